def matmul_kernel(
    a_ptr,
    b_ptr,
    c_ptr,
    M,
    N,
    K,
    stride_am,
    stride_ak,
    stride_bk,
    stride_bn,
    stride_cm,
    stride_cn,
    BLOCK_M: tl.constexpr,
    BLOCK_N: tl.constexpr,
    BLOCK_K: tl.constexpr,
    GROUP_M: tl.constexpr,
):
    pid = tl.program_id(axis=0)
    num_pid_m = tl.cdiv(M, BLOCK_M)
    num_pid_n = tl.cdiv(N, BLOCK_N)
    num_pid_in_group = GROUP_M * num_pid_n
    group_id = pid // num_pid_in_group
    first_pid_m = group_id * GROUP_M
    group_size_m = min(num_pid_m - first_pid_m, GROUP_M)
    pid_m = first_pid_m + ((pid % num_pid_in_group) % group_size_m)
    pid_n = (pid % num_pid_in_group) // group_size_m

    offs_am = (pid_m * BLOCK_M + tl.arange(0, BLOCK_M)) % M
    offs_bn = (pid_n * BLOCK_N + tl.arange(0, BLOCK_N)) % N
    offs_k = tl.arange(0, BLOCK_K)
    a_ptrs = a_ptr + offs_am[:, None] * stride_am + offs_k[None, :] * stride_ak
    b_ptrs = b_ptr + offs_k[:, None] * stride_bk + offs_bn[None, :] * stride_bn

    acc = tl.zeros((BLOCK_M, BLOCK_N), dtype=tl.float32)
    for kk in range(0, tl.cdiv(K, BLOCK_K)):
        a = tl.load(a_ptrs, mask=offs_k[None, :] < K - kk * BLOCK_K, other=0.0)
        b = tl.load(b_ptrs, mask=offs_k[:, None] < K - kk * BLOCK_K, other=0.0)
        acc = tl.dot(a, b, acc)
        a_ptrs += BLOCK_K * stride_ak
        b_ptrs += BLOCK_K * stride_bk

    c = acc.to(c_ptr.dtype.element_ty)
    offs_cm = pid_m * BLOCK_M + tl.arange(0, BLOCK_M)
    offs_cn = pid_n * BLOCK_N + tl.arange(0, BLOCK_N)
    c_ptrs = c_ptr + offs_cm[:, None] * stride_cm + offs_cn[None, :] * stride_cn
    mask = (offs_cm[:, None] < M) & (offs_cn[None, :] < N)
    tl.store(c_ptrs, c, mask=mask)

# config = {"BLOCK_K": 256, "BLOCK_M": 64, "BLOCK_N": 256, "GROUP_M": 8, "arch": "sm_100", "dtype": "fp8e4m3", "num_ctas": 1, "num_stages": 3, "num_warps": 4}
# arch = sm_100


// ===== COMPILED SASS (sm_100a) =====

	.target	sm_100a

	.elftype	@"ET_EXEC"


//--------------------- .note.nv.tkinfo           --------------------------
	.section	.note.nv.tkinfo,"",@"SHT_NOTE"
	.sectionflags	@"SHF_NOTE_NV_TKINFO"
	.tkinfo
        /*0018*/ 	.word	0x00000081
        /*0030*/ 	.string	""
        /*0030*/ 	.string	"ptxas-blackwell"
        /*0030*/ 	.string	"Cuda compilation tools, release 12.9, V12.9.86"
        /*0030*/ 	.string	"Build cuda_12.9.r12.9/compiler.36037853_0"
        /*0030*/ 	.string	"-v  -suppress-debug-info  -lineinfo  -arch sm_100a "



//--------------------- .note.nv.cuver            --------------------------
	.section	.note.nv.cuver,"",@"SHT_NOTE"
	.sectionflags	@"SHF_NOTE_NV_CUVER"
        /*0018*/ 	.short	0x0001
        /*001a*/ 	.short	0x0064
        /*001c*/ 	.short	0x0001
        /*001e*/ 	.short	0x0000
        /*0020*/ 	.short	0x0001
        /*0022*/ 	.short	0x0000


//--------------------- .nv.info                  --------------------------
	.section	.nv.info,"",@"SHT_CUDA_INFO"
	.align	4


	//----- nvinfo : EIATTR_REGCOUNT
	.align		4
        /*0000*/ 	.byte	0x04, 0x2f
        /*0002*/ 	.short	(.L_4 - .L_3)
	.align		4
.L_3:
        /*0004*/ 	.word	index@(matmul_kernel)
        /*0008*/ 	.word	0x000000a8


	//----- nvinfo : EIATTR_FRAME_SIZE
	.align		4
.L_4:
        /*000c*/ 	.byte	0x04, 0x11
        /*000e*/ 	.short	(.L_6 - .L_5)
	.align		4
.L_5:
        /*0010*/ 	.word	index@($__internal_2_$__cuda_sm10x_tcgen05_guardrail_trap_unallocated_columns_being_dealloced)
        /*0014*/ 	.word	0x000021e0


	//----- nvinfo : EIATTR_FRAME_SIZE
	.align		4
.L_6:
        /*0018*/ 	.byte	0x04, 0x11
        /*001a*/ 	.short	(.L_8 - .L_7)
	.align		4
.L_7:
        /*001c*/ 	.word	index@($__internal_1_$__cuda_sm10x_tcgen05_guardrail_trap_phase_invalid_during_alloc)
        /*0020*/ 	.word	0x000021e0


	//----- nvinfo : EIATTR_FRAME_SIZE
	.align		4
.L_8:
        /*0024*/ 	.byte	0x04, 0x11
        /*0026*/ 	.short	(.L_10 - .L_9)
	.align		4
.L_9:
        /*0028*/ 	.word	index@($__internal_0_$__cuda_sm10x_tcgen05_guardrail_trap_col_being_dealloced_not_returned_by_alloc)
        /*002c*/ 	.word	0x000021e0


	//----- nvinfo : EIATTR_FRAME_SIZE
	.align		4
.L_10:
        /*0030*/ 	.byte	0x04, 0x11
        /*0032*/ 	.short	(.L_12 - .L_11)
	.align		4
.L_11:
        /*0034*/ 	.word	index@(matmul_kernel)
        /*0038*/ 	.word	0x000021e0


	//----- nvinfo : EIATTR_MIN_STACK_SIZE
	.align		4
.L_12:
        /*003c*/ 	.byte	0x04, 0x12
        /*003e*/ 	.short	(.L_14 - .L_13)
	.align		4
.L_13:
        /*0040*/ 	.word	index@(matmul_kernel)
        /*0044*/ 	.word	0x000021e0
.L_14:


//--------------------- .nv.info.matmul_kernel    --------------------------
	.section	.nv.info.matmul_kernel,"",@"SHT_CUDA_INFO"
	.sectionflags	@""
	.align	4


	//----- nvinfo : EIATTR_CUDA_API_VERSION
	.align		4
        /*0000*/ 	.byte	0x04, 0x37
        /*0002*/ 	.short	(.L_16 - .L_15)
.L_15:
        /*0004*/ 	.word	0x00000081


	//----- nvinfo : EIATTR_KPARAM_INFO
	.align		4
.L_16:
        /*0008*/ 	.byte	0x04, 0x17
        /*000a*/ 	.short	(.L_18 - .L_17)
.L_17:
        /*000c*/ 	.word	0x00000000
        /*0010*/ 	.short	0x000d
        /*0012*/ 	.short	0x0048
        /*0014*/ 	.byte	0x00, 0xf4, 0x21, 0x00


	//----- nvinfo : EIATTR_KPARAM_INFO
	.align		4
.L_18:
        /*0018*/ 	.byte	0x04, 0x17
        /*001a*/ 	.short	(.L_20 - .L_19)
.L_19:
        /*001c*/ 	.word	0x00000000
        /*0020*/ 	.short	0x000c
        /*0022*/ 	.short	0x0040
        /*0024*/ 	.byte	0x00, 0xf4, 0x21, 0x00


	//----- nvinfo : EIATTR_KPARAM_INFO
	.align		4
.L_20:
        /*0028*/ 	.byte	0x04, 0x17
        /*002a*/ 	.short	(.L_22 - .L_21)
.L_21:
        /*002c*/ 	.word	0x00000000
        /*0030*/ 	.short	0x000b
        /*0032*/ 	.short	0x0038
        /*0034*/ 	.byte	0x00, 0xf0, 0x11, 0x00


	//----- nvinfo : EIATTR_KPARAM_INFO
	.align		4
.L_22:
        /*0038*/ 	.byte	0x04, 0x17
        /*003a*/ 	.short	(.L_24 - .L_23)
.L_23:
        /*003c*/ 	.word	0x00000000
        /*0040*/ 	.short	0x000a
        /*0042*/ 	.short	0x0034
        /*0044*/ 	.byte	0x00, 0xf0, 0x11, 0x00


	//----- nvinfo : EIATTR_KPARAM_INFO
	.align		4
.L_24:
        /*0048*/ 	.byte	0x04, 0x17
        /*004a*/ 	.short	(.L_26 - .L_25)
.L_25:
        /*004c*/ 	.word	0x00000000
        /*0050*/ 	.short	0x0009
        /*0052*/ 	.short	0x0030
        /*0054*/ 	.byte	0x00, 0xf0, 0x11, 0x00


	//----- nvinfo : EIATTR_KPARAM_INFO
	.align		4
.L_26:
        /*0058*/ 	.byte	0x04, 0x17
        /*005a*/ 	.short	(.L_28 - .L_27)
.L_27:
        /*005c*/ 	.word	0x00000000
        /*0060*/ 	.short	0x0008
        /*0062*/ 	.short	0x002c
        /*0064*/ 	.byte	0x00, 0xf0, 0x11, 0x00


	//----- nvinfo : EIATTR_KPARAM_INFO
	.align		4
.L_28:
        /*0068*/ 	.byte	0x04, 0x17
        /*006a*/ 	.short	(.L_30 - .L_29)
.L_29:
        /*006c*/ 	.word	0x00000000
        /*0070*/ 	.short	0x0007
        /*0072*/ 	.short	0x0028
        /*0074*/ 	.byte	0x00, 0xf0, 0x11, 0x00


	//----- nvinfo : EIATTR_KPARAM_INFO
	.align		4
.L_30:
        /*0078*/ 	.byte	0x04, 0x17
        /*007a*/ 	.short	(.L_32 - .L_31)
.L_31:
        /*007c*/ 	.word	0x00000000
        /*0080*/ 	.short	0x0006
        /*0082*/ 	.short	0x0024
        /*0084*/ 	.byte	0x00, 0xf0, 0x11, 0x00


	//----- nvinfo : EIATTR_KPARAM_INFO
	.align		4
.L_32:
        /*0088*/ 	.byte	0x04, 0x17
        /*008a*/ 	.short	(.L_34 - .L_33)
.L_33:
        /*008c*/ 	.word	0x00000000
        /*0090*/ 	.short	0x0005
        /*0092*/ 	.short	0x0020
        /*0094*/ 	.byte	0x00, 0xf0, 0x11, 0x00


	//----- nvinfo : EIATTR_KPARAM_INFO
	.align		4
.L_34:
        /*0098*/ 	.byte	0x04, 0x17
        /*009a*/ 	.short	(.L_36 - .L_35)
.L_35:
        /*009c*/ 	.word	0x00000000
        /*00a0*/ 	.short	0x0004
        /*00a2*/ 	.short	0x001c
        /*00a4*/ 	.byte	0x00, 0xf0, 0x11, 0x00


	//----- nvinfo : EIATTR_KPARAM_INFO
	.align		4
.L_36:
        /*00a8*/ 	.byte	0x04, 0x17
        /*00aa*/ 	.short	(.L_38 - .L_37)
.L_37:
        /*00ac*/ 	.word	0x00000000
        /*00b0*/ 	.short	0x0003
        /*00b2*/ 	.short	0x0018
        /*00b4*/ 	.byte	0x00, 0xf0, 0x11, 0x00


	//----- nvinfo : EIATTR_KPARAM_INFO
	.align		4
.L_38:
        /*00b8*/ 	.byte	0x04, 0x17
        /*00ba*/ 	.short	(.L_40 - .L_39)
.L_39:
        /*00bc*/ 	.word	0x00000000
        /*00c0*/ 	.short	0x0002
        /*00c2*/ 	.short	0x0010
        /*00c4*/ 	.byte	0x00, 0xf4, 0x21, 0x00


	//----- nvinfo : EIATTR_KPARAM_INFO
	.align		4
.L_40:
        /*00c8*/ 	.byte	0x04, 0x17
        /*00ca*/ 	.short	(.L_42 - .L_41)
.L_41:
        /*00cc*/ 	.word	0x00000000
        /*00d0*/ 	.short	0x0001
        /*00d2*/ 	.short	0x0008
        /*00d4*/ 	.byte	0x00, 0xf4, 0x21, 0x00


	//----- nvinfo : EIATTR_KPARAM_INFO
	.align		4
.L_42:
        /*00d8*/ 	.byte	0x04, 0x17
        /*00da*/ 	.short	(.L_44 - .L_43)
.L_43:
        /*00dc*/ 	.word	0x00000000
        /*00e0*/ 	.short	0x0000
        /*00e2*/ 	.short	0x0000
        /*00e4*/ 	.byte	0x00, 0xf4, 0x21, 0x00


	//----- nvinfo : EIATTR_AT_ENTRY_FRAGMENTS
	.align		4
.L_44:
        /*00e8*/ 	.byte	0x04, 0x4f
        /*00ea*/ 	.short	(.L_46 - .L_45)


	//   ....[0]....
.L_45:
        /*00ec*/ 	.word	0x00000004


	//----- nvinfo : EIATTR_RESERVED_SMEM_USED
	.align		4
.L_46:
        /*00f0*/ 	.byte	0x01, 0x41
	.zero		2


	//----- nvinfo : EIATTR_SPARSE_MMA_MASK
	.align		4
        /*00f4*/ 	.byte	0x03, 0x50
        /*00f6*/ 	.short	0x0000


	//----- nvinfo : EIATTR_TCGEN05_1CTA_USED
	.align		4
        /*00f8*/ 	.byte	0x01, 0x51
	.zero		2


	//----- nvinfo : EIATTR_MAXREG_COUNT
	.align		4
        /*00fc*/ 	.byte	0x03, 0x1b
        /*00fe*/ 	.short	0x00ff


	//----- nvinfo : EIATTR_NUM_BARRIERS
	.align		4
        /*0100*/ 	.byte	0x02, 0x4c
        /*0102*/ 	.byte	0x01
	.zero		1


	//----- nvinfo : EIATTR_ANNOTATIONS
	.align		4
        /*0104*/ 	.byte	0x04, 0x55
        /*0106*/ 	.short	(.L_48 - .L_47)


	//   ....[0]....
.L_47:
        /*0108*/ 	.word	0x00000001
        /*010c*/ 	.byte	0x70, 0x09, 0x00, 0x00, 0x01, 0x00, 0x00, 0x00, 0x20, 0x15, 0x00, 0x00, 0x01, 0x00, 0x00, 0x00
        /* <DEDUP_REMOVED lines=82> */
        /*063c*/ 	.byte	0xb0, 0xb0, 0x00, 0x00


	//----- nvinfo : EIATTR_INT_WARP_WIDE_INSTR_OFFSETS
	.align		4
.L_48:
        /*0640*/ 	.byte	0x04, 0x31
        /*0642*/ 	.short	(.L_50 - .L_49)


	//   ....[0]....
.L_49:
        /*0644*/ 	.word	0x0000aec0


	//   ....[1]....
        /*0648*/ 	.word	0x0000aed0


	//   ....[2]....
        /*064c*/ 	.word	0x00029e50


	//   ....[3]....
        /*0650*/ 	.word	0x00060730


	//   ....[4]....
        /*0654*/ 	.word	0x00060780


	//----- nvinfo : EIATTR_COOP_GROUP_MASK_REGIDS
	.align		4
.L_50:
        /*0658*/ 	.byte	0x04, 0x29
        /*065a*/ 	.short	(.L_52 - .L_51)


	//   ....[0]....
.L_51:
        /*065c*/ 	.word	0xffffffff


	//   ....[1]....
        /*0660*/ 	.word	0xffffffff


	//   ....[2]....
        /*0664*/ 	.word	0xffffffff


	//   ....[3]....
        /*0668*/ 	.word	0xffffffff


	//----- nvinfo : EIATTR_COOP_GROUP_INSTR_OFFSETS
	.align		4
.L_52:
        /*066c*/ 	.byte	0x04, 0x28
        /*066e*/ 	.short	(.L_54 - .L_53)


	//   ....[0]....
.L_53:
        /*0670*/ 	.word	0x00000070


	//   ....[1]....
        /*0674*/ 	.word	0x00000330


	//   ....[2]....
        /*0678*/ 	.word	0x000605c0


	//   ....[3]....
        /*067c*/ 	.word	0x00060830


	//----- nvinfo : EIATTR_VRC_CTA_INIT_COUNT
	.align		4
.L_54:
        /*0680*/ 	.byte	0x02, 0x4a
        /*0682*/ 	.byte	0x80
	.zero		1


	//----- nvinfo : EIATTR_MBARRIER_INSTR_OFFSETS
	.align		4
        /*0684*/ 	.byte	0x04, 0x39
        /*0686*/ 	.short	(.L_56 - .L_55)


	//   ....[0]....
.L_55:
        /*0688*/ 	.word	0x0000b0e0
        /*068c*/ 	.word	0x000000ff
        /*0690*/ 	.word	0x00000000
        /*0694*/ 	.short	0x0100
        /*0696*/ 	.byte	0x0b
	.zero		1


	//   ....[1]....
        /*0698*/ 	.word	0x00029e90
        /*069c*/ 	.word	0x000000ff
        /*06a0*/ 	.word	0x00028008
        /*06a4*/ 	.short	0x0100
        /*06a6*/ 	.byte	0x09
	.zero		1


	//   ....[2]....
        /*06a8*/ 	.word	0x00040a00
        /*06ac*/ 	.word	0x000000ff
        /*06b0*/ 	.word	0x00000000
        /*06b4*/ 	.short	0x010a
        /*06b6*/ 	.byte	0x0b
	.zero		1


	//   ....[3]....
        /*06b8*/ 	.word	0x0005a2a0
        /*06bc*/ 	.word	0x000000ff
        /*06c0*/ 	.word	0x00000000
        /*06c4*/ 	.short	0x010a
        /*06c6*/ 	.byte	0x0b
	.zero		1


	//   ....[4]....
        /*06c8*/ 	.word	0x0005a360
        /*06cc*/ 	.word	0x000000ff
        /*06d0*/ 	.word	0x00028000
        /*06d4*/ 	.short	0x0108
        /*06d6*/ 	.byte	0x09
	.zero		1


	//   ....[5]....
        /*06d8*/ 	.word	0x0005a430
        /*06dc*/ 	.word	0x000000ff
        /*06e0*/ 	.word	0x00028008
        /*06e4*/ 	.short	0x0108
        /*06e6*/ 	.byte	0x09
	.zero		1


	//   ....[6]....
        /*06e8*/ 	.word	0x00060850
        /*06ec*/ 	.word	0x000000ff
        /*06f0*/ 	.word	0x00000000
        /*06f4*/ 	.short	0x010a
        /*06f6*/ 	.byte	0x0b
	.zero		1


	//   ....[7]....
        /*06f8*/ 	.word	0x00060880
        /*06fc*/ 	.word	0x000000ff
        /*0700*/ 	.word	0x00000000
        /*0704*/ 	.short	0x010a
        /*0706*/ 	.byte	0x0b
	.zero		1


	//----- nvinfo : EIATTR_NUM_MBARRIERS
	.align		4
.L_56:
        /*0708*/ 	.byte	0x03, 0x38
        /*070a*/ 	.short	0x0002


	//----- nvinfo : EIATTR_EXIT_INSTR_OFFSETS
	.align		4
        /*070c*/ 	.byte	0x04, 0x1c
        /*070e*/ 	.short	(.L_58 - .L_57)


	//   ....[0]....
.L_57:
        /*0710*/ 	.word	0x00060840


	//----- nvinfo : EIATTR_REQNTID
	.align		4
.L_58:
        /*0714*/ 	.byte	0x04, 0x10
        /*0716*/ 	.short	(.L_60 - .L_59)
.L_59:
        /*0718*/ 	.word	0x00000080
        /*071c*/ 	.word	0x00000001
        /*0720*/ 	.word	0x00000001


	//----- nvinfo : EIATTR_CRS_STACK_SIZE
	.align		4
.L_60:
        /*0724*/ 	.byte	0x04, 0x1e
        /*0726*/ 	.short	(.L_62 - .L_61)
.L_61:
        /*0728*/ 	.word	0x00000000


	//----- nvinfo : EIATTR_CBANK_PARAM_SIZE
	.align		4
.L_62:
        /*072c*/ 	.byte	0x03, 0x19
        /*072e*/ 	.short	0x0050


	//----- nvinfo : EIATTR_PARAM_CBANK
	.align		4
        /*0730*/ 	.byte	0x04, 0x0a
        /*0732*/ 	.short	(.L_64 - .L_63)
	.align		4
.L_63:
        /*0734*/ 	.word	index@(.nv.constant0.matmul_kernel)
        /*0738*/ 	.short	0x0380
        /*073a*/ 	.short	0x0050


	//----- nvinfo : EIATTR_SW_WAR
	.align		4
.L_64:
        /*073c*/ 	.byte	0x04, 0x36
        /*073e*/ 	.short	(.L_66 - .L_65)
.L_65:
        /*0740*/ 	.word	0x00000008
.L_66:


//--------------------- .nv.compat                --------------------------
	.section	.nv.compat,"",@"SHT_CUDA_COMPAT_INFO"
	.align	4
        /*0000*/ 	.byte	0x02, 0x02, 0x02, 0x00, 0x02, 0x05, 0x05, 0x00, 0x02, 0x03, 0x00, 0x00, 0x02, 0x06, 0x01, 0x00


//--------------------- .nv.callgraph             --------------------------
	.section	.nv.callgraph,"",@"SHT_CUDA_CALLGRAPH"
	.align	4
	.sectionentsize	8
	.align		4
        /*0000*/ 	.word	0x00000000
	.align		4
        /*0004*/ 	.word	0xffffffff
	.align		4
        /*0008*/ 	.word	0x00000000
	.align		4
        /*000c*/ 	.word	0xfffffffe
	.align		4
        /*0010*/ 	.word	0x00000000
	.align		4
        /*0014*/ 	.word	0xfffffffd
	.align		4
        /*0018*/ 	.word	0x00000000
	.align		4
        /*001c*/ 	.word	0xfffffffc


//--------------------- .text.matmul_kernel       --------------------------
	.section	.text.matmul_kernel,"ax",@progbits
	.align	128
        .global         matmul_kernel
        .type           matmul_kernel,@function
        .size           matmul_kernel,(.L_x_20 - matmul_kernel)
        .other          matmul_kernel,@"STO_CUDA_ENTRY STV_DEFAULT"
matmul_kernel:
.text.matmul_kernel:
[----:B------:R-:W0:Y:S01]  /*0000*/  LDC R1, c[0x0][0x37c] ;  /* 0x0000df00ff017b82 */ /* 0x000e220000000800 */
[----:B------:R-:W1:Y:S01]  /*0010*/  S2R R0, SR_TID.X ;  /* 0x0000000000007919 */ /* 0x000e620000002100 */
[----:B0-----:R-:W-:Y:S01]  /*0020*/  VIADD R1, R1, 0xffffde20 ;  /* 0xffffde2001017836 */ /* 0x001fe20000000000 */
[----:B-1----:R-:W-:-:S13]  /*0030*/  ISETP.GE.U32.AND P0, PT, R0, 0x20, PT ;  /* 0x000000200000780c */ /* 0x002fda0003f06070 */
[----:B------:R-:W-:Y:S02]  /*0040*/  VOTEU.ANY UP0, P0 ;  /* 0x0000000000ff7886 */ /* 0x000fe40000000100 */
[----:B------:R-:W-:Y:S05]  /*0050*/  BRA.U UP0, `(.L_x_0) ;  /* 0x0000000100b87547 */ /* 0x000fea000b800000 */
[----:B------:R-:W0:Y:S01]  /*0060*/  S2UR UR6, SR_CgaCtaId ;  /* 0x00000000000679c3 */ /* 0x000e220000008800 */
[----:B------:R-:W-:Y:S01]  /*0070*/  NOP ;  /* 0x0000000000007918 */ /* 0x000fe20000000000 */
[----:B------:R-:W-:Y:S02]  /*0080*/  UMOV UR4, 0x40 ;  /* 0x0000004000047882 */ /* 0x000fe40000000000 */
[----:B0-----:R-:W-:-:S09]  /*0090*/  ULEA UR4, UR6, UR4, 0x18 ;  /* 0x0000000406047291 */ /* 0x001fd2000f8ec0ff */
[----:B------:R-:W0:Y:S01]  /*00a0*/  LDS.U8 R0, [UR4] ;  /* 0x00000004ff007984 */ /* 0x000e220008000000 */
[----:B------:R-:W-:Y:S02]  /*00b0*/  UMOV UR4, 0x400 ;  /* 0x0000040000047882 */ /* 0x000fe40000000000 */
[----:B------:R-:W-:Y:S01]  /*00c0*/  ULEA UR4, UR6, UR4, 0x18 ;  /* 0x0000000406047291 */ /* 0x000fe2000f8ec0ff */
[----:B0-----:R-:W-:-:S13]  /*00d0*/  ISETP.NE.AND P0, PT, R0, RZ, PT ;  /* 0x000000ff0000720c */ /* 0x001fda0003f05270 */
[----:B------:R-:W-:Y:S05]  /*00e0*/  @P0 BRA `(.L_x_1) ;  /* 0x00000000007c0947 */ /* 0x000fea0003800000 */
[----:B------:R-:W-:-:S13]  /*00f0*/  ELECT P0, URZ, PT ;  /* 0x0000000000ff782f */ /* 0x000fda0003800000 */
[----:B------:R-:W-:Y:S05]  /*0100*/  @!P0 BRA `(.L_x_2) ;  /* 0x0000000000848947 */ /* 0x000fea0003800000 */
[----:B------:R-:W-:Y:S01]  /*0110*/  UMOV UR5, 0x8 ;  /* 0x0000000800057882 */ /* 0x000fe20000000000 */
[----:B------:R-:W-:Y:S02]  /*0120*/  IMAD.MOV.U32 R4, RZ, RZ, 0x1 ;  /* 0x00000001ff047424 */ /* 0x000fe400078e00ff */
[----:B------:R-:W-:Y:S02]  /*0130*/  IMAD.MOV.U32 R5, RZ, RZ, 0xff ;  /* 0x000000ffff057424 */ /* 0x000fe400078e00ff */
[----:B------:R-:W-:Y:S04]  /*0140*/  DEPBAR.LE SB0, 0x36 ;  /* 0x00008d800000791a */ /* 0x000fe80000000000 */
[----:B------:R-:W0:Y:S02]  /*0150*/  UTCATOMSWS.FIND_AND_SET.ALIGN UP1, UR5, UR5 ;  /* 0x00000005000575e3 */ /* 0x000e240008020800 */
[----:B0-----:R-:W-:-:S04]  /*0160*/  PLOP3.LUT P0, PT, PT, PT, UP1, 0x80, 0x8 ;  /* 0x000000000008781c */ /* 0x001fc80003f0f018 */
[----:B------:R-:W-:-:S04]  /*0170*/  SEL R0, RZ, 0xffffffff, !P0 ;  /* 0xffffffffff007807 */ /* 0x000fc80004000000 */
[----:B------:R-:W-:Y:S01]  /*0180*/  ISETP.NE.AND P0, PT, R0, RZ, PT ;  /* 0x000000ff0000720c */ /* 0x000fe20003f05270 */
[----:B------:R-:W-:-:S12]  /*0190*/  IMAD.U32 R0, RZ, RZ, UR5 ;  /* 0x00000005ff007e24 */ /* 0x000fd8000f8e00ff */
[----:B------:R-:W-:Y:S05]  /*01a0*/  @P0 BRA `(.L_x_3) ;  /* 0x0000000000240947 */ /* 0x000fea0003800000 */
.L_x_4:
[----:B------:R-:W-:Y:S05]  /*01b0*/  NANOSLEEP 0x64 ;  /* 0x000000640000795d */ /* 0x000fea0003800000 */
[----:B------:R-:W-:-:S05]  /*01c0*/  UMOV UR5, 0x8 ;  /* 0x0000000800057882 */ /* 0x000fca0000000000 */
[----:B------:R-:W-:Y:S04]  /*01d0*/  DEPBAR.LE SB0, 0x36 ;  /* 0x00008d800000791a */ /* 0x000fe80000000000 */
[----:B------:R-:W0:Y:S02]  /*01e0*/  UTCATOMSWS.FIND_AND_SET.ALIGN UP1, UR5, UR5 ;  /* 0x00000005000575e3 */ /* 0x000e240008020800 */
[----:B0-----:R-:W-:-:S04]  /*01f0*/  PLOP3.LUT P0, PT, PT, PT, UP1, 0x80, 0x8 ;  /* 0x000000000008781c */ /* 0x001fc80003f0f018 */
[----:B------:R-:W-:-:S04]  /*0200*/  SEL R0, RZ, 0xffffffff, !P0 ;  /* 0xffffffffff007807 */ /* 0x000fc80004000000 */
[----:B------:R-:W-:Y:S01]  /*0210*/  ISETP.NE.AND P0, PT, R0, RZ, PT ;  /* 0x000000ff0000720c */ /* 0x000fe20003f05270 */
[----:B------:R-:W-:-:S12]  /*0220*/  IMAD.U32 R0, RZ, RZ, UR5 ;  /* 0x00000005ff007e24 */ /* 0x000fd8000f8e00ff */
[----:B------:R-:W-:Y:S05]  /*0230*/  @!P0 BRA `(.L_x_4) ;  /* 0xfffffffc00dc8947 */ /* 0x000fea000383ffff */
.L_x_3:
[C---:B------:R-:W-:Y:S01]  /*0240*/  VIADD R3, R0.reuse, 0x10 ;  /* 0x0000001000037836 */ /* 0x040fe20000000000 */
[----:B------:R-:W-:Y:S01]  /*0250*/  UMOV UR5, 0x50 ;  /* 0x0000005000057882 */ /* 0x000fe20000000000 */
[----:B------:R-:W-:Y:S01]  /*0260*/  SHF.L.U32 R2, R5, R0, RZ ;  /* 0x0000000005027219 */ /* 0x000fe200000006ff */
[----:B------:R-:W-:Y:S01]  /*0270*/  ULEA UR5, UR6, UR5, 0x18 ;  /* 0x0000000506057291 */ /* 0x000fe2000f8ec0ff */
[----:B------:R-:W-:Y:S01]  /*0280*/  IMAD.SHL.U32 R0, R0, 0x20, RZ ;  /* 0x0000002000007824 */ /* 0x000fe200078e00ff */
[----:B------:R-:W-:-:S04]  /*0290*/  SHF.L.U32 R3, R4, R3, RZ ;  /* 0x0000000304037219 */ /* 0x000fc800000006ff */
[----:B------:R-:W-:-:S05]  /*02a0*/  LOP3.LUT R2, R3, R2, RZ, 0xfc, !PT ;  /* 0x0000000203027212 */ /* 0x000fca00078efcff */
[----:B------:R0:W-:Y:S04]  /*02b0*/  ATOMS.OR RZ, [UR5], R2 ;  /* 0x00000002ffff798c */ /* 0x0001e8000b000005 */
[----:B------:R0:W-:Y:S01]  /*02c0*/  STS [UR4], R0 ;  /* 0x00000000ff007988 */ /* 0x0001e20008000804 */
[----:B------:R-:W-:Y:S05]  /*02d0*/  BRA `(.L_x_2) ;  /* 0x0000000000107947 */ /* 0x000fea0003800000 */
.L_x_1:
[----:B------:R-:W-:Y:S01]  /*02e0*/  IMAD.MOV.U32 R0, RZ, RZ, -0x1 ;  /* 0xffffffffff007424 */ /* 0x000fe200078e00ff */
[----:B------:R-:W-:-:S04]  /*02f0*/  MOV R2, 0x320 ;  /* 0x0000032000027802 */ /* 0x000fc80000000f00 */
[----:B------:R0:W-:Y:S03]  /*0300*/  STS [UR4], R0 ;  /* 0x00000000ff007988 */ /* 0x0001e60008000804 */
[----:B0-----:R-:W-:Y:S05]  /*0310*/  CALL.REL.NOINC `($__internal_1_$__cuda_sm10x_tcgen05_guardrail_trap_phase_invalid_during_alloc) ;  /* 0x0000060400707944 */ /* 0x001fea0003c00000 */
.L_x_2:
[----:B------:R-:W-:Y:S05]  /*0320*/  WARPSYNC.ALL ;  /* 0x0000000000007948 */ /* 0x000fea0003800000 */
[----:B------:R-:W-:Y:S01]  /*0330*/  NOP ;  /* 0x0000000000007918 */ /* 0x000fe20000000000 */
.L_x_0:
[----:B------:R-:W1:Y:S01]  /*0340*/  LDC.64 R14, c[0x0][0x398] ;  /* 0x0000e600ff0e7b82 */ /* 0x000e620000000a00 */
[----:B------:R-:W2:Y:S01]  /*0350*/  S2R R5, SR_CTAID.X ;  /* 0x0000000000057919 */ /* 0x000ea20000002500 */
[----:B------:R-:W3:Y:S01]  /*0360*/  LDCU UR7, c[0x0][0x3a0] ;  /* 0x00007400ff0777ac */ /* 0x000ee20008000800 */
[----:B------:R-:W4:Y:S01]  /*0370*/  S2R R117, SR_TID.X ;  /* 0x0000000000757919 */ /* 0x000f220000002100 */
[----:B------:R-:W-:Y:S01]  /*0380*/  UMOV UR9, 0x400 ;  /* 0x0000040000097882 */ /* 0x000fe20000000000 */
[----:B------:R-:W0:Y:S03]  /*0390*/  LDCU UR10, c[0x0][0x3a4] ;  /* 0x00007480ff0a77ac */ /* 0x000e260008000800 */
[----:B------:R-:W5:Y:S01]  /*03a0*/  S2UR UR4, SR_CgaCtaId ;  /* 0x00000000000479c3 */ /* 0x000f620000008800 */
[----:B---3--:R-:W-:Y:S01]  /*03b0*/  UIADD3 UR26, UPT, UPT, UR7, 0xff, URZ ;  /* 0x000000ff071a7890 */ /* 0x008fe2000fffe0ff */
[----:B01----:R-:W-:-:S03]  /*03c0*/  VIADD R0, R15, 0xff ;  /* 0x000000ff0f007836 */ /* 0x003fc60000000000 */
[----:B------:R-:W-:-:S03]  /*03d0*/  UISETP.GT.AND UP1, UPT, UR26, 0xff, UPT ;  /* 0x000000ff1a00788c */ /* 0x000fc6000bf24270 */
[----:B------:R-:W-:Y:S01]  /*03e0*/  BAR.SYNC.DEFER_BLOCKING 0x0 ;  /* 0x0000000000007b1d */ /* 0x000fe20000010000 */
[----:B------:R-:W-:Y:S02]  /*03f0*/  ISETP.NE.AND P4, PT, R14, RZ, PT ;  /* 0x000000ff0e00720c */ /* 0x000fe40003f85270 */
[----:B------:R-:W-:Y:S02]  /*0400*/  SHF.R.S32.HI R3, RZ, 0x1f, R0 ;  /* 0x0000001fff037819 */ /* 0x000fe40000011400 */
[----:B------:R-:W-:Y:S01]  /*0410*/  PLOP3.LUT P3, PT, PT, PT, UP1, 0x80, 0x8 ;  /* 0x000000000008781c */ /* 0x000fe20003f6f018 */
[----:B-----5:R-:W-:Y:S01]  /*0420*/  ULEA UR9, UR4, UR9, 0x18 ;  /* 0x0000000904097291 */ /* 0x020fe2000f8ec0ff */
[----:B------:R-:W-:Y:S02]  /*0430*/  LEA.HI R3, R3, R0, RZ, 0x8 ;  /* 0x0000000003037211 */ /* 0x000fe400078f40ff */
[----:B--2---:R-:W-:Y:S02]  /*0440*/  IABS R8, R5 ;  /* 0x0000000500087213 */ /* 0x004fe40000000000 */
[----:B------:R-:W-:-:S02]  /*0450*/  SHF.R.S32.HI R3, RZ, 0x8, R3 ;  /* 0x00000008ff037819 */ /* 0x000fc40000011403 */
[----:B----4-:R-:W-:-:S03]  /*0460*/  SHF.R.U32.HI R116, RZ, 0x6, R117 ;  /* 0x00000006ff747819 */ /* 0x010fc60000011675 */
[----:B------:R-:W-:-:S05]  /*0470*/  IMAD.SHL.U32 R4, R3, 0x8, RZ ;  /* 0x0000000803047824 */ /* 0x000fca00078e00ff */
[-C--:B------:R-:W-:Y:S02]  /*0480*/  IABS R7, R4.reuse ;  /* 0x0000000400077213 */ /* 0x080fe40000000000 */
[----:B------:R-:W-:Y:S02]  /*0490*/  IABS R10, R4 ;  /* 0x00000004000a7213 */ /* 0x000fe40000000000 */
[----:B------:R-:W0:Y:S08]  /*04a0*/  I2F.RP R0, R7 ;  /* 0x0000000700007306 */ /* 0x000e300000209400 */
[----:B0-----:R-:W0:Y:S02]  /*04b0*/  MUFU.RCP R0, R0 ;  /* 0x0000000000007308 */ /* 0x001e240000001000 */
[----:B0-----:R-:W-:-:S02]  /*04c0*/  VIADD R2, R0, 0xffffffe ;  /* 0x0ffffffe00027836 */ /* 0x001fc40000000000 */
[----:B------:R-:W-:-:S04]  /*04d0*/  IMAD.MOV R0, RZ, RZ, -R10 ;  /* 0x000000ffff007224 */ /* 0x000fc800078e0a0a */
[----:B------:R0:W1:Y:S02]  /*04e0*/  F2I.FTZ.U32.TRUNC.NTZ R3, R2 ;  /* 0x0000000200037305 */ /* 0x000064000021f000 */
[----:B0-----:R-:W-:Y:S02]  /*04f0*/  IMAD.MOV.U32 R2, RZ, RZ, RZ ;  /* 0x000000ffff027224 */ /* 0x001fe400078e00ff */
[----:B-1----:R-:W-:-:S04]  /*0500*/  IMAD.MOV R6, RZ, RZ, -R3 ;  /* 0x000000ffff067224 */ /* 0x002fc800078e0a03 */
[----:B------:R-:W-:Y:S02]  /*0510*/  IMAD R9, R6, R7, RZ ;  /* 0x0000000706097224 */ /* 0x000fe400078e02ff */
[----:B------:R-:W-:Y:S01]  /*0520*/  IMAD.MOV.U32 R6, RZ, RZ, R8 ;  /* 0x000000ffff067224 */ /* 0x000fe200078e0008 */
[----:B------:R-:W-:Y:S01]  /*0530*/  IABS R8, R14 ;  /* 0x0000000e00087213 */ /* 0x000fe20000000000 */
[----:B------:R-:W-:-:S06]  /*0540*/  IMAD.HI.U32 R3, R3, R9, R2 ;  /* 0x0000000903037227 */ /* 0x000fcc00078e0002 */
[----:B------:R-:W-:-:S04]  /*0550*/  IMAD.HI.U32 R3, R3, R6, RZ ;  /* 0x0000000603037227 */ /* 0x000fc800078e00ff */
[----:B------:R-:W-:-:S05]  /*0560*/  IMAD R0, R3, R0, R6 ;  /* 0x0000000003007224 */ /* 0x000fca00078e0206 */
[----:B------:R-:W-:-:S13]  /*0570*/  ISETP.GT.U32.AND P1, PT, R7, R0, PT ;  /* 0x000000000700720c */ /* 0x000fda0003f24070 */
[----:B------:R-:W-:Y:S02]  /*0580*/  @!P1 IMAD.IADD R0, R0, 0x1, -R7 ;  /* 0x0000000100009824 */ /* 0x000fe400078e0a07 */
[----:B------:R-:W-:Y:S01]  /*0590*/  @!P1 VIADD R3, R3, 0x1 ;  /* 0x0000000103039836 */ /* 0x000fe20000000000 */
[----:B------:R-:W-:Y:S02]  /*05a0*/  ISETP.NE.AND P1, PT, R4, RZ, PT ;  /* 0x000000ff0400720c */ /* 0x000fe40003f25270 */
[----:B------:R-:W-:Y:S02]  /*05b0*/  ISETP.GE.U32.AND P0, PT, R0, R7, PT ;  /* 0x000000070000720c */ /* 0x000fe40003f06070 */
[----:B------:R-:W-:-:S04]  /*05c0*/  LOP3.LUT R0, R5, R4, RZ, 0x3c, !PT ;  /* 0x0000000405007212 */ /* 0x000fc800078e3cff */
[----:B------:R-:W-:Y:S01]  /*05d0*/  ISETP.GE.AND P2, PT, R0, RZ, PT ;  /* 0x000000ff0000720c */ /* 0x000fe20003f46270 */
[----:B------:R-:W-:-:S06]  /*05e0*/  VIADD R0, R14, 0x3f ;  /* 0x0000003f0e007836 */ /* 0x000fcc0000000000 */
[----:B------:R-:W-:-:S04]  /*05f0*/  @P0 VIADD R3, R3, 0x1 ;  /* 0x0000000103030836 */ /* 0x000fc80000000000 */
[----:B------:R-:W-:Y:S01]  /*0600*/  IMAD.MOV.U32 R2, RZ, RZ, R3 ;  /* 0x000000ffff027224 */ /* 0x000fe200078e0003 */
[----:B------:R-:W-:-:S03]  /*0610*/  SHF.R.S32.HI R3, RZ, 0x1f, R0 ;  /* 0x0000001fff037819 */ /* 0x000fc60000011400 */
[----:B------:R-:W-:Y:S01]  /*0620*/  @!P2 IMAD.MOV R2, RZ, RZ, -R2 ;  /* 0x000000ffff02a224 */ /* 0x000fe200078e0a02 */
[----:B------:R-:W-:Y:S02]  /*0630*/  @!P1 LOP3.LUT R2, RZ, R4, RZ, 0x33, !PT ;  /* 0x00000004ff029212 */ /* 0x000fe400078e33ff */
[----:B------:R-:W-:-:S03]  /*0640*/  LEA.HI R3, R3, R0, RZ, 0x6 ;  /* 0x0000000003037211 */ /* 0x000fc600078f30ff */
[----:B------:R-:W-:Y:S02]  /*0650*/  IMAD.SHL.U32 R10, R2, 0x8, RZ ;  /* 0x00000008020a7824 */ /* 0x000fe400078e00ff */
[----:B------:R-:W-:-:S03]  /*0660*/  IMAD.MOV R2, RZ, RZ, -R2 ;  /* 0x000000ffff027224 */ /* 0x000fc600078e0a02 */
[----:B------:R-:W-:Y:S01]  /*0670*/  LEA.HI.SX32 R3, R3, -R10, 0x1a ;  /* 0x8000000a03037211 */ /* 0x000fe200078fd2ff */
[----:B------:R-:W-:-:S03]  /*0680*/  IMAD R12, R4, R2, R5 ;  /* 0x00000002040c7224 */ /* 0x000fc600078e0205 */
[----:B------:R-:W-:Y:S02]  /*0690*/  VIMNMX R11, PT, PT, R3, 0x8, PT ;  /* 0x00000008030b7848 */ /* 0x000fe40003fe0100 */
[----:B------:R-:W-:Y:S02]  /*06a0*/  IABS R9, R12 ;  /* 0x0000000c00097213 */ /* 0x000fe40000000000 */
[-C--:B------:R-:W-:Y:S02]  /*06b0*/  IABS R7, R11.reuse ;  /* 0x0000000b00077213 */ /* 0x080fe40000000000 */
[----:B------:R-:W-:Y:S02]  /*06c0*/  IABS R4, R11 ;  /* 0x0000000b00047213 */ /* 0x000fe40000000000 */
[----:B------:R-:W0:Y:S08]  /*06d0*/  I2F.RP R0, R7 ;  /* 0x0000000700007306 */ /* 0x000e300000209400 */
[----:B0-----:R-:W0:Y:S02]  /*06e0*/  MUFU.RCP R0, R0 ;  /* 0x0000000000007308 */ /* 0x001e240000001000 */
[----:B0-----:R-:W-:-:S02]  /*06f0*/  VIADD R3, R0, 0xffffffe ;  /* 0x0ffffffe00037836 */ /* 0x001fc40000000000 */
[----:B------:R-:W-:-:S04]  /*0700*/  IMAD.MOV R0, RZ, RZ, -R4 ;  /* 0x000000ffff007224 */ /* 0x000fc800078e0a04 */
[----:B------:R-:W0:Y:S02]  /*0710*/  F2I.FTZ.U32.TRUNC.NTZ R3, R3 ;  /* 0x0000000300037305 */ /* 0x000e24000021f000 */
[----:B0-----:R-:W-:-:S04]  /*0720*/  IMAD.MOV R6, RZ, RZ, -R3 ;  /* 0x000000ffff067224 */ /* 0x001fc800078e0a03 */
[----:B------:R-:W-:-:S04]  /*0730*/  IMAD.MOV.U32 R2, RZ, RZ, R6 ;  /* 0x000000ffff027224 */ /* 0x000fc800078e0006 */
[----:B------:R-:W-:Y:S02]  /*0740*/  IMAD R5, R2, R7, RZ ;  /* 0x0000000702057224 */ /* 0x000fe400078e02ff */
[----:B------:R-:W-:-:S04]  /*0750*/  IMAD.MOV.U32 R2, RZ, RZ, RZ ;  /* 0x000000ffff027224 */ /* 0x000fc800078e00ff */
[----:B------:R-:W-:Y:S01]  /*0760*/  IMAD.HI.U32 R2, R3, R5, R2 ;  /* 0x0000000503027227 */ /* 0x000fe200078e0002 */
[----:B------:R-:W-:Y:S01]  /*0770*/  LOP3.LUT R5, R117, 0x3f, RZ, 0xc0, !PT ;  /* 0x0000003f75057812 */ /* 0x000fe200078ec0ff */
[----:B------:R-:W0:Y:S04]  /*0780*/  I2F.RP R3, R8 ;  /* 0x0000000800037306 */ /* 0x000e280000209400 */
[----:B------:R-:W-:-:S04]  /*0790*/  IMAD.HI.U32 R2, R2, R9, RZ ;  /* 0x0000000902027227 */ /* 0x000fc800078e00ff */
[----:B------:R-:W-:Y:S01]  /*07a0*/  IMAD R0, R2, R0, R9 ;  /* 0x0000000002007224 */ /* 0x000fe200078e0209 */
[----:B------:R-:W-:-:S04]  /*07b0*/  IABS R9, R15 ;  /* 0x0000000f00097213 */ /* 0x000fc80000000000 */
[----:B------:R-:W-:Y:S01]  /*07c0*/  ISETP.GT.U32.AND P1, PT, R7, R0, PT ;  /* 0x000000000700720c */ /* 0x000fe20003f24070 */
[----:B------:R-:W1:Y:S08]  /*07d0*/  I2F.RP R6, R9 ;  /* 0x0000000900067306 */ /* 0x000e700000209400 */
[----:B0-----:R-:W0:Y:S04]  /*07e0*/  MUFU.RCP R3, R3 ;  /* 0x0000000300037308 */ /* 0x001e280000001000 */
[----:B------:R-:W-:-:S02]  /*07f0*/  @!P1 IMAD.IADD R0, R0, 0x1, -R7 ;  /* 0x0000000100009824 */ /* 0x000fc400078e0a07 */
[----:B------:R-:W-:Y:S01]  /*0800*/  @!P1 VIADD R2, R2, 0x1 ;  /* 0x0000000102029836 */ /* 0x000fe20000000000 */
[----:B------:R-:W-:Y:S01]  /*0810*/  ISETP.NE.AND P1, PT, R11, RZ, PT ;  /* 0x000000ff0b00720c */ /* 0x000fe20003f25270 */
[----:B-1----:R-:W-:Y:S01]  /*0820*/  MUFU.RCP R6, R6 ;  /* 0x0000000600067308 */ /* 0x002fe20000001000 */
[----:B------:R-:W-:Y:S02]  /*0830*/  ISETP.GE.U32.AND P0, PT, R0, R7, PT ;  /* 0x000000070000720c */ /* 0x000fe40003f06070 */
[----:B------:R-:W-:-:S04]  /*0840*/  LOP3.LUT R0, R12, R11, RZ, 0x3c, !PT ;  /* 0x0000000b0c007212 */ /* 0x000fc800078e3cff */
[----:B------:R-:W-:Y:S01]  /*0850*/  ISETP.GE.AND P2, PT, R0, RZ, PT ;  /* 0x000000ff0000720c */ /* 0x000fe20003f46270 */
[----:B0-----:R-:W-:-:S04]  /*0860*/  VIADD R4, R3, 0xffffffe ;  /* 0x0ffffffe03047836 */ /* 0x001fc80000000000 */
[----:B------:R-:W0:Y:S02]  /*0870*/  F2I.FTZ.U32.TRUNC.NTZ R3, R4 ;  /* 0x0000000400037305 */ /* 0x000e24000021f000 */
[----:B------:R-:W-:-:S04]  /*0880*/  @P0 VIADD R2, R2, 0x1 ;  /* 0x0000000102020836 */ /* 0x000fc80000000000 */
[----:B------:R-:W-:Y:S02]  /*0890*/  IMAD.MOV.U32 R7, RZ, RZ, R2 ;  /* 0x000000ffff077224 */ /* 0x000fe400078e0002 */
[----:B------:R-:W-:Y:S02]  /*08a0*/  IMAD.MOV.U32 R2, RZ, RZ, RZ ;  /* 0x000000ffff027224 */ /* 0x000fe400078e00ff */
[----:B------:R-:W-:Y:S01]  /*08b0*/  @!P2 IMAD.MOV R7, RZ, RZ, -R7 ;  /* 0x000000ffff07a224 */ /* 0x000fe200078e0a07 */
[----:B------:R-:W-:-:S05]  /*08c0*/  @!P1 LOP3.LUT R7, RZ, R11, RZ, 0x33, !PT ;  /* 0x0000000bff079212 */ /* 0x000fca00078e33ff */
[----:B------:R-:W-:-:S04]  /*08d0*/  IMAD.MOV R0, RZ, RZ, -R7 ;  /* 0x000000ffff007224 */ /* 0x000fc800078e0a07 */
[----:B------:R-:W-:Y:S02]  /*08e0*/  IMAD R0, R11, R0, R12 ;  /* 0x000000000b007224 */ /* 0x000fe400078e020c */
[----:B0-----:R-:W-:Y:S02]  /*08f0*/  IMAD.MOV R11, RZ, RZ, -R3 ;  /* 0x000000ffff0b7224 */ /* 0x001fe400078e0a03 */
[----:B------:R-:W-:Y:S02]  /*0900*/  IMAD.IADD R0, R10, 0x1, R0 ;  /* 0x000000010a007824 */ /* 0x000fe400078e0200 */
[----:B------:R-:W-:Y:S01]  /*0910*/  VIADD R12, R6, 0xffffffe ;  /* 0x0ffffffe060c7836 */ /* 0x000fe20000000000 */
[----:B------:R-:W0:Y:S01]  /*0920*/  LDS R10, [UR9] ;  /* 0x00000009ff0a7984 */ /* 0x000e220008000800 */
[----:B------:R-:W-:Y:S02]  /*0930*/  IMAD R16, R0, 0x40, R5 ;  /* 0x0000004000107824 */ /* 0x000fe400078e0205 */
[----:B------:R-:W-:Y:S01]  /*0940*/  IMAD R5, R11, R8, RZ ;  /* 0x000000080b057224 */ /* 0x000fe200078e02ff */
[----:B------:R-:W1:Y:S01]  /*0950*/  F2I.FTZ.U32.TRUNC.NTZ R13, R12 ;  /* 0x0000000c000d7305 */ /* 0x000e62000021f000 */
[----:B------:R-:W-:Y:S01]  /*0960*/  SHF.R.U32.HI R11, RZ, 0x5, R117 ;  /* 0x00000005ff0b7819 */ /* 0x000fe20000011675 */
[----:B------:R2:W-:Y:S01]  /*0970*/  STL [R1+0x1c3c], R16 ;  /* 0x001c3c1001007387 */ /* 0x0005e20000100800 */
[----:B------:R-:W-:Y:S01]  /*0980*/  IABS R0, R16 ;  /* 0x0000001000007213 */ /* 0x000fe20000000000 */
[----:B------:R-:W-:Y:S01]  /*0990*/  IMAD.HI.U32 R2, R3, R5, R2 ;  /* 0x0000000503027227 */ /* 0x000fe200078e0002 */
[----:B------:R-:W-:Y:S01]  /*09a0*/  BAR.SYNC.DEFER_BLOCKING 0x0 ;  /* 0x0000000000007b1d */ /* 0x000fe20000010000 */
[----:B------:R-:W-:-:S02]  /*09b0*/  ISETP.GE.AND P5, PT, R16, RZ, PT ;  /* 0x000000ff1000720c */ /* 0x000fc40003fa6270 */
[----:B------:R-:W-:Y:S01]  /*09c0*/  IMAD.MOV.U32 R3, RZ, RZ, R0 ;  /* 0x000000ffff037224 */ /* 0x000fe200078e0000 */
[----:B------:R-:W-:Y:S01]  /*09d0*/  R2UR UR6, R11 ;  /* 0x000000000b0672ca */ /* 0x000fe200000e0000 */
[----:B------:R-:W-:Y:S02]  /*09e0*/  IMAD.SHL.U32 R0, R7, 0x100, RZ ;  /* 0x0000010007007824 */ /* 0x000fe400078e00ff */
[----:B------:R-:W-:-:S03]  /*09f0*/  IMAD.HI.U32 R2, R2, R3, RZ ;  /* 0x0000000302027227 */ /* 0x000fc600078e00ff */
[----:B------:R-:W-:Y:S01]  /*0a00*/  IABS R145, R0 ;  /* 0x0000000000917213 */ /* 0x000fe20000000000 */
[----:B------:R-:W-:Y:S02]  /*0a10*/  IMAD.MOV R2, RZ, RZ, -R2 ;  /* 0x000000ffff027224 */ /* 0x000fe400078e0a02 */
[----:B-1----:R-:W-:Y:S02]  /*0a20*/  IMAD.MOV R4, RZ, RZ, -R13 ;  /* 0x000000ffff047224 */ /* 0x002fe400078e0a0d */
[----:B------:R-:W-:Y:S02]  /*0a30*/  IMAD R3, R8, R2, R3 ;  /* 0x0000000208037224 */ /* 0x000fe400078e0203 */
[----:B------:R-:W-:Y:S02]  /*0a40*/  VIADD R6, R0, 0x1 ;  /* 0x0000000100067836 */ /* 0x000fe40000000000 */
[----:B------:R-:W-:Y:S01]  /*0a50*/  IMAD R5, R4, R9, RZ ;  /* 0x0000000904057224 */ /* 0x000fe200078e02ff */
[----:B------:R-:W-:Y:S01]  /*0a60*/  ISETP.GT.U32.AND P0, PT, R8, R3, PT ;  /* 0x000000030800720c */ /* 0x000fe20003f04070 */
[----:B------:R-:W-:Y:S01]  /*0a70*/  IMAD.MOV.U32 R12, RZ, RZ, RZ ;  /* 0x000000ffff0c7224 */ /* 0x000fe200078e00ff */
[----:B------:R-:W-:Y:S01]  /*0a80*/  IABS R146, R6 ;  /* 0x0000000600927213 */ /* 0x000fe20000000000 */
[----:B------:R-:W-:Y:S01]  /*0a90*/  VIADD R7, R0, 0x3 ;  /* 0x0000000300077836 */ /* 0x000fe20000000000 */
[----:B------:R-:W-:Y:S01]  /*0aa0*/  SHF.R.U32.HI R4, RZ, 0x6, R117 ;  /* 0x00000006ff047819 */ /* 0x000fe20000011675 */
[----:B------:R-:W-:Y:S01]  /*0ab0*/  IMAD.HI.U32 R12, R13, R5, R12 ;  /* 0x000000050d0c7227 */ /* 0x000fe200078e000c */
[----:B------:R-:W-:-:S02]  /*0ac0*/  ISETP.GE.AND P1, PT, R6, RZ, PT ;  /* 0x000000ff0600720c */ /* 0x000fc40003f26270 */
[----:B------:R-:W-:Y:S01]  /*0ad0*/  SGXT.U32 R4, R4, 0x1 ;  /* 0x000000010404781a */ /* 0x000fe20000000000 */
[----:B------:R-:W-:Y:S01]  /*0ae0*/  VIADD R5, R0, 0x2 ;  /* 0x0000000200057836 */ /* 0x000fe20000000000 */
[----:B------:R-:W-:Y:S01]  /*0af0*/  IABS R152, R7 ;  /* 0x0000000700987213 */ /* 0x000fe20000000000 */
[----:B------:R-:W-:Y:S01]  /*0b00*/  IMAD.HI.U32 R2, R12, R146, RZ ;  /* 0x000000920c027227 */ /* 0x000fe200078e00ff */
[----:B------:R-:W-:Y:S02]  /*0b10*/  ISETP.LT.AND P3, PT, R4, UR7, P3 ;  /* 0x0000000704007c0c */ /* 0x000fe40009f61270 */
[----:B------:R-:W-:Y:S01]  /*0b20*/  IABS R148, R5 ;  /* 0x0000000500947213 */ /* 0x000fe20000000000 */
[----:B------:R-:W-:Y:S01]  /*0b30*/  @!P0 IMAD.IADD R3, R3, 0x1, -R8 ;  /* 0x0000000103038824 */ /* 0x000fe200078e0a08 */
[----:B------:R-:W-:Y:S01]  /*0b40*/  ISETP.GE.AND P2, PT, R5, RZ, PT ;  /* 0x000000ff0500720c */ /* 0x000fe20003f46270 */
[----:B------:R-:W-:Y:S01]  /*0b50*/  IMAD.MOV R2, RZ, RZ, -R2 ;  /* 0x000000ffff027224 */ /* 0x000fe200078e0a02 */
[----:B0-----:R-:W-:Y:S01]  /*0b60*/  R2UR UR8, R10 ;  /* 0x000000000a0872ca */ /* 0x001fe200000e0000 */
[----:B------:R-:W-:Y:S01]  /*0b70*/  VIADD R6, R0, 0x5 ;  /* 0x0000000500067836 */ /* 0x000fe20000000000 */
[----:B------:R-:W-:Y:S01]  /*0b80*/  ISETP.GT.U32.AND P0, PT, R8, R3, PT ;  /* 0x000000030800720c */ /* 0x000fe20003f04070 */
[----:B------:R-:W-:-:S02]  /*0b90*/  IMAD R146, R9, R2, R146 ;  /* 0x0000000209927224 */ /* 0x000fc400078e0292 */
[C---:B------:R-:W-:Y:S01]  /*0ba0*/  IMAD.HI.U32 R2, R12.reuse, R148, RZ ;  /* 0x000000940c027227 */ /* 0x040fe200078e00ff */
[----:B------:R-:W-:Y:S02]  /*0bb0*/  IABS R157, R6 ;  /* 0x00000006009d7213 */ /* 0x000fe40000000000 */
[----:B------:R-:W-:Y:S01]  /*0bc0*/  ISETP.GT.U32.AND P6, PT, R9, R146, PT ;  /* 0x000000920900720c */ /* 0x000fe20003fc4070 */
[----:B------:R-:W-:Y:S02]  /*0bd0*/  IMAD.MOV R4, RZ, RZ, -R2 ;  /* 0x000000ffff047224 */ /* 0x000fe400078e0a02 */
[----:B------:R-:W-:-:S04]  /*0be0*/  IMAD.HI.U32 R2, R12, R152, RZ ;  /* 0x000000980c027227 */ /* 0x000fc800078e00ff */
[----:B------:R-:W-:Y:S02]  /*0bf0*/  IMAD R148, R9, R4, R148 ;  /* 0x0000000409947224 */ /* 0x000fe400078e0294 */
[----:B------:R-:W-:Y:S02]  /*0c00*/  @!P0 IMAD.IADD R3, R3, 0x1, -R8 ;  /* 0x0000000103038824 */ /* 0x000fe400078e0a08 */
[----:B------:R-:W-:Y:S01]  /*0c10*/  IMAD.MOV R2, RZ, RZ, -R2 ;  /* 0x000000ffff027224 */ /* 0x000fe200078e0a02 */
[C---:B------:R-:W-:Y:S01]  /*0c20*/  ISETP.GT.U32.AND P0, PT, R9.reuse, R148, PT ;  /* 0x000000940900720c */ /* 0x040fe20003f04070 */
[----:B------:R-:W-:Y:S02]  /*0c30*/  VIADD R4, R0, 0x4 ;  /* 0x0000000400047836 */ /* 0x000fe40000000000 */
[C---:B------:R-:W-:Y:S02]  /*0c40*/  IMAD R152, R9.reuse, R2, R152 ;  /* 0x0000000209987224 */ /* 0x040fe400078e0298 */
[----:B------:R-:W-:Y:S01]  /*0c50*/  @!P5 IMAD.MOV R3, RZ, RZ, -R3 ;  /* 0x000000ffff03d224 */ /* 0x000fe200078e0a03 */
[----:B------:R-:W-:Y:S01]  /*0c60*/  IABS R156, R4 ;  /* 0x00000004009c7213 */ /* 0x000fe20000000000 */
[----:B------:R-:W-:Y:S01]  /*0c70*/  @!P6 IMAD.IADD R146, R146, 0x1, -R9 ;  /* 0x000000019292e824 */ /* 0x000fe200078e0a09 */
[----:B------:R-:W-:Y:S01]  /*0c80*/  @!P4 LOP3.LUT R3, RZ, R14, RZ, 0x33, !PT ;  /* 0x0000000eff03c212 */ /* 0x000fe200078e33ff */
[----:B------:R-:W-:Y:S01]  /*0c90*/  VIADD R15, R0, 0x9 ;  /* 0x00000009000f7836 */ /* 0x000fe20000000000 */
[C---:B------:R-:W-:Y:S01]  /*0ca0*/  ISETP.GT.U32.AND P4, PT, R9.reuse, R152, PT ;  /* 0x000000980900720c */ /* 0x040fe20003f84070 */
[----:B------:R-:W-:Y:S01]  /*0cb0*/  IMAD.HI.U32 R2, R12, R156, RZ ;  /* 0x0000009c0c027227 */ /* 0x000fe200078e00ff */
[----:B------:R-:W-:-:S02]  /*0cc0*/  ISETP.GT.U32.AND P5, PT, R9, R146, PT ;  /* 0x000000920900720c */ /* 0x000fc40003fa4070 */
[----:B------:R-:W-:Y:S01]  /*0cd0*/  ISETP.GE.AND P6, PT, R7, RZ, PT ;  /* 0x000000ff0700720c */ /* 0x000fe20003fc6270 */
[--C-:B------:R-:W-:Y:S01]  /*0ce0*/  @!P0 IMAD.IADD R148, R148, 0x1, -R9.reuse ;  /* 0x0000000194948824 */ /* 0x100fe200078e0a09 */
[----:B------:R-:W-:Y:S01]  /*0cf0*/  IABS R8, R15 ;  /* 0x0000000f00087213 */ /* 0x000fe20000000000 */
[----:B------:R-:W-:Y:S02]  /*0d00*/  IMAD.MOV R2, RZ, RZ, -R2 ;  /* 0x000000ffff027224 */ /* 0x000fe400078e0a02 */
[----:B------:R-:W-:Y:S01]  /*0d10*/  VIADD R7, R0, 0x6 ;  /* 0x0000000600077836 */ /* 0x000fe20000000000 */
[C---:B------:R-:W-:Y:S01]  /*0d20*/  ISETP.GT.U32.AND P0, PT, R9.reuse, R148, PT ;  /* 0x000000940900720c */ /* 0x040fe20003f04070 */
[C---:B------:R-:W-:Y:S02]  /*0d30*/  IMAD R156, R9.reuse, R2, R156 ;  /* 0x00000002099c7224 */ /* 0x040fe400078e029c */
[--C-:B------:R-:W-:Y:S01]  /*0d40*/  @!P4 IMAD.IADD R152, R152, 0x1, -R9.reuse ;  /* 0x000000019898c824 */ /* 0x100fe200078e0a09 */
[----:B------:R-:W-:Y:S01]  /*0d50*/  IABS R162, R7 ;  /* 0x0000000700a27213 */ /* 0x000fe20000000000 */
[----:B------:R-:W-:Y:S01]  /*0d60*/  @!P5 IMAD.IADD R146, R146, 0x1, -R9 ;  /* 0x000000019292d824 */ /* 0x000fe200078e0a09 */
[----:B------:R-:W-:Y:S01]  /*0d70*/  ISETP.GE.AND P5, PT, R4, RZ, PT ;  /* 0x000000ff0400720c */ /* 0x000fe20003fa6270 */
[----:B------:R-:W-:Y:S01]  /*0d80*/  IMAD.HI.U32 R4, R12, R157, RZ ;  /* 0x0000009d0c047227 */ /* 0x000fe200078e00ff */
[----:B------:R-:W-:-:S03]  /*0d90*/  ISETP.GT.U32.AND P4, PT, R9, R152, PT ;  /* 0x000000980900720c */ /* 0x000fc60003f84070 */
[----:B------:R-:W-:Y:S02]  /*0da0*/  IMAD.MOV R4, RZ, RZ, -R4 ;  /* 0x000000ffff047224 */ /* 0x000fe400078e0a04 */
[----:B------:R-:W-:Y:S01]  /*0db0*/  @!P0 IMAD.IADD R148, R148, 0x1, -R9 ;  /* 0x0000000194948824 */ /* 0x000fe200078e0a09 */
[----:B------:R-:W-:Y:S01]  /*0dc0*/  ISETP.GE.AND P0, PT, R7, RZ, PT ;  /* 0x000000ff0700720c */ /* 0x000fe20003f06270 */
[C---:B------:R-:W-:Y:S02]  /*0dd0*/  IMAD R157, R9.reuse, R4, R157 ;  /* 0x00000004099d7224 */ /* 0x040fe400078e029d */
[----:B------:R-:W-:Y:S01]  /*0de0*/  @!P2 IMAD.MOV R148, RZ, RZ, -R148 ;  /* 0x000000ffff94a224 */ /* 0x000fe200078e0a94 */
[----:B------:R-:W-:Y:S01]  /*0df0*/  ISETP.GT.U32.AND P2, PT, R9, R156, PT ;  /* 0x0000009c0900720c */ /* 0x000fe20003f44070 */
[----:B------:R-:W-:-:S04]  /*0e00*/  IMAD.HI.U32 R5, R12, R162, RZ ;  /* 0x000000a20c057227 */ /* 0x000fc800078e00ff */
[----:B------:R-:W-:Y:S02]  /*0e10*/  @!P4 IMAD.IADD R152, R152, 0x1, -R9 ;  /* 0x000000019898c824 */ /* 0x000fe400078e0a09 */
[----:B------:R-:W-:Y:S02]  /*0e20*/  IMAD.MOV R5, RZ, RZ, -R5 ;  /* 0x000000ffff057224 */ /* 0x000fe400078e0a05 */
[----:B------:R-:W-:Y:S01]  /*0e30*/  @!P6 IMAD.MOV R152, RZ, RZ, -R152 ;  /* 0x000000ffff98e224 */ /* 0x000fe200078e0a98 */
[C---:B------:R-:W-:Y:S01]  /*0e40*/  ISETP.GT.U32.AND P6, PT, R9.reuse, R157, PT ;  /* 0x0000009d0900720c */ /* 0x040fe20003fc4070 */
[----:B------:R-:W-:Y:S02]  /*0e50*/  IMAD R162, R9, R5, R162 ;  /* 0x0000000509a27224 */ /* 0x000fe400078e02a2 */
[----:B------:R-:W-:Y:S02]  /*0e60*/  @!P2 IMAD.IADD R156, R156, 0x1, -R9 ;  /* 0x000000019c9ca824 */ /* 0x000fe400078e0a09 */
[----:B------:R-:W-:-:S02]  /*0e70*/  VIADD R2, R0, 0x7 ;  /* 0x0000000700027836 */ /* 0x000fc40000000000 */
[C---:B------:R-:W-:Y:S01]  /*0e80*/  VIADD R13, R0.reuse, 0x8 ;  /* 0x00000008000d7836 */ /* 0x040fe20000000000 */
[----:B------:R-:W-:Y:S01]  /*0e90*/  ISETP.GT.U32.AND P2, PT, R9, R156, PT ;  /* 0x0000009c0900720c */ /* 0x000fe20003f44070 */
[----:B------:R-:W-:Y:S01]  /*0ea0*/  VIADD R17, R0, 0xa ;  /* 0x0000000a00117836 */ /* 0x000fe20000000000 */
[----:B------:R-:W-:Y:S01]  /*0eb0*/  IABS R163, R2 ;  /* 0x0000000200a37213 */ /* 0x000fe20000000000 */
[----:B------:R-:W-:Y:S01]  /*0ec0*/  @!P1 IMAD.MOV R146, RZ, RZ, -R146 ;  /* 0x000000ffff929224 */ /* 0x000fe200078e0a92 */
[----:B------:R-:W-:Y:S01]  /*0ed0*/  ISETP.GE.AND P4, PT, R2, RZ, PT ;  /* 0x000000ff0200720c */ /* 0x000fe20003f86270 */
[--C-:B------:R-:W-:Y:S01]  /*0ee0*/  @!P6 IMAD.IADD R157, R157, 0x1, -R9.reuse ;  /* 0x000000019d9de824 */ /* 0x100fe200078e0a09 */
[----:B------:R-:W-:Y:S01]  /*0ef0*/  ISETP.GE.AND P1, PT, R6, RZ, PT ;  /* 0x000000ff0600720c */ /* 0x000fe20003f26270 */
[----:B------:R-:W-:Y:S01]  /*0f00*/  IMAD.HI.U32 R2, R12, R163, RZ ;  /* 0x000000a30c027227 */ /* 0x000fe200078e00ff */
[----:B------:R-:W-:Y:S02]  /*0f10*/  IABS R7, R13 ;  /* 0x0000000d00077213 */ /* 0x000fe40000000000 */
[C---:B------:R-:W-:Y:S01]  /*0f20*/  ISETP.GT.U32.AND P6, PT, R9.reuse, R157, PT ;  /* 0x0000009d0900720c */ /* 0x040fe20003fc4070 */
[----:B------:R-:W-:Y:S01]  /*0f30*/  VIADD R19, R0, 0xb ;  /* 0x0000000b00137836 */ /* 0x000fe20000000000 */
[----:B------:R-:W-:Y:S01]  /*0f40*/  IABS R10, R17 ;  /* 0x00000011000a7213 */ /* 0x000fe20000000000 */
[----:B------:R-:W-:Y:S01]  /*0f50*/  @!P2 IMAD.IADD R156, R156, 0x1, -R9 ;  /* 0x000000019c9ca824 */ /* 0x000fe200078e0a09 */
[----:B------:R-:W-:Y:S01]  /*0f60*/  ISETP.GT.U32.AND P2, PT, R9, R162, PT ;  /* 0x000000a20900720c */ /* 0x000fe20003f44070 */
[----:B------:R-:W-:Y:S01]  /*0f70*/  IMAD.MOV R6, RZ, RZ, -R2 ;  /* 0x000000ffff067224 */ /* 0x000fe200078e0a02 */
[----:B------:R-:W-:Y:S01]  /*0f80*/  IABS R11, R19 ;  /* 0x00000013000b7213 */ /* 0x000fe20000000000 */
[----:B------:R-:W-:-:S04]  /*0f90*/  IMAD.HI.U32 R4, R12, R8, RZ ;  /* 0x000000080c047227 */ /* 0x000fc800078e00ff */
[----:B------:R-:W-:Y:S02]  /*0fa0*/  IMAD R163, R9, R6, R163 ;  /* 0x0000000609a37224 */ /* 0x000fe400078e02a3 */
[----:B------:R-:W-:-:S04]  /*0fb0*/  IMAD.HI.U32 R2, R12, R7, RZ ;  /* 0x000000070c027227 */ /* 0x000fc800078e00ff */
[----:B------:R-:W-:Y:S02]  /*0fc0*/  @!P2 IMAD.IADD R162, R162, 0x1, -R9 ;  /* 0x00000001a2a2a824 */ /* 0x000fe400078e0a09 */
[----:B------:R-:W-:-:S03]  /*0fd0*/  IMAD.HI.U32 R5, R12, R10, RZ ;  /* 0x0000000a0c057227 */ /* 0x000fc600078e00ff */
[----:B------:R-:W-:Y:S01]  /*0fe0*/  ISETP.GT.U32.AND P2, PT, R9, R162, PT ;  /* 0x000000a20900720c */ /* 0x000fe20003f44070 */
[----:B------:R-:W-:Y:S02]  /*0ff0*/  IMAD.MOV R4, RZ, RZ, -R4 ;  /* 0x000000ffff047224 */ /* 0x000fe400078e0a04 */
[----:B------:R-:W-:Y:S01]  /*1000*/  @!P6 IMAD.IADD R157, R157, 0x1, -R9 ;  /* 0x000000019d9de824 */ /* 0x000fe200078e0a09 */
[----:B------:R-:W-:Y:S01]  /*1010*/  ISETP.GT.U32.AND P6, PT, R9, R163, PT ;  /* 0x000000a30900720c */ /* 0x000fe20003fc4070 */
[----:B------:R-:W-:-:S04]  /*1020*/  IMAD.HI.U32 R6, R12, R11, RZ ;  /* 0x0000000b0c067227 */ /* 0x000fc800078e00ff */
[----:B------:R-:W-:Y:S02]  /*1030*/  IMAD.MOV R2, RZ, RZ, -R2 ;  /* 0x000000ffff027224 */ /* 0x000fe400078e0a02 */
[----:B------:R-:W-:Y:S02]  /*1040*/  IMAD.MOV R5, RZ, RZ, -R5 ;  /* 0x000000ffff057224 */ /* 0x000fe400078e0a05 */
[C---:B------:R-:W-:Y:S02]  /*1050*/  IMAD R4, R9.reuse, R4, R8 ;  /* 0x0000000409047224 */ /* 0x040fe400078e0208 */
[----:B------:R-:W-:Y:S02]  /*1060*/  IMAD.MOV R8, RZ, RZ, -R6 ;  /* 0x000000ffff087224 */ /* 0x000fe400078e0a06 */
[C---:B------:R-:W-:Y:S02]  /*1070*/  IMAD R2, R9.reuse, R2, R7 ;  /* 0x0000000209027224 */ /* 0x040fe400078e0207 */
[----:B------:R-:W-:-:S02]  /*1080*/  IMAD R6, R9, R5, R10 ;  /* 0x0000000509067224 */ /* 0x000fc400078e020a */
[C---:B------:R-:W-:Y:S02]  /*1090*/  IMAD R8, R9.reuse, R8, R11 ;  /* 0x0000000809087224 */ /* 0x040fe400078e020b */
[----:B------:R-:W-:Y:S01]  /*10a0*/  @!P5 IMAD.MOV R156, RZ, RZ, -R156 ;  /* 0x000000ffff9cd224 */ /* 0x000fe200078e0a9c */
[C---:B------:R-:W-:Y:S01]  /*10b0*/  ISETP.GT.U32.AND P5, PT, R9.reuse, R2, PT ;  /* 0x000000020900720c */ /* 0x040fe20003fa4070 */
[--C-:B------:R-:W-:Y:S01]  /*10c0*/  @!P2 IMAD.IADD R162, R162, 0x1, -R9.reuse ;  /* 0x00000001a2a2a824 */ /* 0x100fe200078e0a09 */
[----:B------:R-:W-:Y:S01]  /*10d0*/  ISETP.GT.U32.AND P2, PT, R9, R6, PT ;  /* 0x000000060900720c */ /* 0x000fe20003f44070 */
[----:B------:R-:W-:Y:S01]  /*10e0*/  @!P6 IMAD.IADD R163, R163, 0x1, -R9 ;  /* 0x00000001a3a3e824 */ /* 0x000fe200078e0a09 */
[----:B------:R-:W-:Y:S01]  /*10f0*/  ISETP.GT.U32.AND P6, PT, R9, R8, PT ;  /* 0x000000080900720c */ /* 0x000fe20003fc4070 */
[C---:B------:R-:W-:Y:S02]  /*1100*/  VIADD R20, R0.reuse, 0xc ;  /* 0x0000000c00147836 */ /* 0x040fe40000000000 */
[----:B------:R-:W-:-:S02]  /*1110*/  VIADD R22, R0, 0xe ;  /* 0x0000000e00167836 */ /* 0x000fc40000000000 */
[----:B------:R-:W-:Y:S01]  /*1120*/  @!P1 IMAD.MOV R157, RZ, RZ, -R157 ;  /* 0x000000ffff9d9224 */ /* 0x000fe200078e0a9d */
[----:B------:R-:W-:Y:S01]  /*1130*/  IABS R10, R20 ;  /* 0x00000014000a7213 */ /* 0x000fe20000000000 */
[----:B------:R-:W-:Y:S01]  /*1140*/  VIADD R21, R0, 0xd ;  /* 0x0000000d00157836 */ /* 0x000fe20000000000 */
[C---:B------:R-:W-:Y:S01]  /*1150*/  ISETP.GT.U32.AND P1, PT, R9.reuse, R4, PT ;  /* 0x000000040900720c */ /* 0x040fe20003f24070 */
[--C-:B------:R-:W-:Y:S01]  /*1160*/  @!P5 IMAD.IADD R2, R2, 0x1, -R9.reuse ;  /* 0x000000010202d824 */ /* 0x100fe200078e0a09 */
[----:B--2---:R-:W-:Y:S01]  /*1170*/  IABS R16, R22 ;  /* 0x0000001600107213 */ /* 0x004fe20000000000 */
[----:B------:R-:W-:Y:S01]  /*1180*/  @!P2 IMAD.IADD R6, R6, 0x1, -R9 ;  /* 0x000000010606a824 */ /* 0x000fe200078e0a09 */
[----:B------:R-:W-:Y:S01]  /*1190*/  ISETP.GT.U32.AND P5, PT, R9, R163, PT ;  /* 0x000000a30900720c */ /* 0x000fe20003fa4070 */
[----:B------:R-:W-:Y:S01]  /*11a0*/  IMAD.HI.U32 R5, R12, R10, RZ ;  /* 0x0000000a0c057227 */ /* 0x000fe200078e00ff */
[----:B------:R-:W-:-:S03]  /*11b0*/  IABS R14, R21 ;  /* 0x00000015000e7213 */ /* 0x000fc60000000000 */
[----:B------:R-:W-:Y:S01]  /*11c0*/  @!P6 IMAD.IADD R8, R8, 0x1, -R9 ;  /* 0x000000010808e824 */ /* 0x000fe200078e0a09 */
[----:B------:R-:W-:Y:S01]  /*11d0*/  ISETP.GT.U32.AND P6, PT, R9, R6, PT ;  /* 0x000000060900720c */ /* 0x000fe20003fc4070 */
[----:B------:R-:W-:Y:S02]  /*11e0*/  IMAD.MOV R11, RZ, RZ, -R5 ;  /* 0x000000ffff0b7224 */ /* 0x000fe400078e0a05 */
[----:B------:R-:W-:-:S04]  /*11f0*/  IMAD.HI.U32 R5, R12, R16, RZ ;  /* 0x000000100c057227 */ /* 0x000fc800078e00ff */
[C---:B------:R-:W-:Y:S02]  /*1200*/  IMAD R10, R9.reuse, R11, R10 ;  /* 0x0000000b090a7224 */ /* 0x040fe400078e020a */
[----:B------:R-:W-:Y:S02]  /*1210*/  IMAD.MOV R5, RZ, RZ, -R5 ;  /* 0x000000ffff057224 */ /* 0x000fe400078e0a05 */
[----:B------:R-:W-:Y:S01]  /*1220*/  @!P1 IMAD.IADD R4, R4, 0x1, -R9 ;  /* 0x0000000104049824 */ /* 0x000fe200078e0a09 */
[C---:B------:R-:W-:Y:S01]  /*1230*/  ISETP.GT.U32.AND P1, PT, R9.reuse, R2, PT ;  /* 0x000000020900720c */ /* 0x040fe20003f24070 */
[----:B------:R-:W-:Y:S01]  /*1240*/  @!P0 IMAD.MOV R162, RZ, RZ, -R162 ;  /* 0x000000ffffa28224 */ /* 0x000fe200078e0aa2 */
[C---:B------:R-:W-:Y:S01]  /*1250*/  ISETP.GT.U32.AND P0, PT, R9.reuse, R8, PT ;  /* 0x000000080900720c */ /* 0x040fe20003f04070 */
[----:B------:R-:W-:Y:S01]  /*1260*/  IMAD.HI.U32 R7, R12, R14, RZ ;  /* 0x0000000e0c077227 */ /* 0x000fe200078e00ff */
[----:B------:R-:W-:-:S03]  /*1270*/  ISETP.GT.U32.AND P2, PT, R9, R4, PT ;  /* 0x000000040900720c */ /* 0x000fc60003f44070 */
[----:B------:R-:W-:Y:S02]  /*1280*/  IMAD R16, R9, R5, R16 ;  /* 0x0000000509107224 */ /* 0x000fe400078e0210 */
[----:B------:R-:W-:Y:S01]  /*1290*/  @!P5 IMAD.IADD R163, R163, 0x1, -R9 ;  /* 0x00000001a3a3d824 */ /* 0x000fe200078e0a09 */
[C---:B------:R-:W-:Y:S01]  /*12a0*/  ISETP.GT.U32.AND P5, PT, R9.reuse, R10, PT ;  /* 0x0000000a0900720c */ /* 0x040fe20003fa4070 */
[----:B------:R-:W-:Y:S02]  /*12b0*/  IMAD.MOV R7, RZ, RZ, -R7 ;  /* 0x000000ffff077224 */ /* 0x000fe400078e0a07 */
[--C-:B------:R-:W-:Y:S01]  /*12c0*/  @!P6 IMAD.IADD R6, R6, 0x1, -R9.reuse ;  /* 0x000000010606e824 */ /* 0x100fe200078e0a09 */
[C---:B------:R-:W-:Y:S01]  /*12d0*/  ISETP.GT.U32.AND P6, PT, R9.reuse, R16, PT ;  /* 0x000000100900720c */ /* 0x040fe20003fc4070 */
[----:B------:R-:W-:Y:S02]  /*12e0*/  IMAD R14, R9, R7, R14 ;  /* 0x00000007090e7224 */ /* 0x000fe400078e020e */
[----:B------:R-:W-:-:S02]  /*12f0*/  @!P1 IMAD.IADD R2, R2, 0x1, -R9 ;  /* 0x0000000102029824 */ /* 0x000fc400078e0a09 */
[----:B------:R-:W-:Y:S01]  /*1300*/  VIADD R11, R0, 0xf ;  /* 0x0000000f000b7836 */ /* 0x000fe20000000000 */
[----:B------:R-:W-:Y:S01]  /*1310*/  ISETP.GT.U32.AND P1, PT, R9, R14, PT ;  /* 0x0000000e0900720c */ /* 0x000fe20003f24070 */
[--C-:B------:R-:W-:Y:S01]  /*1320*/  @!P0 IMAD.IADD R8, R8, 0x1, -R9.reuse ;  /* 0x0000000108088824 */ /* 0x100fe200078e0a09 */
[----:B------:R-:W-:Y:S01]  /*1330*/  ISETP.GE.AND P0, PT, R15, RZ, PT ;  /* 0x000000ff0f00720c */ /* 0x000fe20003f06270 */
[--C-:B------:R-:W-:Y:S01]  /*1340*/  @!P5 IMAD.IADD R10, R10, 0x1, -R9.reuse ;  /* 0x000000010a0ad824 */ /* 0x100fe200078e0a09 */
[----:B------:R-:W-:Y:S01]  /*1350*/  IABS R18, R11 ;  /* 0x0000000b00127213 */ /* 0x000fe20000000000 */
[--C-:B------:R-:W-:Y:S01]  /*1360*/  @!P2 IMAD.IADD R4, R4, 0x1, -R9.reuse ;  /* 0x000000010404a824 */ /* 0x100fe200078e0a09 */
[----:B------:R-:W-:Y:S01]  /*1370*/  ISETP.GE.AND P5, PT, R17, RZ, PT ;  /* 0x000000ff1100720c */ /* 0x000fe20003fa6270 */
[----:B------:R-:W-:Y:S01]  /*1380*/  @!P6 IMAD.IADD R16, R16, 0x1, -R9 ;  /* 0x000000011010e824 */ /* 0x000fe200078e0a09 */
[----:B------:R-:W-:Y:S01]  /*1390*/  ISETP.GT.U32.AND P6, PT, R9, R10, PT ;  /* 0x0000000a0900720c */ /* 0x000fe20003fc4070 */
[----:B------:R-:W-:Y:S01]  /*13a0*/  IMAD.HI.U32 R5, R12, R18, RZ ;  /* 0x000000120c057227 */ /* 0x000fe200078e00ff */
[----:B------:R-:W-:-:S03]  /*13b0*/  ISETP.GE.AND P2, PT, R13, RZ, PT ;  /* 0x000000ff0d00720c */ /* 0x000fc60003f46270 */
[----:B------:R-:W-:Y:S02]  /*13c0*/  IMAD.MOV.U32 R23, RZ, RZ, R4 ;  /* 0x000000ffff177224 */ /* 0x000fe400078e0004 */
[----:B------:R-:W-:Y:S02]  /*13d0*/  VIADD R13, R0, 0x10 ;  /* 0x00000010000d7836 */ /* 0x000fe40000000000 */
[----:B------:R-:W-:Y:S01]  /*13e0*/  @!P1 IMAD.IADD R14, R14, 0x1, -R9 ;  /* 0x000000010e0e9824 */ /* 0x000fe200078e0a09 */
[----:B------:R-:W-:Y:S01]  /*13f0*/  ISETP.GE.AND P1, PT, R19, RZ, PT ;  /* 0x000000ff1300720c */ /* 0x000fe20003f26270 */
[----:B------:R-:W-:Y:S01]  /*1400*/  IMAD.MOV R5, RZ, RZ, -R5 ;  /* 0x000000ffff057224 */ /* 0x000fe200078e0a05 */
[----:B------:R-:W-:Y:S01]  /*1410*/  IABS R7, R13 ;  /* 0x0000000d00077213 */ /* 0x000fe20000000000 */
[----:B------:R-:W-:Y:S01]  /*1420*/  @!P0 IMAD.MOV R23, RZ, RZ, -R23 ;  /* 0x000000ffff178224 */ /* 0x000fe200078e0a17 */
[----:B------:R-:W-:Y:S01]  /*1430*/  ISETP.GE.AND P0, PT, R20, RZ, PT ;  /* 0x000000ff1400720c */ /* 0x000fe20003f06270 */
[----:B------:R-:W-:Y:S01]  /*1440*/  @!P4 IMAD.MOV R163, RZ, RZ, -R163 ;  /* 0x000000ffffa3c224 */ /* 0x000fe200078e0aa3 */
[C---:B------:R-:W-:Y:S01]  /*1450*/  ISETP.GT.U32.AND P4, PT, R9.reuse, R16, PT ;  /* 0x000000100900720c */ /* 0x040fe20003f84070 */
[----:B------:R-:W-:-:S02]  /*1460*/  IMAD R18, R9, R5, R18 ;  /* 0x0000000509127224 */ /* 0x000fc400078e0212 */
[----:B------:R-:W-:Y:S02]  /*1470*/  IMAD.MOV.U32 R24, RZ, RZ, R2 ;  /* 0x000000ffff187224 */ /* 0x000fe400078e0002 */
[----:B------:R-:W-:Y:S01]  /*1480*/  @!P6 IMAD.IADD R10, R10, 0x1, -R9 ;  /* 0x000000010a0ae824 */ /* 0x000fe200078e0a09 */
[----:B------:R-:W-:Y:S01]  /*1490*/  ISETP.GE.AND P6, PT, R22, RZ, PT ;  /* 0x000000ff1600720c */ /* 0x000fe20003fc6270 */
[----:B------:R-:W-:Y:S02]  /*14a0*/  IMAD.MOV.U32 R5, RZ, RZ, R7 ;  /* 0x000000ffff057224 */ /* 0x000fe400078e0007 */
[----:B------:R-:W-:Y:S01]  /*14b0*/  @!P5 IMAD.MOV R6, RZ, RZ, -R6 ;  /* 0x000000ffff06d224 */ /* 0x000fe200078e0a06 */
[C---:B------:R-:W-:Y:S01]  /*14c0*/  ISETP.GT.U32.AND P5, PT, R9.reuse, R18, PT ;  /* 0x000000120900720c */ /* 0x040fe20003fa4070 */
[----:B------:R-:W-:Y:S02]  /*14d0*/  IMAD.MOV.U32 R4, RZ, RZ, R8 ;  /* 0x000000ffff047224 */ /* 0x000fe400078e0008 */
[----:B------:R-:W-:Y:S01]  /*14e0*/  @!P2 IMAD.MOV R24, RZ, RZ, -R24 ;  /* 0x000000ffff18a224 */ /* 0x000fe200078e0a18 */
[----:B------:R-:W-:Y:S01]  /*14f0*/  ISETP.GT.U32.AND P2, PT, R9, R14, PT ;  /* 0x0000000e0900720c */ /* 0x000fe20003f44070 */
[----:B------:R-:W-:-:S02]  /*1500*/  IMAD.MOV.U32 R8, RZ, RZ, R10 ;  /* 0x000000ffff087224 */ /* 0x000fc400078e000a */
[----:B------:R-:W-:Y:S01]  /*1510*/  IMAD.HI.U32 R2, R12, R5, RZ ;  /* 0x000000050c027227 */ /* 0x000fe200078e00ff */
[----:B------:R-:W-:Y:S03]  /*1520*/  STL [R1+0x8], R24 ;  /* 0x0000081801007387 */ /* 0x000fe60000100800 */
[----:B------:R-:W-:Y:S01]  /*1530*/  @!P1 IMAD.MOV R4, RZ, RZ, -R4 ;  /* 0x000000ffff049224 */ /* 0x000fe200078e0a04 */
[----:B------:R-:W-:Y:S01]  /*1540*/  STL [R1+0x14], R23 ;  /* 0x0000141701007387 */ /* 0x000fe20000100800 */
[----:B------:R-:W-:Y:S01]  /*1550*/  @!P0 IMAD.MOV R8, RZ, RZ, -R8 ;  /* 0x000000ffff088224 */ /* 0x000fe200078e0a08 */
[----:B------:R-:W-:Y:S01]  /*1560*/  ISETP.GE.AND P1, PT, R21, RZ, PT ;  /* 0x000000ff1500720c */ /* 0x000fe20003f26270 */
[----:B------:R-:W-:Y:S01]  /*1570*/  IMAD.MOV R2, RZ, RZ, -R2 ;  /* 0x000000ffff027224 */ /* 0x000fe200078e0a02 */
[----:B------:R0:W-:Y:S01]  /*1580*/  STL [R1+0x24], R6 ;  /* 0x0000240601007387 */ /* 0x0001e20000100800 */
[----:B------:R-:W-:Y:S01]  /*1590*/  @!P4 IMAD.IADD R16, R16, 0x1, -R9 ;  /* 0x000000011010c824 */ /* 0x000fe200078e0a09 */
[----:B------:R-:W-:Y:S01]  /*15a0*/  ISETP.GE.AND P4, PT, R13, RZ, PT ;  /* 0x000000ff0d00720c */ /* 0x000fe20003f86270 */
[----:B------:R-:W-:Y:S01]  /*15b0*/  IMAD R2, R9, R2, R5 ;  /* 0x0000000209027224 */ /* 0x000fe200078e0205 */
[----:B------:R1:W-:Y:S01]  /*15c0*/  STL [R1+0x28], R4 ;  /* 0x0000280401007387 */ /* 0x0003e20000100800 */
[----:B------:R-:W-:-:S02]  /*15d0*/  @!P5 IMAD.IADD R18, R18, 0x1, -R9 ;  /* 0x000000011212d824 */ /* 0x000fc400078e0a09 */
[----:B------:R-:W-:Y:S01]  /*15e0*/  @!P2 IMAD.IADD R14, R14, 0x1, -R9 ;  /* 0x000000010e0ea824 */ /* 0x000fe200078e0a09 */
[----:B------:R2:W-:Y:S01]  /*15f0*/  STL [R1+0x2c], R8 ;  /* 0x00002c0801007387 */ /* 0x0005e20000100800 */
[----:B------:R-:W-:Y:S01]  /*1600*/  ISETP.GE.AND P2, PT, R11, RZ, PT ;  /* 0x000000ff0b00720c */ /* 0x000fe20003f46270 */
[C---:B0-----:R-:W-:Y:S01]  /*1610*/  VIADD R6, R0.reuse, 0x12 ;  /* 0x0000001200067836 */ /* 0x041fe20000000000 */
[C---:B------:R-:W-:Y:S01]  /*1620*/  ISETP.GT.U32.AND P5, PT, R9.reuse, R18, PT ;  /* 0x000000120900720c */ /* 0x040fe20003fa4070 */
[----:B------:R-:W-:Y:S02]  /*1630*/  IMAD.MOV.U32 R10, RZ, RZ, R14 ;  /* 0x000000ffff0a7224 */ /* 0x000fe400078e000e */
[----:B-1----:R-:W-:Y:S02]  /*1640*/  VIADD R4, R0, 0x11 ;  /* 0x0000001100047836 */ /* 0x002fe40000000000 */
[----:B------:R-:W-:Y:S01]  /*1650*/  @!P1 IMAD.MOV R10, RZ, RZ, -R10 ;  /* 0x000000ffff0a9224 */ /* 0x000fe200078e0a0a */
[----:B------:R-:W-:Y:S01]  /*1660*/  ISETP.GE.AND P1, PT, R6, RZ, PT ;  /* 0x000000ff0600720c */ /* 0x000fe20003f26270 */
[----:B--2---:R-:W-:Y:S01]  /*1670*/  IMAD.MOV.U32 R8, RZ, RZ, R16 ;  /* 0x000000ffff087224 */ /* 0x004fe200078e0010 */
[----:B------:R-:W-:Y:S01]  /*1680*/  IABS R5, R4 ;  /* 0x0000000400057213 */ /* 0x000fe20000000000 */
[----:B------:R-:W-:Y:S01]  /*1690*/  VIADD R7, R0, 0x13 ;  /* 0x0000001300077836 */ /* 0x000fe20000000000 */
[----:B------:R-:W-:Y:S01]  /*16a0*/  ISETP.GE.AND P0, PT, R4, RZ, PT ;  /* 0x000000ff0400720c */ /* 0x000fe20003f06270 */
[----:B------:R-:W-:Y:S01]  /*16b0*/  @!P6 IMAD.MOV R8, RZ, RZ, -R8 ;  /* 0x000000ffff08e224 */ /* 0x000fe200078e0a08 */
[----:B------:R-:W-:Y:S01]  /*16c0*/  ISETP.GT.U32.AND P6, PT, R9, R2, PT ;  /* 0x000000020900720c */ /* 0x000fe20003fc4070 */
[----:B------:R-:W-:Y:S01]  /*16d0*/  IMAD.HI.U32 R4, R12, R5, RZ ;  /* 0x000000050c047227 */ /* 0x000fe200078e00ff */
[----:B------:R0:W-:Y:S01]  /*16e0*/  STL [R1+0x34], R10 ;  /* 0x0000340a01007387 */ /* 0x0001e20000100800 */
[----:B------:R-:W-:-:S02]  /*16f0*/  IABS R11, R7 ;  /* 0x00000007000b7213 */ /* 0x000fc40000000000 */
[----:B------:R-:W-:Y:S01]  /*1700*/  IMAD.MOV R4, RZ, RZ, -R4 ;  /* 0x000000ffff047224 */ /* 0x000fe200078e0a04 */
[----:B------:R1:W-:Y:S01]  /*1710*/  STL [R1+0x3c], R8 ;  /* 0x00003c0801007387 */ /* 0x0003e20000100800 */
[----:B------:R-:W-:Y:S01]  /*1720*/  @!P5 IMAD.IADD R18, R18, 0x1, -R9 ;  /* 0x000000011212d824 */ /* 0x000fe200078e0a09 */
[----:B------:R-:W-:Y:S01]  /*1730*/  ISETP.GE.AND P5, PT, R7, RZ, PT ;  /* 0x000000ff0700720c */ /* 0x000fe20003fa6270 */
[----:B------:R-:W-:Y:S02]  /*1740*/  VIADD R19, R0, 0x15 ;  /* 0x0000001500137836 */ /* 0x000fe40000000000 */
[----:B------:R-:W-:Y:S01]  /*1750*/  IMAD R4, R9, R4, R5 ;  /* 0x0000000409047224 */ /* 0x000fe200078e0205 */
[----:B0-----:R-:W-:Y:S01]  /*1760*/  IABS R10, R6 ;  /* 0x00000006000a7213 */ /* 0x001fe20000000000 */
[----:B------:R-:W-:Y:S01]  /*1770*/  @!P6 IMAD.IADD R2, R2, 0x1, -R9 ;  /* 0x000000010202e824 */ /* 0x000fe200078e0a09 */
[----:B------:R-:W-:Y:S01]  /*1780*/  IABS R15, R19 ;  /* 0x00000013000f7213 */ /* 0x000fe20000000000 */
[----:B------:R-:W-:-:S02]  /*1790*/  IMAD.MOV.U32 R20, RZ, RZ, R18 ;  /* 0x000000ffff147224 */ /* 0x000fc400078e0012 */
[----:B------:R-:W-:Y:S01]  /*17a0*/  IMAD.HI.U32 R5, R12, R10, RZ ;  /* 0x0000000a0c057227 */ /* 0x000fe200078e00ff */
[----:B------:R-:W-:-:S03]  /*17b0*/  ISETP.GT.U32.AND P6, PT, R9, R2, PT ;  /* 0x000000020900720c */ /* 0x000fc60003fc4070 */
[----:B------:R-:W-:-:S04]  /*17c0*/  IMAD.HI.U32 R6, R12, R11, RZ ;  /* 0x0000000b0c067227 */ /* 0x000fc800078e00ff */
[----:B------:R-:W-:Y:S02]  /*17d0*/  IMAD.MOV R5, RZ, RZ, -R5 ;  /* 0x000000ffff057224 */ /* 0x000fe400078e0a05 */
[----:B------:R-:W-:Y:S01]  /*17e0*/  @!P2 IMAD.MOV R20, RZ, RZ, -R20 ;  /* 0x000000ffff14a224 */ /* 0x000fe200078e0a14 */
[C---:B------:R-:W-:Y:S01]  /*17f0*/  ISETP.GT.U32.AND P2, PT, R9.reuse, R4, PT ;  /* 0x000000040900720c */ /* 0x040fe20003f44070 */
[----:B------:R-:W-:Y:S02]  /*1800*/  IMAD.MOV R14, RZ, RZ, -R6 ;  /* 0x000000ffff0e7224 */ /* 0x000fe400078e0a06 */
[----:B------:R-:W-:Y:S01]  /*1810*/  IMAD R6, R9, R5, R10 ;  /* 0x0000000509067224 */ /* 0x000fe200078e020a */
[----:B------:R0:W-:Y:S01]  /*1820*/  STL [R1+0x5c], R20 ;  /* 0x00005c1401007387 */ /* 0x0001e20000100800 */
[----:B-1----:R-:W-:-:S04]  /*1830*/  IMAD.HI.U32 R8, R12, R15, RZ ;  /* 0x0000000f0c087227 */ /* 0x002fc800078e00ff */
[----:B------:R-:W-:Y:S01]  /*1840*/  @!P6 IMAD.IADD R2, R2, 0x1, -R9 ;  /* 0x000000010202e824 */ /* 0x000fe200078e0a09 */
[C---:B------:R-:W-:Y:S01]  /*1850*/  ISETP.GT.U32.AND P6, PT, R9.reuse, R6, PT ;  /* 0x000000060900720c */ /* 0x040fe20003fc4070 */
[----:B------:R-:W-:Y:S02]  /*1860*/  IMAD.MOV R18, RZ, RZ, -R8 ;  /* 0x000000ffff127224 */ /* 0x000fe400078e0a08 */
[C---:B------:R-:W-:Y:S02]  /*1870*/  IMAD R8, R9.reuse, R14, R11 ;  /* 0x0000000e09087224 */ /* 0x040fe400078e020b */
[----:B------:R-:W-:Y:S02]  /*1880*/  VIADD R17, R0, 0x14 ;  /* 0x0000001400117836 */ /* 0x000fe40000000000 */
[----:B------:R-:W-:Y:S01]  /*1890*/  @!P2 IMAD.IADD R4, R4, 0x1, -R9 ;  /* 0x000000010404a824 */ /* 0x000fe200078e0a09 */
[C---:B------:R-:W-:Y:S01]  /*18a0*/  ISETP.GT.U32.AND P2, PT, R9.reuse, R8, PT ;  /* 0x000000080900720c */ /* 0x040fe20003f44070 */
[----:B------:R-:W-:Y:S01]  /*18b0*/  IMAD R14, R9, R18, R15 ;  /* 0x00000012090e7224 */ /* 0x000fe200078e020f */
[----:B------:R-:W-:Y:S01]  /*18c0*/  IABS R13, R17 ;  /* 0x00000011000d7213 */ /* 0x000fe20000000000 */
[----:B------:R-:W-:-:S02]  /*18d0*/  VIADD R15, R0, 0x16 ;  /* 0x00000016000f7836 */ /* 0x000fc40000000000 */
[----:B------:R-:W-:Y:S01]  /*18e0*/  @!P6 IMAD.IADD R6, R6, 0x1, -R9 ;  /* 0x000000010606e824 */ /* 0x000fe200078e0a09 */
[----:B------:R-:W-:Y:S01]  /*18f0*/  ISETP.GT.U32.AND P6, PT, R9, R4, PT ;  /* 0x000000040900720c */ /* 0x000fe20003fc4070 */
[----:B------:R-:W-:-:S04]  /*1900*/  IMAD.HI.U32 R7, R12, R13, RZ ;  /* 0x0000000d0c077227 */ /* 0x000fc800078e00ff */
[----:B------:R-:W-:Y:S01]  /*1910*/  IMAD.MOV R16, RZ, RZ, -R7 ;  /* 0x000000ffff107224 */ /* 0x000fe200078e0a07 */
[----:B------:R-:W-:Y:S01]  /*1920*/  IABS R7, R15 ;  /* 0x0000000f00077213 */ /* 0x000fe20000000000 */
[----:B------:R-:W-:Y:S02]  /*1930*/  VIADD R21, R0, 0x17 ;  /* 0x0000001700157836 */ /* 0x000fe40000000000 */
[----:B------:R-:W-:Y:S02]  /*1940*/  @!P2 IMAD.IADD R8, R8, 0x1, -R9 ;  /* 0x000000010808a824 */ /* 0x000fe400078e0a09 */
[C---:B------:R-:W-:Y:S01]  /*1950*/  IMAD R10, R9.reuse, R16, R13 ;  /* 0x00000010090a7224 */ /* 0x040fe200078e020d */
[----:B------:R-:W-:Y:S01]  /*1960*/  IABS R16, R21 ;  /* 0x0000001500107213 */ /* 0x000fe20000000000 */
[----:B------:R-:W-:Y:S01]  /*1970*/  IMAD.MOV.U32 R22, RZ, RZ, R2 ;  /* 0x000000ffff167224 */ /* 0x000fe200078e0002 */
[----:B------:R-:W-:Y:S01]  /*1980*/  ISETP.GT.U32.AND P2, PT, R9, R8, PT ;  /* 0x000000080900720c */ /* 0x000fe20003f44070 */
[----:B------:R-:W-:-:S04]  /*1990*/  IMAD.HI.U32 R2, R12, R7, RZ ;  /* 0x000000070c027227 */ /* 0x000fc800078e00ff */
[----:B------:R-:W-:Y:S02]  /*19a0*/  VIADD R23, R0, 0x18 ;  /* 0x0000001800177836 */ /* 0x000fe40000000000 */
[----:B------:R-:W-:Y:S01]  /*19b0*/  @!P4 IMAD.MOV R22, RZ, RZ, -R22 ;  /* 0x000000ffff16c224 */ /* 0x000fe200078e0a16 */
[C---:B------:R-:W-:Y:S01]  /*19c0*/  ISETP.GT.U32.AND P4, PT, R9.reuse, R6, PT ;  /* 0x000000060900720c */ /* 0x040fe20003f84070 */
[----:B------:R-:W-:Y:S01]  /*19d0*/  IMAD.HI.U32 R5, R12, R16, RZ ;  /* 0x000000100c057227 */ /* 0x000fe200078e00ff */
[----:B------:R-:W-:Y:S02]  /*19e0*/  IABS R18, R23 ;  /* 0x0000001700127213 */ /* 0x000fe40000000000 */
[----:B------:R-:W-:Y:S01]  /*19f0*/  STL [R1+0x60], R22 ;  /* 0x0000601601007387 */ /* 0x000fe20000100800 */
[----:B------:R-:W-:Y:S01]  /*1a00*/  @!P6 IMAD.IADD R4, R4, 0x1, -R9 ;  /* 0x000000010404e824 */ /* 0x000fe200078e0a09 */
[----:B------:R-:W-:Y:S01]  /*1a10*/  ISETP.GT.U32.AND P6, PT, R9, R10, PT ;  /* 0x0000000a0900720c */ /* 0x000fe20003fc4070 */
[----:B------:R-:W-:-:S02]  /*1a20*/  IMAD.MOV R2, RZ, RZ, -R2 ;  /* 0x000000ffff027224 */ /* 0x000fc400078e0a02 */
[----:B------:R-:W-:Y:S02]  /*1a30*/  IMAD.MOV R5, RZ, RZ, -R5 ;  /* 0x000000ffff057224 */ /* 0x000fe400078e0a05 */
[C---:B------:R-:W-:Y:S02]  /*1a40*/  IMAD R2, R9.reuse, R2, R7 ;  /* 0x0000000209027224 */ /* 0x040fe400078e0207 */
[----:B------:R-:W-:Y:S02]  /*1a50*/  IMAD R16, R9, R5, R16 ;  /* 0x0000000509107224 */ /* 0x000fe400078e0210 */
[----:B------:R-:W-:-:S04]  /*1a60*/  IMAD.HI.U32 R5, R12, R18, RZ ;  /* 0x000000120c057227 */ /* 0x000fc800078e00ff */
[--C-:B------:R-:W-:Y:S01]  /*1a70*/  @!P2 IMAD.IADD R8, R8, 0x1, -R9.reuse ;  /* 0x000000010808a824 */ /* 0x100fe200078e0a09 */
[C---:B------:R-:W-:Y:S01]  /*1a80*/  ISETP.GT.U32.AND P2, PT, R9.reuse, R2, PT ;  /* 0x000000020900720c */ /* 0x040fe20003f44070 */
[----:B------:R-:W-:Y:S01]  /*1a90*/  @!P4 IMAD.IADD R6, R6, 0x1, -R9 ;  /* 0x000000010606c824 */ /* 0x000fe200078e0a09 */
[C---:B------:R-:W-:Y:S01]  /*1aa0*/  ISETP.GT.U32.AND P4, PT, R9.reuse, R14, PT ;  /* 0x0000000e0900720c */ /* 0x040fe20003f84070 */
[----:B------:R-:W-:Y:S02]  /*1ab0*/  IMAD.MOV R5, RZ, RZ, -R5 ;  /* 0x000000ffff057224 */ /* 0x000fe400078e0a05 */
[----:B------:R-:W-:Y:S01]  /*1ac0*/  @!P6 IMAD.IADD R10, R10, 0x1, -R9 ;  /* 0x000000010a0ae824 */ /* 0x000fe200078e0a09 */
[C---:B------:R-:W-:Y:S01]  /*1ad0*/  ISETP.GT.U32.AND P6, PT, R9.reuse, R16, PT ;  /* 0x000000100900720c */ /* 0x040fe20003fc4070 */
[----:B------:R-:W-:Y:S02]  /*1ae0*/  IMAD R18, R9, R5, R18 ;  /* 0x0000000509127224 */ /* 0x000fe400078e0212 */
[----:B------:R-:W-:-:S02]  /*1af0*/  IMAD.MOV.U32 R26, RZ, RZ, R4 ;  /* 0x000000ffff1a7224 */ /* 0x000fc400078e0004 */
[----:B------:R-:W-:Y:S02]  /*1b00*/  IMAD.MOV.U32 R5, RZ, RZ, R6 ;  /* 0x000000ffff057224 */ /* 0x000fe400078e0006 */
[C---:B------:R-:W-:Y:S02]  /*1b10*/  VIADD R24, R0.reuse, 0x19 ;  /* 0x0000001900187836 */ /* 0x040fe40000000000 */
[----:B------:R-:W-:Y:S02]  /*1b20*/  VIADD R25, R0, 0x1a ;  /* 0x0000001a00197836 */ /* 0x000fe40000000000 */
[----:B------:R-:W-:Y:S01]  /*1b30*/  @!P0 IMAD.MOV R26, RZ, RZ, -R26 ;  /* 0x000000ffff1a8224 */ /* 0x000fe200078e0a1a */
[----:B0-----:R-:W-:Y:S01]  /*1b40*/  IABS R20, R24 ;  /* 0x0000001800147213 */ /* 0x001fe20000000000 */
[----:B------:R-:W-:Y:S01]  /*1b50*/  @!P1 IMAD.MOV R5, RZ, RZ, -R5 ;  /* 0x000000ffff059224 */ /* 0x000fe200078e0a05 */
[----:B------:R-:W-:Y:S01]  /*1b60*/  IABS R13, R25 ;  /* 0x00000019000d7213 */ /* 0x000fe20000000000 */
[--C-:B------:R-:W-:Y:S01]  /*1b70*/  @!P2 IMAD.IADD R2, R2, 0x1, -R9.reuse ;  /* 0x000000010202a824 */ /* 0x100fe200078e0a09 */
[----:B------:R-:W-:Y:S01]  /*1b80*/  STL [R1+0x64], R26 ;  /* 0x0000641a01007387 */ /* 0x000fe20000100800 */
[--C-:B------:R-:W-:Y:S01]  /*1b90*/  @!P4 IMAD.IADD R14, R14, 0x1, -R9.reuse ;  /* 0x000000010e0ec824 */ /* 0x100fe200078e0a09 */
[C---:B------:R-:W-:Y:S01]  /*1ba0*/  ISETP.GT.U32.AND P0, PT, R9.reuse, R10, PT ;  /* 0x0000000a0900720c */ /* 0x040fe20003f04070 */
[----:B------:R-:W-:Y:S01]  /*1bb0*/  @!P6 IMAD.IADD R16, R16, 0x1, -R9 ;  /* 0x000000011010e824 */ /* 0x000fe200078e0a09 */
[----:B------:R0:W-:Y:S01]  /*1bc0*/  STL [R1+0x68], R5 ;  /* 0x0000680501007387 */ /* 0x0001e20000100800 */
[----:B------:R-:W-:Y:S01]  /*1bd0*/  IMAD.HI.U32 R7, R12, R20, RZ ;  /* 0x000000140c077227 */ /* 0x000fe200078e00ff */
[----:B------:R-:W-:-:S02]  /*1be0*/  ISETP.GT.U32.AND P6, PT, R9, R2, PT ;  /* 0x000000020900720c */ /* 0x000fc40003fc4070 */
[C---:B------:R-:W-:Y:S01]  /*1bf0*/  ISETP.GT.U32.AND P2, PT, R9.reuse, R14, PT ;  /* 0x0000000e0900720c */ /* 0x040fe20003f44070 */
[----:B------:R-:W-:Y:S01]  /*1c00*/  IMAD.HI.U32 R11, R12, R13, RZ ;  /* 0x0000000d0c0b7227 */ /* 0x000fe200078e00ff */
[----:B------:R-:W-:Y:S02]  /*1c10*/  ISETP.GT.U32.AND P1, PT, R9, R16, PT ;  /* 0x000000100900720c */ /* 0x000fe40003f24070 */
[----:B------:R-:W-:Y:S01]  /*1c20*/  ISETP.GE.AND P4, PT, R17, RZ, PT ;  /* 0x000000ff1100720c */ /* 0x000fe20003f86270 */
[----:B------:R-:W-:Y:S02]  /*1c30*/  IMAD.MOV R7, RZ, RZ, -R7 ;  /* 0x000000ffff077224 */ /* 0x000fe400078e0a07 */
[----:B0-----:R-:W-:Y:S02]  /*1c40*/  IMAD.MOV.U32 R5, RZ, RZ, R8 ;  /* 0x000000ffff057224 */ /* 0x001fe400078e0008 */
[----:B------:R-:W-:Y:S02]  /*1c50*/  IMAD.MOV R22, RZ, RZ, -R11 ;  /* 0x000000ffff167224 */ /* 0x000fe400078e0a0b */
[----:B------:R-:W-:Y:S01]  /*1c60*/  @!P5 IMAD.MOV R5, RZ, RZ, -R5 ;  /* 0x000000ffff05d224 */ /* 0x000fe200078e0a05 */
[C---:B------:R-:W-:Y:S01]  /*1c70*/  ISETP.GT.U32.AND P5, PT, R9.reuse, R18, PT ;  /* 0x000000120900720c */ /* 0x040fe20003fa4070 */
[----:B------:R-:W-:-:S02]  /*1c80*/  IMAD R20, R9, R7, R20 ;  /* 0x0000000709147224 */ /* 0x000fc400078e0214 */
[----:B------:R-:W-:Y:S01]  /*1c90*/  VIADD R11, R0, 0x1b ;  /* 0x0000001b000b7836 */ /* 0x000fe20000000000 */
[----:B------:R0:W-:Y:S01]  /*1ca0*/  STL [R1+0x6c], R5 ;  /* 0x00006c0501007387 */ /* 0x0001e20000100800 */
[C---:B------:R-:W-:Y:S02]  /*1cb0*/  IMAD R4, R9.reuse, R22, R13 ;  /* 0x0000001609047224 */ /* 0x040fe400078e020d */
[--C-:B------:R-:W-:Y:S01]  /*1cc0*/  @!P0 IMAD.IADD R10, R10, 0x1, -R9.reuse ;  /* 0x000000010a0a8824 */ /* 0x100fe200078e0a09 */
[----:B------:R-:W-:Y:S01]  /*1cd0*/  IABS R6, R11 ;  /* 0x0000000b00067213 */ /* 0x000fe20000000000 */
[--C-:B------:R-:W-:Y:S01]  /*1ce0*/  @!P6 IMAD.IADD R2, R2, 0x1, -R9.reuse ;  /* 0x000000010202e824 */ /* 0x100fe200078e0a09 */
[C---:B------:R-:W-:Y:S01]  /*1cf0*/  ISETP.GT.U32.AND P0, PT, R9.reuse, R20, PT ;  /* 0x000000140900720c */ /* 0x040fe20003f04070 */
[--C-:B------:R-:W-:Y:S01]  /*1d00*/  @!P2 IMAD.IADD R14, R14, 0x1, -R9.reuse ;  /* 0x000000010e0ea824 */ /* 0x100fe200078e0a09 */
[----:B------:R-:W-:Y:S01]  /*1d10*/  ISETP.GT.U32.AND P6, PT, R9, R4, PT ;  /* 0x000000040900720c */ /* 0x000fe20003fc4070 */
[----:B------:R-:W-:Y:S01]  /*1d20*/  @!P5 IMAD.IADD R18, R18, 0x1, -R9 ;  /* 0x000000011212d824 */ /* 0x000fe200078e0a09 */
[----:B------:R-:W-:Y:S01]  /*1d30*/  ISETP.GE.AND P2, PT, R19, RZ, PT ;  /* 0x000000ff1300720c */ /* 0x000fe20003f46270 */
[----:B0-----:R-:W-:Y:S01]  /*1d40*/  IMAD.HI.U32 R5, R12, R6, RZ ;  /* 0x000000060c057227 */ /* 0x001fe200078e00ff */
[----:B------:R-:W-:-:S03]  /*1d50*/  ISETP.GE.AND P5, PT, R21, RZ, PT ;  /* 0x000000ff1500720c */ /* 0x000fc60003fa6270 */
[----:B------:R-:W-:Y:S01]  /*1d60*/  @!P1 IMAD.IADD R16, R16, 0x1, -R9 ;  /* 0x0000000110109824 */ /* 0x000fe200078e0a09 */
[----:B------:R-:W-:Y:S01]  /*1d70*/  ISETP.GE.AND P1, PT, R15, RZ, PT ;  /* 0x000000ff0f00720c */ /* 0x000fe20003f26270 */
[----:B------:R-:W-:Y:S02]  /*1d80*/  VIADD R13, R0, 0x1c ;  /* 0x0000001c000d7836 */ /* 0x000fe40000000000 */
[----:B------:R-:W-:Y:S02]  /*1d90*/  IMAD.MOV R7, RZ, RZ, -R5 ;  /* 0x000000ffff077224 */ /* 0x000fe400078e0a05 */
[----:B------:R-:W-:Y:S01]  /*1da0*/  @!P0 IMAD.IADD R20, R20, 0x1, -R9 ;  /* 0x0000000114148824 */ /* 0x000fe200078e0a09 */
[----:B------:R-:W-:Y:S01]  /*1db0*/  IABS R8, R13 ;  /* 0x0000000d00087213 */ /* 0x000fe20000000000 */
[----:B------:R-:W-:Y:S01]  /*1dc0*/  IMAD R6, R9, R7, R6 ;  /* 0x0000000709067224 */ /* 0x000fe200078e0206 */
[----:B------:R-:W-:Y:S01]  /*1dd0*/  ISETP.GE.AND P0, PT, R23, RZ, PT ;  /* 0x000000ff1700720c */ /* 0x000fe20003f06270 */
[----:B------:R-:W-:-:S02]  /*1de0*/  IMAD.MOV.U32 R17, RZ, RZ, R14 ;  /* 0x000000ffff117224 */ /* 0x000fc400078e000e */
[----:B------:R-:W-:Y:S01]  /*1df0*/  @!P6 IMAD.IADD R4, R4, 0x1, -R9 ;  /* 0x000000010404e824 */ /* 0x000fe200078e0a09 */
[C---:B------:R-:W-:Y:S01]  /*1e00*/  ISETP.GT.U32.AND P6, PT, R9.reuse, R18, PT ;  /* 0x000000120900720c */ /* 0x040fe20003fc4070 */
[----:B------:R-:W-:Y:S02]  /*1e10*/  IMAD.MOV.U32 R7, RZ, RZ, R16 ;  /* 0x000000ffff077224 */ /* 0x000fe400078e0010 */
[----:B------:R-:W-:Y:S02]  /*1e20*/  IMAD.MOV.U32 R22, RZ, RZ, R10 ;  /* 0x000000ffff167224 */ /* 0x000fe400078e000a */
[----:B------:R-:W-:Y:S01]  /*1e30*/  @!P2 IMAD.MOV R17, RZ, RZ, -R17 ;  /* 0x000000ffff11a224 */ /* 0x000fe200078e0a11 */
[C---:B------:R-:W-:Y:S01]  /*1e40*/  ISETP.GT.U32.AND P2, PT, R9.reuse, R20, PT ;  /* 0x000000140900720c */ /* 0x040fe20003f44070 */
[----:B------:R-:W-:Y:S01]  /*1e50*/  @!P5 IMAD.MOV R7, RZ, RZ, -R7 ;  /* 0x000000ffff07d224 */ /* 0x000fe200078e0a07 */
[----:B------:R-:W-:Y:S01]  /*1e60*/  ISETP.GT.U32.AND P5, PT, R9, R6, PT ;  /* 0x000000060900720c */ /* 0x000fe20003fa4070 */
[----:B------:R-:W-:-:S04]  /*1e70*/  IMAD.HI.U32 R5, R12, R8, RZ ;  /* 0x000000080c057227 */ /* 0x000fc800078e00ff */
[----:B------:R-:W-:Y:S01]  /*1e80*/  @!P4 IMAD.MOV R22, RZ, RZ, -R22 ;  /* 0x000000ffff16c224 */ /* 0x000fe200078e0a16 */
[----:B------:R-:W-:Y:S01]  /*1e90*/  ISETP.GT.U32.AND P4, PT, R9, R4, PT ;  /* 0x000000040900720c */ /* 0x000fe20003f84070 */
[----:B------:R-:W-:Y:S01]  /*1ea0*/  @!P1 IMAD.MOV R2, RZ, RZ, -R2 ;  /* 0x000000ffff029224 */ /* 0x000fe200078e0a02 */
[----:B------:R-:W-:Y:S01]  /*1eb0*/  ISETP.GE.AND P1, PT, R24, RZ, PT ;  /* 0x000000ff1800720c */ /* 0x000fe20003f26270 */
[----:B------:R-:W-:Y:S01]  /*1ec0*/  IMAD.MOV R5, RZ, RZ, -R5 ;  /* 0x000000ffff057224 */ /* 0x000fe200078e0a05 */
[----:B------:R-:W-:Y:S01]  /*1ed0*/  STL [R1+0x70], R22 ;  /* 0x0000701601007387 */ /* 0x000fe20000100800 */
[----:B------:R-:W-:Y:S02]  /*1ee0*/  VIADD R14, R0, 0x1d ;  /* 0x0000001d000e7836 */ /* 0x000fe40000000000 */
[--C-:B------:R-:W-:Y:S01]  /*1ef0*/  @!P6 IMAD.IADD R18, R18, 0x1, -R9.reuse ;  /* 0x000000011212e824 */ /* 0x100fe200078e0a09 */
[----:B------:R-:W-:Y:S01]  /*1f00*/  STL [R1+0x74], R17 ;  /* 0x0000741101007387 */ /* 0x000fe20000100800 */
[--C-:B------:R-:W-:Y:S01]  /*1f10*/  @!P2 IMAD.IADD R20, R20, 0x1, -R9.reuse ;  /* 0x000000011414a824 */ /* 0x100fe200078e0a09 */
[----:B------:R-:W-:Y:S01]  /*1f20*/  ISETP.GE.AND P6, PT, R25, RZ, PT ;  /* 0x000000ff1900720c */ /* 0x000fe20003fc6270 */
[--C-:B------:R-:W-:Y:S01]  /*1f30*/  @!P5 IMAD.IADD R6, R6, 0x1, -R9.reuse ;  /* 0x000000010606d824 */ /* 0x100fe200078e0a09 */
[----:B------:R0:W-:Y:S01]  /*1f40*/  STL [R1+0x78], R2 ;  /* 0x0000780201007387 */ /* 0x0001e20000100800 */
[----:B------:R-:W-:Y:S01]  /*1f50*/  @!P4 IMAD.IADD R4, R4, 0x1, -R9 ;  /* 0x000000010404c824 */ /* 0x000fe200078e0a09 */
[----:B------:R-:W-:Y:S01]  /*1f60*/  ISETP.GE.AND P4, PT, R11, RZ, PT ;  /* 0x000000ff0b00720c */ /* 0x000fe20003f86270 */
[----:B------:R-:W-:Y:S01]  /*1f70*/  IMAD.MOV.U32 R11, RZ, RZ, R20 ;  /* 0x000000ffff0b7224 */ /* 0x000fe200078e0014 */
[----:B------:R1:W-:Y:S01]  /*1f80*/  STL [R1+0x7c], R7 ;  /* 0x00007c0701007387 */ /* 0x0003e20000100800 */
[----:B------:R-:W-:Y:S01]  /*1f90*/  ISETP.GT.U32.AND P5, PT, R9, R6, PT ;  /* 0x000000060900720c */ /* 0x000fe20003fa4070 */
[----:B------:R-:W-:-:S02]  /*1fa0*/  VIADD R15, R0, 0x1e ;  /* 0x0000001e000f7836 */ /* 0x000fc40000000000 */
[----:B------:R-:W-:Y:S02]  /*1fb0*/  @!P1 IMAD.MOV R11, RZ, RZ, -R11 ;  /* 0x000000ffff0b9224 */ /* 0x000fe400078e0a0b */
[C---:B0-----:R-:W-:Y:S01]  /*1fc0*/  IMAD R2, R9.reuse, R5, R8 ;  /* 0x0000000509027224 */ /* 0x041fe200078e0208 */
[----:B------:R-:W-:Y:S01]  /*1fd0*/  IABS R10, R15 ;  /* 0x0000000f000a7213 */ /* 0x000fe20000000000 */
[----:B------:R-:W-:Y:S01]  /*1fe0*/  IMAD.MOV.U32 R8, RZ, RZ, R18 ;  /* 0x000000ffff087224 */ /* 0x000fe200078e0012 */
[----:B-1----:R-:W-:Y:S01]  /*1ff0*/  IABS R7, R14 ;  /* 0x0000000e00077213 */ /* 0x002fe20000000000 */
[----:B------:R-:W-:Y:S01]  /*2000*/  VIADD R16, R0, 0x21 ;  /* 0x0000002100107836 */ /* 0x000fe20000000000 */
[----:B------:R-:W-:Y:S01]  /*2010*/  ISETP.GT.U32.AND P2, PT, R9, R2, PT ;  /* 0x000000020900720c */ /* 0x000fe20003f44070 */
[----:B------:R-:W-:Y:S01]  /*2020*/  @!P0 IMAD.MOV R8, RZ, RZ, -R8 ;  /* 0x000000ffff088224 */ /* 0x000fe200078e0a08 */
[----:B------:R-:W-:Y:S01]  /*2030*/  ISETP.GE.AND P0, PT, R13, RZ, PT ;  /* 0x000000ff0d00720c */ /* 0x000fe20003f06270 */
[----:B------:R-:W-:Y:S01]  /*2040*/  IMAD.HI.U32 R5, R12, R7, RZ ;  /* 0x000000070c057227 */ /* 0x000fe200078e00ff */
[----:B------:R-:W-:-:S02]  /*2050*/  IABS R13, R16 ;  /* 0x00000010000d7213 */ /* 0x000fc40000000000 */
[----:B------:R0:W-:Y:S01]  /*2060*/  STL [R1+0x80], R8 ;  /* 0x0000800801007387 */ /* 0x0001e20000100800 */
[--C-:B------:R-:W-:Y:S02]  /*2070*/  @!P5 IMAD.IADD R6, R6, 0x1, -R9.reuse ;  /* 0x000000010606d824 */ /* 0x100fe400078e0a09 */
[----:B------:R-:W-:Y:S01]  /*2080*/  VIADD R19, R0, 0x24 ;  /* 0x0000002400137836 */ /* 0x000fe20000000000 */
[----:B------:R1:W-:Y:S01]  /*2090*/  STL [R1+0x88], R11 ;  /* 0x0000880b01007387 */ /* 0x0003e20000100800 */
[----:B------:R-:W-:Y:S02]  /*20a0*/  IMAD.MOV.U32 R17, RZ, RZ, R6 ;  /* 0x000000ffff117224 */ /* 0x000fe400078e0006 */
[----:B------:R-:W-:Y:S01]  /*20b0*/  @!P2 IMAD.IADD R2, R2, 0x1, -R9 ;  /* 0x000000010202a824 */ /* 0x000fe200078e0a09 */
[----:B------:R-:W-:Y:S01]  /*20c0*/  ISETP.GE.AND P2, PT, R14, RZ, PT ;  /* 0x000000ff0e00720c */ /* 0x000fe20003f46270 */
[----:B------:R-:W-:Y:S02]  /*20d0*/  @!P4 IMAD.MOV R17, RZ, RZ, -R17 ;  /* 0x000000ffff11c224 */ /* 0x000fe400078e0a11 */
[----:B0-----:R-:W-:Y:S01]  /*20e0*/  IMAD.MOV R8, RZ, RZ, -R5 ;  /* 0x000000ffff087224 */ /* 0x001fe200078e0a05 */
[----:B------:R-:W-:Y:S01]  /*20f0*/  ISETP.GT.U32.AND P1, PT, R9, R2, PT ;  /* 0x000000020900720c */ /* 0x000fe20003f24070 */
[----:B------:R-:W-:-:S04]  /*2100*/  IMAD.HI.U32 R5, R12, R10, RZ ;  /* 0x0000000a0c057227 */ /* 0x000fc800078e00ff */
[----:B-1----:R-:W-:Y:S02]  /*2110*/  IMAD.MOV.U32 R11, RZ, RZ, R4 ;  /* 0x000000ffff0b7224 */ /* 0x002fe400078e0004 */
[C---:B------:R-:W-:Y:S02]  /*2120*/  IMAD R4, R9.reuse, R8, R7 ;  /* 0x0000000809047224 */ /* 0x040fe400078e0207 */
[----:B------:R-:W-:Y:S02]  /*2130*/  IMAD.MOV R5, RZ, RZ, -R5 ;  /* 0x000000ffff057224 */ /* 0x000fe400078e0a05 */
[----:B------:R-:W-:Y:S01]  /*2140*/  VIADD R7, R0, 0x1f ;  /* 0x0000001f00077836 */ /* 0x000fe20000000000 */
[C---:B------:R-:W-:Y:S01]  /*2150*/  ISETP.GT.U32.AND P5, PT, R9.reuse, R4, PT ;  /* 0x000000040900720c */ /* 0x040fe20003fa4070 */
[C---:B------:R-:W-:Y:S02]  /*2160*/  IMAD R8, R9.reuse, R5, R10 ;  /* 0x0000000509087224 */ /* 0x040fe400078e020a */
[----:B------:R-:W-:Y:S01]  /*2170*/  @!P1 IMAD.IADD R2, R2, 0x1, -R9 ;  /* 0x0000000102029824 */ /* 0x000fe200078e0a09 */
[----:B------:R-:W-:Y:S01]  /*2180*/  IABS R10, R7 ;  /* 0x00000007000a7213 */ /* 0x000fe20000000000 */
[----:B------:R-:W-:Y:S01]  /*2190*/  @!P6 IMAD.MOV R11, RZ, RZ, -R11 ;  /* 0x000000ffff0be224 */ /* 0x000fe200078e0a0b */
[----:B------:R-:W-:Y:S01]  /*21a0*/  ISETP.GT.U32.AND P1, PT, R9, R8, PT ;  /* 0x000000080900720c */ /* 0x000fe20003f24070 */
[----:B------:R-:W-:Y:S01]  /*21b0*/  @!P0 IMAD.MOV R2, RZ, RZ, -R2 ;  /* 0x000000ffff028224 */ /* 0x000fe200078e0a02 */
[----:B------:R-:W-:Y:S01]  /*21c0*/  ISETP.GE.AND P4, PT, R7, RZ, PT ;  /* 0x000000ff0700720c */ /* 0x000fe20003f86270 */
[----:B------:R-:W-:Y:S01]  /*21d0*/  IMAD.HI.U32 R5, R12, R10, RZ ;  /* 0x0000000a0c057227 */ /* 0x000fe200078e00ff */
[----:B------:R0:W-:Y:S01]  /*21e0*/  STL [R1+0x8c], R11 ;  /* 0x00008c0b01007387 */ /* 0x0001e20000100800 */
[----:B------:R-:W-:-:S02]  /*21f0*/  ISETP.GE.AND P6, PT, R15, RZ, PT ;  /* 0x000000ff0f00720c */ /* 0x000fc40003fc6270 */
[----:B------:R-:W-:Y:S01]  /*2200*/  @!P5 IMAD.IADD R4, R4, 0x1, -R9 ;  /* 0x000000010404d824 */ /* 0x000fe200078e0a09 */
[----:B------:R-:W-:Y:S01]  /*2210*/  STL [R1+0x90], R17 ;  /* 0x0000901101007387 */ /* 0x000fe20000100800 */
[----:B------:R-:W-:Y:S02]  /*2220*/  VIADD R14, R0, 0x20 ;  /* 0x00000020000e7836 */ /* 0x000fe40000000000 */
[----:B------:R-:W-:Y:S01]  /*2230*/  IMAD.MOV R5, RZ, RZ, -R5 ;  /* 0x000000ffff057224 */ /* 0x000fe200078e0a05 */
[----:B------:R-:W-:Y:S01]  /*2240*/  ISETP.GT.U32.AND P5, PT, R9, R4, PT ;  /* 0x000000040900720c */ /* 0x000fe20003fa4070 */
[----:B------:R-:W-:Y:S01]  /*2250*/  @!P1 IMAD.IADD R8, R8, 0x1, -R9 ;  /* 0x0000000108089824 */ /* 0x000fe200078e0a09 */
[----:B------:R1:W-:Y:S01]  /*2260*/  STL [R1+0x94], R2 ;  /* 0x0000940201007387 */ /* 0x0003e20000100800 */
[----:B0-----:R-:W-:Y:S01]  /*2270*/  IABS R11, R14 ;  /* 0x0000000e000b7213 */ /* 0x001fe20000000000 */
[----:B------:R-:W-:Y:S01]  /*2280*/  IMAD.HI.U32 R7, R12, R13, RZ ;  /* 0x0000000d0c077227 */ /* 0x000fe200078e00ff */
[----:B------:R-:W-:-:S02]  /*2290*/  ISETP.GE.AND P0, PT, R14, RZ, PT ;  /* 0x000000ff0e00720c */ /* 0x000fc40003f06270 */
[----:B------:R-:W-:Y:S01]  /*22a0*/  ISETP.GT.U32.AND P1, PT, R9, R8, PT ;  /* 0x000000080900720c */ /* 0x000fe20003f24070 */
[----:B------:R-:W-:Y:S01]  /*22b0*/  IMAD.HI.U32 R6, R12, R11, RZ ;  /* 0x0000000b0c067227 */ /* 0x000fe200078e00ff */
[----:B------:R-:W-:-:S03]  /*22c0*/  IABS R14, R19 ;  /* 0x00000013000e7213 */ /* 0x000fc60000000000 */
[C---:B-1----:R-:W-:Y:S02]  /*22d0*/  IMAD R2, R9.reuse, R5, R10 ;  /* 0x0000000509027224 */ /* 0x042fe400078e020a */
[----:B------:R-:W-:Y:S02]  /*22e0*/  @!P5 IMAD.IADD R4, R4, 0x1, -R9 ;  /* 0x000000010404d824 */ /* 0x000fe400078e0a09 */
[----:B------:R-:W-:Y:S01]  /*22f0*/  IMAD.MOV R6, RZ, RZ, -R6 ;  /* 0x000000ffff067224 */ /* 0x000fe200078e0a06 */
[C---:B------:R-:W-:Y:S01]  /*2300*/  ISETP.GT.U32.AND P5, PT, R9.reuse, R2, PT ;  /* 0x000000020900720c */ /* 0x040fe20003fa4070 */
[----:B------:R-:W-:Y:S02]  /*2310*/  IMAD.MOV R10, RZ, RZ, -R7 ;  /* 0x000000ffff0a7224 */ /* 0x000fe400078e0a07 */
[----:B------:R-:W-:Y:S02]  /*2320*/  IMAD R6, R9, R6, R11 ;  /* 0x0000000609067224 */ /* 0x000fe400078e020b */
[----:B------:R-:W-:-:S02]  /*2330*/  VIADD R17, R0, 0x22 ;  /* 0x0000002200117836 */ /* 0x000fc40000000000 */
[C---:B------:R-:W-:Y:S02]  /*2340*/  IMAD R10, R9.reuse, R10, R13 ;  /* 0x0000000a090a7224 */ /* 0x040fe400078e020d */
[----:B------:R-:W-:Y:S01]  /*2350*/  IMAD.MOV.U32 R21, RZ, RZ, R4 ;  /* 0x000000ffff157224 */ /* 0x000fe200078e0004 */
[----:B------:R-:W-:Y:S01]  /*2360*/  IABS R5, R17 ;  /* 0x0000001100057213 */ /* 0x000fe20000000000 */
[--C-:B------:R-:W-:Y:S01]  /*2370*/  @!P1 IMAD.IADD R8, R8, 0x1, -R9.reuse ;  /* 0x0000000108089824 */ /* 0x100fe200078e0a09 */
[C---:B------:R-:W-:Y:S01]  /*2380*/  ISETP.GT.U32.AND P1, PT, R9.reuse, R6, PT ;  /* 0x000000060900720c */ /* 0x040fe20003f24070 */
[----:B------:R-:W-:Y:S02]  /*2390*/  @!P5 IMAD.IADD R2, R2, 0x1, -R9 ;  /* 0x000000010202d824 */ /* 0x000fe400078e0a09 */
[----:B------:R-:W-:Y:S01]  /*23a0*/  @!P2 IMAD.MOV R21, RZ, RZ, -R21 ;  /* 0x000000ffff15a224 */ /* 0x000fe200078e0a15 */
[C---:B------:R-:W-:Y:S01]  /*23b0*/  ISETP.GT.U32.AND P2, PT, R9.reuse, R10, PT ;  /* 0x0000000a0900720c */ /* 0x040fe20003f44070 */
[----:B------:R-:W-:Y:S01]  /*23c0*/  IMAD.HI.U32 R4, R12, R5, RZ ;  /* 0x000000050c047227 */ /* 0x000fe200078e00ff */
[----:B------:R-:W-:-:S02]  /*23d0*/  ISETP.GT.U32.AND P5, PT, R9, R2, PT ;  /* 0x000000020900720c */ /* 0x000fc40003fa4070 */
[----:B------:R-:W-:Y:S01]  /*23e0*/  STL [R1+0x98], R21 ;  /* 0x0000981501007387 */ /* 0x000fe20000100800 */
[----:B------:R-:W-:Y:S02]  /*23f0*/  IMAD.MOV R4, RZ, RZ, -R4 ;  /* 0x000000ffff047224 */ /* 0x000fe400078e0a04 */
[----:B------:R-:W-:Y:S02]  /*2400*/  IMAD.MOV.U32 R7, RZ, RZ, R8 ;  /* 0x000000ffff077224 */ /* 0x000fe400078e0008 */
[----:B------:R-:W-:Y:S02]  /*2410*/  @!P1 IMAD.IADD R6, R6, 0x1, -R9 ;  /* 0x0000000106069824 */ /* 0x000fe400078e0a09 */
[C---:B------:R-:W-:Y:S02]  /*2420*/  IMAD R4, R9.reuse, R4, R5 ;  /* 0x0000000409047224 */ /* 0x040fe400078e0205 */
[----:B------:R-:W-:Y:S01]  /*2430*/  @!P2 IMAD.IADD R10, R10, 0x1, -R9 ;  /* 0x000000010a0aa824 */ /* 0x000fe200078e0a09 */
[----:B------:R-:W-:Y:S01]  /*2440*/  ISETP.GT.U32.AND P1, PT, R9, R6, PT ;  /* 0x000000060900720c */ /* 0x000fe20003f24070 */
[----:B------:R-:W-:-:S02]  /*2450*/  VIADD R18, R0, 0x23 ;  /* 0x0000002300127836 */ /* 0x000fc40000000000 */
[----:B------:R-:W-:Y:S01]  /*2460*/  VIADD R20, R0, 0x25 ;  /* 0x0000002500147836 */ /* 0x000fe20000000000 */
[C---:B------:R-:W-:Y:S01]  /*2470*/  ISETP.GT.U32.AND P2, PT, R9.reuse, R10, PT ;  /* 0x0000000a0900720c */ /* 0x040fe20003f44070 */
[----:B------:R-:W-:Y:S01]  /*2480*/  @!P6 IMAD.MOV R7, RZ, RZ, -R7 ;  /* 0x000000ffff07e224 */ /* 0x000fe200078e0a07 */
[----:B------:R-:W-:Y:S01]  /*2490*/  IABS R13, R18 ;  /* 0x00000012000d7213 */ /* 0x000fe20000000000 */
[----:B------:R-:W-:Y:S01]  /*24a0*/  @!P5 IMAD.IADD R2, R2, 0x1, -R9 ;  /* 0x000000010202d824 */ /* 0x000fe200078e0a09 */
[----:B------:R-:W-:Y:S01]  /*24b0*/  ISETP.GT.U32.AND P5, PT, R9, R4, PT ;  /* 0x000000040900720c */ /* 0x000fe20003fa4070 */
[----:B------:R-:W-:Y:S01]  /*24c0*/  VIADD R24, R0, 0x5d ;  /* 0x0000005d00187836 */ /* 0x000fe20000000000 */
[----:B------:R-:W-:Y:S01]  /*24d0*/  IABS R15, R20 ;  /* 0x00000014000f7213 */ /* 0x000fe20000000000 */
[----:B------:R0:W-:Y:S01]  /*24e0*/  STL [R1+0xa0], R7 ;  /* 0x0000a00701007387 */ /* 0x0001e20000100800 */
[----:B------:R-:W-:Y:S01]  /*24f0*/  ISETP.GE.AND P6, PT, R16, RZ, PT ;  /* 0x000000ff1000720c */ /* 0x000fe20003fc6270 */
[----:B------:R-:W-:-:S04]  /*2500*/  IMAD.HI.U32 R5, R12, R13, RZ ;  /* 0x0000000d0c057227 */ /* 0x000fc800078e00ff */
[----:B------:R-:W-:-:S04]  /*2510*/  IMAD.HI.U32 R11, R12, R15, RZ ;  /* 0x0000000f0c0b7227 */ /* 0x000fc800078e00ff */
[----:B0-----:R-:W-:-:S04]  /*2520*/  IMAD.HI.U32 R7, R12, R14, RZ ;  /* 0x0000000e0c077227 */ /* 0x001fc800078e00ff */
[----:B------:R-:W-:Y:S02]  /*2530*/  IMAD.MOV R7, RZ, RZ, -R7 ;  /* 0x000000ffff077224 */ /* 0x000fe400078e0a07 */
[----:B------:R-:W-:Y:S02]  /*2540*/  IMAD.MOV R8, RZ, RZ, -R5 ;  /* 0x000000ffff087224 */ /* 0x000fe400078e0a05 */
[----:B------:R-:W-:Y:S01]  /*2550*/  @!P1 IMAD.IADD R6, R6, 0x1, -R9 ;  /* 0x0000000106069824 */ /* 0x000fe200078e0a09 */
[----:B------:R-:W-:Y:S01]  /*2560*/  ISETP.GE.AND P1, PT, R17, RZ, PT ;  /* 0x000000ff1100720c */ /* 0x000fe20003f26270 */
[----:B------:R-:W-:Y:S02]  /*2570*/  IMAD.MOV R16, RZ, RZ, -R11 ;  /* 0x000000ffff107224 */ /* 0x000fe400078e0a0b */
[----:B------:R-:W-:Y:S02]  /*2580*/  IMAD R14, R9, R7, R14 ;  /* 0x00000007090e7224 */ /* 0x000fe400078e020e */
[----:B------:R-:W-:-:S02]  /*2590*/  IMAD.MOV.U32 R21, RZ, RZ, R2 ;  /* 0x000000ffff157224 */ /* 0x000fc400078e0002 */
[--C-:B------:R-:W-:Y:S02]  /*25a0*/  @!P5 IMAD.IADD R4, R4, 0x1, -R9.reuse ;  /* 0x000000010404d824 */ /* 0x100fe400078e0a09 */
[----:B------:R-:W-:Y:S01]  /*25b0*/  @!P2 IMAD.IADD R10, R10, 0x1, -R9 ;  /* 0x000000010a0aa824 */ /* 0x000fe200078e0a09 */
[C---:B------:R-:W-:Y:S01]  /*25c0*/  ISETP.GT.U32.AND P2, PT, R9.reuse, R14, PT ;  /* 0x0000000e0900720c */ /* 0x040fe20003f44070 */
[----:B------:R-:W-:Y:S02]  /*25d0*/  VIADD R17, R0, 0x26 ;  /* 0x0000002600117836 */ /* 0x000fe40000000000 */
[C---:B------:R-:W-:Y:S02]  /*25e0*/  IMAD R8, R9.reuse, R8, R13 ;  /* 0x0000000809087224 */ /* 0x040fe400078e020d */
[C---:B------:R-:W-:Y:S01]  /*25f0*/  IMAD R2, R9.reuse, R16, R15 ;  /* 0x0000001009027224 */ /* 0x040fe200078e020f */
[----:B------:R-:W-:Y:S01]  /*2600*/  IABS R5, R17 ;  /* 0x0000001100057213 */ /* 0x000fe20000000000 */
[----:B------:R-:W-:Y:S01]  /*2610*/  @!P4 IMAD.MOV R21, RZ, RZ, -R21 ;  /* 0x000000ffff15c224 */ /* 0x000fe200078e0a15 */
[C---:B------:R-:W-:Y:S01]  /*2620*/  ISETP.GT.U32.AND P4, PT, R9.reuse, R4, PT ;  /* 0x000000040900720c */ /* 0x040fe20003f84070 */
[----:B------:R-:W-:Y:S01]  /*2630*/  IMAD.MOV.U32 R7, RZ, RZ, R10 ;  /* 0x000000ffff077224 */ /* 0x000fe200078e000a */
[C---:B------:R-:W-:Y:S01]  /*2640*/  ISETP.GT.U32.AND P5, PT, R9.reuse, R8, PT ;  /* 0x000000080900720c */ /* 0x040fe20003fa4070 */
[----:B------:R-:W-:Y:S01]  /*2650*/  IMAD.MOV.U32 R11, RZ, RZ, R6 ;  /* 0x000000ffff0b7224 */ /* 0x000fe200078e0006 */
[----:B------:R-:W-:Y:S01]  /*2660*/  STL [R1+0xa4], R21 ;  /* 0x0000a41501007387 */ /* 0x000fe20000100800 */
[----:B------:R-:W-:Y:S01]  /*2670*/  @!P6 IMAD.MOV R7, RZ, RZ, -R7 ;  /* 0x000000ffff07e224 */ /* 0x000fe200078e0a07 */
[----:B------:R-:W-:Y:S01]  /*2680*/  ISETP.GT.U32.AND P6, PT, R9, R2, PT ;  /* 0x000000020900720c */ /* 0x000fe20003fc4070 */
[----:B------:R-:W-:-:S02]  /*2690*/  IMAD.MOV.U32 R6, RZ, RZ, R5 ;  /* 0x000000ffff067224 */ /* 0x000fc400078e0005 */
[----:B------:R-:W-:Y:S01]  /*26a0*/  @!P0 IMAD.MOV R11, RZ, RZ, -R11 ;  /* 0x000000ffff0b8224 */ /* 0x000fe200078e0a0b */
[----:B------:R-:W-:Y:S01]  /*26b0*/  ISETP.GE.AND P0, PT, R18, RZ, PT ;  /* 0x000000ff1200720c */ /* 0x000fe20003f06270 */
[----:B------:R-:W-:Y:S02]  /*26c0*/  VIADD R10, R0, 0x27 ;  /* 0x00000027000a7836 */ /* 0x000fe40000000000 */
[----:B------:R-:W-:Y:S01]  /*26d0*/  IMAD.HI.U32 R5, R12, R6, RZ ;  /* 0x000000060c057227 */ /* 0x000fe200078e00ff */
[----:B------:R0:W-:Y:S03]  /*26e0*/  STL [R1+0xa8], R11 ;  /* 0x0000a80b01007387 */ /* 0x0001e60000100800 */
[--C-:B------:R-:W-:Y:S01]  /*26f0*/  @!P4 IMAD.IADD R4, R4, 0x1, -R9.reuse ;  /* 0x000000010404c824 */ /* 0x100fe200078e0a09 */
[----:B------:R1:W-:Y:S01]  /*2700*/  STL [R1+0xac], R7 ;  /* 0x0000ac0701007387 */ /* 0x0003e20000100800 */
[----:B------:R-:W-:Y:S01]  /*2710*/  @!P2 IMAD.IADD R14, R14, 0x1, -R9 ;  /* 0x000000010e0ea824 */ /* 0x000fe200078e0a09 */
[----:B------:R-:W-:Y:S01]  /*2720*/  ISETP.GE.AND P4, PT, R19, RZ, PT ;  /* 0x000000ff1300720c */ /* 0x000fe20003f86270 */
[----:B------:R-:W-:-:S02]  /*2730*/  IMAD.MOV R5, RZ, RZ, -R5 ;  /* 0x000000ffff057224 */ /* 0x000fc400078e0a05 */
[--C-:B------:R-:W-:Y:S01]  /*2740*/  @!P5 IMAD.IADD R8, R8, 0x1, -R9.reuse ;  /* 0x000000010808d824 */ /* 0x100fe200078e0a09 */
[----:B------:R-:W-:Y:S01]  /*2750*/  ISETP.GE.AND P5, PT, R20, RZ, PT ;  /* 0x000000ff1400720c */ /* 0x000fe20003fa6270 */
[----:B0-----:R-:W-:Y:S02]  /*2760*/  IMAD.MOV.U32 R11, RZ, RZ, R4 ;  /* 0x000000ffff0b7224 */ /* 0x001fe400078e0004 */
[----:B------:R-:W-:Y:S01]  /*2770*/  @!P6 IMAD.IADD R2, R2, 0x1, -R9 ;  /* 0x000000010202e824 */ /* 0x000fe200078e0a09 */
[----:B-1----:R-:W-:Y:S01]  /*2780*/  IABS R7, R10 ;  /* 0x0000000a00077213 */ /* 0x002fe20000000000 */
[C---:B------:R-:W-:Y:S01]  /*2790*/  IMAD R4, R9.reuse, R5, R6 ;  /* 0x0000000509047224 */ /* 0x040fe200078e0206 */
[C---:B------:R-:W-:Y:S01]  /*27a0*/  ISETP.GT.U32.AND P6, PT, R9.reuse, R14, PT ;  /* 0x0000000e0900720c */ /* 0x040fe20003fc4070 */
[----:B------:R-:W-:Y:S01]  /*27b0*/  @!P1 IMAD.MOV R11, RZ, RZ, -R11 ;  /* 0x000000ffff0b9224 */ /* 0x000fe200078e0a0b */
[C---:B------:R-:W-:Y:S01]  /*27c0*/  ISETP.GT.U32.AND P2, PT, R9.reuse, R8, PT ;  /* 0x000000080900720c */ /* 0x040fe20003f44070 */
[----:B------:R-:W-:Y:S01]  /*27d0*/  IMAD.HI.U32 R5, R12, R7, RZ ;  /* 0x000000070c057227 */ /* 0x000fe200078e00ff */
[----:B------:R-:W-:-:S02]  /*27e0*/  ISETP.GT.U32.AND P1, PT, R9, R2, PT ;  /* 0x000000020900720c */ /* 0x000fc40003f24070 */
[----:B------:R0:W-:Y:S01]  /*27f0*/  STL [R1+0xb0], R11 ;  /* 0x0000b00b01007387 */ /* 0x0001e20000100800 */
[----:B------:R-:W-:Y:S02]  /*2800*/  IMAD.MOV R6, RZ, RZ, -R5 ;  /* 0x000000ffff067224 */ /* 0x000fe400078e0a05 */
[----:B------:R-:W-:Y:S02]  /*2810*/  VIADD R20, R0, 0x29 ;  /* 0x0000002900147836 */ /* 0x000fe40000000000 */
[C---:B------:R-:W-:Y:S02]  /*2820*/  IMAD R6, R9.reuse, R6, R7 ;  /* 0x0000000609067224 */ /* 0x040fe400078e0207 */
[--C-:B------:R-:W-:Y:S01]  /*2830*/  @!P6 IMAD.IADD R14, R14, 0x1, -R9.reuse ;  /* 0x000000010e0ee824 */ /* 0x100fe200078e0a09 */
[----:B------:R-:W-:Y:S01]  /*2840*/  IABS R13, R20 ;  /* 0x00000014000d7213 */ /* 0x000fe20000000000 */
[----:B------:R-:W-:Y:S01]  /*2850*/  @!P2 IMAD.IADD R8, R8, 0x1, -R9 ;  /* 0x000000010808a824 */ /* 0x000fe200078e0a09 */
[C---:B------:R-:W-:Y:S01]  /*2860*/  ISETP.GT.U32.AND P6, PT, R9.reuse, R6, PT ;  /* 0x000000060900720c */ /* 0x040fe20003fc4070 */
[C---:B------:R-:W-:Y:S01]  /*2870*/  VIADD R19, R0.reuse, 0x28 ;  /* 0x0000002800137836 */ /* 0x040fe20000000000 */
[----:B------:R-:W-:Y:S01]  /*2880*/  ISETP.GT.U32.AND P2, PT, R9, R4, PT ;  /* 0x000000040900720c */ /* 0x000fe20003f44070 */
[----:B------:R-:W-:-:S02]  /*2890*/  VIADD R21, R0, 0x2a ;  /* 0x0000002a00157836 */ /* 0x000fc40000000000 */
[----:B------:R-:W-:Y:S01]  /*28a0*/  IMAD.MOV.U32 R18, RZ, RZ, R8 ;  /* 0x000000ffff127224 */ /* 0x000fe200078e0008 */
[----:B0-----:R-:W-:Y:S01]  /*28b0*/  IABS R11, R19 ;  /* 0x00000013000b7213 */ /* 0x001fe20000000000 */
[----:B------:R-:W-:Y:S01]  /*28c0*/  IMAD.HI.U32 R7, R12, R13, RZ ;  /* 0x0000000d0c077227 */ /* 0x000fe200078e00ff */
[----:B------:R-:W-:-:S03]  /*28d0*/  IABS R15, R21 ;  /* 0x00000015000f7213 */ /* 0x000fc60000000000 */
[----:B------:R-:W-:Y:S02]  /*28e0*/  @!P0 IMAD.MOV R18, RZ, RZ, -R18 ;  /* 0x000000ffff128224 */ /* 0x000fe400078e0a12 */
[--C-:B------:R-:W-:Y:S02]  /*28f0*/  @!P6 IMAD.IADD R6, R6, 0x1, -R9.reuse ;  /* 0x000000010606e824 */ /* 0x100fe400078e0a09 */
[----:B------:R-:W-:Y:S01]  /*2900*/  @!P2 IMAD.IADD R4, R4, 0x1, -R9 ;  /* 0x000000010404a824 */ /* 0x000fe200078e0a09 */
[----:B------:R-:W-:Y:S01]  /*2910*/  ISETP.GE.AND P2, PT, R10, RZ, PT ;  /* 0x000000ff0a00720c */ /* 0x000fe20003f46270 */
[C---:B------:R-:W-:Y:S01]  /*2920*/  IMAD.HI.U32 R5, R12.reuse, R11, RZ ;  /* 0x0000000b0c057227 */ /* 0x040fe200078e00ff */
[C---:B------:R-:W-:Y:S01]  /*2930*/  ISETP.GT.U32.AND P6, PT, R9.reuse, R6, PT ;  /* 0x000000060900720c */ /* 0x040fe20003fc4070 */
[----:B------:R0:W-:Y:S01]  /*2940*/  STL [R1+0xb4], R18 ;  /* 0x0000b41201007387 */ /* 0x0001e20000100800 */
[----:B------:R-:W-:Y:S01]  /*2950*/  ISETP.GT.U32.AND P0, PT, R9, R4, PT ;  /* 0x000000040900720c */ /* 0x000fe20003f04070 */
[----:B------:R-:W-:-:S04]  /*2960*/  IMAD.HI.U32 R10, R12, R15, RZ ;  /* 0x0000000f0c0a7227 */ /* 0x000fc800078e00ff */
[----:B------:R-:W-:Y:S01]  /*2970*/  @!P1 IMAD.IADD R2, R2, 0x1, -R9 ;  /* 0x0000000102029824 */ /* 0x000fe200078e0a09 */
[----:B------:R-:W-:Y:S01]  /*2980*/  ISETP.GE.AND P1, PT, R17, RZ, PT ;  /* 0x000000ff1100720c */ /* 0x000fe20003f26270 */
[----:B------:R-:W-:Y:S02]  /*2990*/  IMAD.MOV R16, RZ, RZ, -R7 ;  /* 0x000000ffff107224 */ /* 0x000fe400078e0a07 */
[----:B------:R-:W-:Y:S02]  /*29a0*/  IMAD.MOV R8, RZ, RZ, -R5 ;  /* 0x000000ffff087224 */ /* 0x000fe400078e0a05 */
[----:B0-----:R-:W-:Y:S02]  /*29b0*/  IMAD.MOV R18, RZ, RZ, -R10 ;  /* 0x000000ffff127224 */ /* 0x001fe400078e0a0a */
[----:B------:R-:W-:Y:S02]  /*29c0*/  IMAD R10, R9, R16, R13 ;  /* 0x00000010090a7224 */ /* 0x000fe400078e020d */
[----:B------:R-:W-:-:S02]  /*29d0*/  IMAD.MOV.U32 R5, RZ, RZ, R2 ;  /* 0x000000ffff057224 */ /* 0x000fc400078e0002 */
[----:B------:R-:W-:Y:S02]  /*29e0*/  IMAD.MOV.U32 R7, RZ, RZ, R14 ;  /* 0x000000ffff077224 */ /* 0x000fe400078e000e */
[C---:B------:R-:W-:Y:S02]  /*29f0*/  IMAD R2, R9.reuse, R18, R15 ;  /* 0x0000001209027224 */ /* 0x040fe400078e020f */
[----:B------:R-:W-:Y:S01]  /*2a00*/  @!P5 IMAD.MOV R5, RZ, RZ, -R5 ;  /* 0x000000ffff05d224 */ /* 0x000fe200078e0a05 */
[C---:B------:R-:W-:Y:S01]  /*2a10*/  ISETP.GT.U32.AND P5, PT, R9.reuse, R10, PT ;  /* 0x0000000a0900720c */ /* 0x040fe20003fa4070 */
[C---:B------:R-:W-:Y:S02]  /*2a20*/  IMAD R8, R9.reuse, R8, R11 ;  /* 0x0000000809087224 */ /* 0x040fe400078e020b */
[----:B------:R-:W-:Y:S02]  /*2a30*/  @!P4 IMAD.MOV R7, RZ, RZ, -R7 ;  /* 0x000000ffff07c224 */ /* 0x000fe400078e0a07 */
[----:B------:R-:W-:Y:S01]  /*2a40*/  @!P6 IMAD.IADD R6, R6, 0x1, -R9 ;  /* 0x000000010606e824 */ /* 0x000fe200078e0a09 */
[C---:B------:R-:W-:Y:S01]  /*2a50*/  ISETP.GT.U32.AND P6, PT, R9.reuse, R2, PT ;  /* 0x000000020900720c */ /* 0x040fe20003fc4070 */
[C---:B------:R-:W-:Y:S01]  /*2a60*/  VIADD R15, R0.reuse, 0x2b ;  /* 0x0000002b000f7836 */ /* 0x040fe20000000000 */
[----:B------:R-:W-:Y:S01]  /*2a70*/  ISETP.GT.U32.AND P4, PT, R9, R8, PT ;  /* 0x000000080900720c */ /* 0x000fe20003f84070 */
[----:B------:R0:W-:Y:S01]  /*2a80*/  STL [R1+0xb8], R7 ;  /* 0x0000b80701007387 */ /* 0x0001e20000100800 */
[----:B------:R-:W-:-:S02]  /*2a90*/  VIADD R17, R0, 0x2c ;  /* 0x0000002c00117836 */ /* 0x000fc40000000000 */
[--C-:B------:R-:W-:Y:S01]  /*2aa0*/  @!P0 IMAD.IADD R4, R4, 0x1, -R9.reuse ;  /* 0x0000000104048824 */ /* 0x100fe200078e0a09 */
[----:B------:R1:W-:Y:S01]  /*2ab0*/  STL [R1+0xbc], R5 ;  /* 0x0000bc0501007387 */ /* 0x0003e20000100800 */
[--C-:B------:R-:W-:Y:S01]  /*2ac0*/  @!P5 IMAD.IADD R10, R10, 0x1, -R9.reuse ;  /* 0x000000010a0ad824 */ /* 0x100fe200078e0a09 */
[----:B------:R-:W-:Y:S01]  /*2ad0*/  IABS R14, R17 ;  /* 0x00000011000e7213 */ /* 0x000fe20000000000 */
[----:B------:R-:W-:Y:S01]  /*2ae0*/  IMAD.MOV.U32 R11, RZ, RZ, R4 ;  /* 0x000000ffff0b7224 */ /* 0x000fe200078e0004 */
[----:B------:R-:W-:Y:S01]  /*2af0*/  ISETP.GE.AND P0, PT, R19, RZ, PT ;  /* 0x000000ff1300720c */ /* 0x000fe20003f06270 */
[----:B------:R-:W-:Y:S01]  /*2b00*/  VIADD R18, R0, 0x2d ;  /* 0x0000002d00127836 */ /* 0x000fe20000000000 */
[----:B0-----:R-:W-:Y:S01]  /*2b10*/  IABS R7, R15 ;  /* 0x0000000f00077213 */ /* 0x001fe20000000000 */
[--C-:B------:R-:W-:Y:S01]  /*2b20*/  @!P6 IMAD.IADD R2, R2, 0x1, -R9.reuse ;  /* 0x000000010202e824 */ /* 0x100fe200078e0a09 */
[----:B------:R-:W-:Y:S01]  /*2b30*/  ISETP.GT.U32.AND P6, PT, R9, R10, PT ;  /* 0x0000000a0900720c */ /* 0x000fe20003fc4070 */
[----:B------:R-:W-:Y:S01]  /*2b40*/  @!P4 IMAD.IADD R8, R8, 0x1, -R9 ;  /* 0x000000010808c824 */ /* 0x000fe200078e0a09 */
[----:B------:R-:W-:Y:S01]  /*2b50*/  IABS R16, R18 ;  /* 0x0000001200107213 */ /* 0x000fe20000000000 */
[----:B-1----:R-:W-:Y:S01]  /*2b60*/  IMAD.HI.U32 R5, R12, R7, RZ ;  /* 0x000000070c057227 */ /* 0x002fe200078e00ff */
[----:B------:R-:W-:-:S02]  /*2b70*/  ISETP.GE.AND P4, PT, R20, RZ, PT ;  /* 0x000000ff1400720c */ /* 0x000fc40003f86270 */
[----:B------:R-:W-:Y:S01]  /*2b80*/  ISETP.GT.U32.AND P5, PT, R9, R8, PT ;  /* 0x000000080900720c */ /* 0x000fe20003fa4070 */
[----:B------:R-:W-:Y:S02]  /*2b90*/  IMAD.MOV R4, RZ, RZ, -R5 ;  /* 0x000000ffff047224 */ /* 0x000fe400078e0a05 */
[----:B------:R-:W-:-:S04]  /*2ba0*/  IMAD.HI.U32 R5, R12, R14, RZ ;  /* 0x0000000e0c057227 */ /* 0x000fc800078e00ff */
[----:B------:R-:W-:Y:S02]  /*2bb0*/  IMAD.MOV R5, RZ, RZ, -R5 ;  /* 0x000000ffff057224 */ /* 0x000fe400078e0a05 */
[----:B------:R-:W-:Y:S01]  /*2bc0*/  @!P1 IMAD.MOV R11, RZ, RZ, -R11 ;  /* 0x000000ffff0b9224 */ /* 0x000fe200078e0a0b */
[C---:B------:R-:W-:Y:S01]  /*2bd0*/  ISETP.GT.U32.AND P1, PT, R9.reuse, R2, PT ;  /* 0x000000020900720c */ /* 0x040fe20003f24070 */
[C---:B------:R-:W-:Y:S02]  /*2be0*/  IMAD R14, R9.reuse, R5, R14 ;  /* 0x00000005090e7224 */ /* 0x040fe400078e020e */
[----:B------:R-:W-:Y:S01]  /*2bf0*/  @!P6 IMAD.IADD R10, R10, 0x1, -R9 ;  /* 0x000000010a0ae824 */ /* 0x000fe200078e0a09 */
[----:B------:R0:W-:Y:S01]  /*2c00*/  STL [R1+0xc0], R11 ;  /* 0x0000c00b01007387 */ /* 0x0001e20000100800 */
[----:B------:R-:W-:Y:S01]  /*2c10*/  VIADD R19, R0, 0x2e ;  /* 0x0000002e00137836 */ /* 0x000fe20000000000 */
[C---:B------:R-:W-:Y:S01]  /*2c20*/  ISETP.GT.U32.AND P6, PT, R9.reuse, R14, PT ;  /* 0x0000000e0900720c */ /* 0x040fe20003fc4070 */
[----:B------:R-:W-:-:S02]  /*2c30*/  IMAD R4, R9, R4, R7 ;  /* 0x0000000409047224 */ /* 0x000fc400078e0207 */
[----:B------:R-:W-:-:S04]  /*2c40*/  IMAD.HI.U32 R5, R12, R16, RZ ;  /* 0x000000100c057227 */ /* 0x000fc800078e00ff */
[--C-:B------:R-:W-:Y:S01]  /*2c50*/  @!P5 IMAD.IADD R8, R8, 0x1, -R9.reuse ;  /* 0x000000010808d824 */ /* 0x100fe200078e0a09 */
[----:B0-----:R-:W-:Y:S01]  /*2c60*/  IABS R11, R19 ;  /* 0x00000013000b7213 */ /* 0x001fe20000000000 */
[----:B------:R-:W-:Y:S01]  /*2c70*/  @!P1 IMAD.IADD R2, R2, 0x1, -R9 ;  /* 0x0000000102029824 */ /* 0x000fe200078e0a09 */
[----:B------:R-:W-:Y:S01]  /*2c80*/  ISETP.GT.U32.AND P5, PT, R9, R4, PT ;  /* 0x000000040900720c */ /* 0x000fe20003fa4070 */
[----:B------:R-:W-:Y:S01]  /*2c90*/  IMAD.MOV R7, RZ, RZ, -R5 ;  /* 0x000000ffff077224 */ /* 0x000fe200078e0a05 */
[----:B------:R-:W-:Y:S01]  /*2ca0*/  ISETP.GE.AND P1, PT, R21, RZ, PT ;  /* 0x000000ff1500720c */ /* 0x000fe20003f26270 */
[----:B------:R-:W-:-:S04]  /*2cb0*/  IMAD.HI.U32 R5, R12, R11, RZ ;  /* 0x0000000b0c057227 */ /* 0x000fc800078e00ff */
[----:B------:R-:W-:Y:S02]  /*2cc0*/  IMAD.MOV.U32 R22, RZ, RZ, R6 ;  /* 0x000000ffff167224 */ /* 0x000fe400078e0006 */
[----:B------:R-:W-:Y:S02]  /*2cd0*/  @!P6 IMAD.IADD R14, R14, 0x1, -R9 ;  /* 0x000000010e0ee824 */ /* 0x000fe400078e0a09 */
[----:B------:R-:W-:Y:S02]  /*2ce0*/  IMAD.MOV R6, RZ, RZ, -R5 ;  /* 0x000000ffff067224 */ /* 0x000fe400078e0a05 */
[----:B------:R-:W-:Y:S02]  /*2cf0*/  IMAD.MOV.U32 R5, RZ, RZ, R10 ;  /* 0x000000ffff057224 */ /* 0x000fe400078e000a */
[C---:B------:R-:W-:Y:S02]  /*2d00*/  IMAD R16, R9.reuse, R7, R16 ;  /* 0x0000000709107224 */ /* 0x040fe400078e0210 */
[----:B------:R-:W-:Y:S01]  /*2d10*/  @!P2 IMAD.MOV R22, RZ, RZ, -R22 ;  /* 0x000000ffff16a224 */ /* 0x000fe200078e0a16 */
[C---:B------:R-:W-:Y:S01]  /*2d20*/  ISETP.GT.U32.AND P2, PT, R9.reuse, R14, PT ;  /* 0x0000000e0900720c */ /* 0x040fe20003f44070 */
[----:B------:R-:W-:Y:S01]  /*2d30*/  @!P0 IMAD.MOV R8, RZ, RZ, -R8 ;  /* 0x000000ffff088224 */ /* 0x000fe200078e0a08 */
[----:B------:R-:W-:Y:S01]  /*2d40*/  ISETP.GT.U32.AND P0, PT, R9, R16, PT ;  /* 0x000000100900720c */ /* 0x000fe20003f04070 */
[----:B------:R-:W-:Y:S01]  /*2d50*/  @!P4 IMAD.MOV R5, RZ, RZ, -R5 ;  /* 0x000000ffff05c224 */ /* 0x000fe200078e0a05 */
[----:B------:R-:W-:Y:S01]  /*2d60*/  STL [R1+0xc4], R22 ;  /* 0x0000c41601007387 */ /* 0x000fe20000100800 */
[--C-:B------:R-:W-:Y:S01]  /*2d70*/  @!P5 IMAD.IADD R4, R4, 0x1, -R9.reuse ;  /* 0x000000010404d824 */ /* 0x100fe200078e0a09 */
[----:B------:R-:W-:Y:S01]  /*2d80*/  ISETP.GE.AND P5, PT, R15, RZ, PT ;  /* 0x000000ff0f00720c */ /* 0x000fe20003fa6270 */
[----:B------:R-:W-:Y:S01]  /*2d90*/  @!P1 IMAD.MOV R2, RZ, RZ, -R2 ;  /* 0x000000ffff029224 */ /* 0x000fe200078e0a02 */
[----:B------:R0:W-:Y:S01]  /*2da0*/  STL [R1+0xc8], R8 ;  /* 0x0000c80801007387 */ /* 0x0001e20000100800 */
[C---:B------:R-:W-:Y:S01]  /*2db0*/  VIADD R20, R0.reuse, 0x2f ;  /* 0x0000002f00147836 */ /* 0x040fe20000000000 */
[----:B------:R-:W-:Y:S01]  /*2dc0*/  ISETP.GT.U32.AND P6, PT, R9, R4, PT ;  /* 0x000000040900720c */ /* 0x000fe20003fc4070 */
[----:B------:R-:W-:Y:S01]  /*2dd0*/  VIADD R10, R0, 0x30 ;  /* 0x00000030000a7836 */ /* 0x000fe20000000000 */
[----:B------:R-:W-:Y:S01]  /*2de0*/  STL [R1+0xcc], R5 ;  /* 0x0000cc0501007387 */ /* 0x000fe20000100800 */
[--C-:B------:R-:W-:Y:S01]  /*2df0*/  @!P2 IMAD.IADD R14, R14, 0x1, -R9.reuse ;  /* 0x000000010e0ea824 */ /* 0x100fe200078e0a09 */
[----:B------:R-:W-:Y:S01]  /*2e00*/  IABS R13, R20 ;  /* 0x00000014000d7213 */ /* 0x000fe20000000000 */
[----:B------:R-:W-:Y:S01]  /*2e10*/  @!P0 IMAD.IADD R16, R16, 0x1, -R9 ;  /* 0x0000000110108824 */ /* 0x000fe200078e0a09 */
[----:B------:R1:W-:Y:S01]  /*2e20*/  STL [R1+0xd0], R2 ;  /* 0x0000d00201007387 */ /* 0x0003e20000100800 */
[----:B------:R-:W-:Y:S01]  /*2e30*/  ISETP.GE.AND P4, PT, R17, RZ, PT ;  /* 0x000000ff1100720c */ /* 0x000fe20003f86270 */
[----:B0-----:R-:W-:Y:S01]  /*2e40*/  IMAD.MOV.U32 R8, RZ, RZ, R14 ;  /* 0x000000ffff087224 */ /* 0x001fe200078e000e */
[----:B------:R-:W-:Y:S01]  /*2e50*/  ISETP.GE.AND P1, PT, R18, RZ, PT ;  /* 0x000000ff1200720c */ /* 0x000fe20003f26270 */
[----:B------:R-:W-:Y:S01]  /*2e60*/  IMAD.MOV.U32 R7, RZ, RZ, R13 ;  /* 0x000000ffff077224 */ /* 0x000fe200078e000d */
[----:B------:R-:W-:Y:S01]  /*2e70*/  ISETP.GT.U32.AND P0, PT, R9, R16, PT ;  /* 0x000000100900720c */ /* 0x000fe20003f04070 */
[----:B------:R-:W-:-:S02]  /*2e80*/  VIADD R15, R0, 0x33 ;  /* 0x00000033000f7836 */ /* 0x000fc40000000000 */
[----:B------:R-:W-:Y:S01]  /*2e90*/  @!P6 IMAD.IADD R4, R4, 0x1, -R9 ;  /* 0x000000010404e824 */ /* 0x000fe200078e0a09 */
[----:B------:R-:W-:Y:S01]  /*2ea0*/  ISETP.GE.AND P6, PT, R19, RZ, PT ;  /* 0x000000ff1300720c */ /* 0x000fe20003fc6270 */
[----:B-1----:R-:W-:Y:S02]  /*2eb0*/  IMAD R2, R9, R6, R11 ;  /* 0x0000000609027224 */ /* 0x002fe400078e020b */
[----:B------:R-:W-:-:S03]  /*2ec0*/  IMAD.HI.U32 R5, R12, R7, RZ ;  /* 0x000000070c057227 */ /* 0x000fc600078e00ff */
[C---:B------:R-:W-:Y:S01]  /*2ed0*/  ISETP.GT.U32.AND P2, PT, R9.reuse, R2, PT ;  /* 0x000000020900720c */ /* 0x040fe20003f44070 */
[----:B------:R-:W-:Y:S02]  /*2ee0*/  IMAD.MOV.U32 R13, RZ, RZ, R4 ;  /* 0x000000ffff0d7224 */ /* 0x000fe400078e0004 */
[----:B------:R-:W-:Y:S01]  /*2ef0*/  IMAD.MOV R6, RZ, RZ, -R5 ;  /* 0x000000ffff067224 */ /* 0x000fe200078e0a05 */
[----:B------:R-:W-:Y:S01]  /*2f00*/  IABS R5, R10 ;  /* 0x0000000a00057213 */ /* 0x000fe20000000000 */
[----:B------:R-:W-:Y:S01]  /*2f10*/  @!P5 IMAD.MOV R13, RZ, RZ, -R13 ;  /* 0x000000ffff0dd224 */ /* 0x000fe200078e0a0d */
[----:B------:R-:W-:Y:S01]  /*2f20*/  ISETP.GE.AND P5, PT, R20, RZ, PT ;  /* 0x000000ff1400720c */ /* 0x000fe20003fa6270 */
[----:B------:R-:W-:Y:S02]  /*2f30*/  @!P4 IMAD.MOV R8, RZ, RZ, -R8 ;  /* 0x000000ffff08c224 */ /* 0x000fe400078e0a08 */
[----:B------:R-:W-:Y:S01]  /*2f40*/  IMAD R6, R9, R6, R7 ;  /* 0x0000000609067224 */ /* 0x000fe200078e0207 */
[----:B------:R-:W-:Y:S01]  /*2f50*/  STL [R1+0xd4], R13 ;  /* 0x0000d40d01007387 */ /* 0x000fe20000100800 */
[----:B------:R-:W-:-:S02]  /*2f60*/  VIADD R11, R0, 0x31 ;  /* 0x00000031000b7836 */ /* 0x000fc40000000000 */
[--C-:B------:R-:W-:Y:S01]  /*2f70*/  @!P2 IMAD.IADD R2, R2, 0x1, -R9.reuse ;  /* 0x000000010202a824 */ /* 0x100fe200078e0a09 */
[----:B------:R0:W-:Y:S01]  /*2f80*/  STL [R1+0xd8], R8 ;  /* 0x0000d80801007387 */ /* 0x0001e20000100800 */
[----:B------:R-:W-:Y:S01]  /*2f90*/  IMAD.HI.U32 R4, R12, R5, RZ ;  /* 0x000000050c047227 */ /* 0x000fe200078e00ff */
[C---:B------:R-:W-:Y:S02]  /*2fa0*/  ISETP.GT.U32.AND P4, PT, R9.reuse, R6, PT ;  /* 0x000000060900720c */ /* 0x040fe40003f84070 */
[C---:B------:R-:W-:Y:S01]  /*2fb0*/  ISETP.GT.U32.AND P2, PT, R9.reuse, R2, PT ;  /* 0x000000020900720c */ /* 0x040fe20003f44070 */
[----:B------:R-:W-:Y:S01]  /*2fc0*/  @!P0 IMAD.IADD R16, R16, 0x1, -R9 ;  /* 0x0000000110108824 */ /* 0x000fe200078e0a09 */
[----:B------:R-:W-:Y:S01]  /*2fd0*/  ISETP.GE.AND P0, PT, R10, RZ, PT ;  /* 0x000000ff0a00720c */ /* 0x000fe20003f06270 */
[----:B------:R-:W-:Y:S02]  /*2fe0*/  IMAD.MOV R4, RZ, RZ, -R4 ;  /* 0x000000ffff047224 */ /* 0x000fe400078e0a04 */
[----:B------:R-:W-:Y:S01]  /*2ff0*/  IMAD.MOV.U32 R14, RZ, RZ, R16 ;  /* 0x000000ffff0e7224 */ /* 0x000fe200078e0010 */
[----:B0-----:R-:W-:Y:S01]  /*3000*/  IABS R8, R11 ;  /* 0x0000000b00087213 */ /* 0x001fe20000000000 */
[----:B------:R-:W-:-:S02]  /*3010*/  IMAD R4, R9, R4, R5 ;  /* 0x0000000409047224 */ /* 0x000fc400078e0205 */
[----:B------:R-:W-:Y:S02]  /*3020*/  @!P1 IMAD.MOV R14, RZ, RZ, -R14 ;  /* 0x000000ffff0e9224 */ /* 0x000fe400078e0a0e */
[----:B------:R-:W-:Y:S01]  /*3030*/  IMAD.HI.U32 R5, R12, R8, RZ ;  /* 0x000000080c057227 */ /* 0x000fe200078e00ff */
[----:B------:R-:W-:Y:S02]  /*3040*/  ISETP.GT.U32.AND P1, PT, R9, R4, PT ;  /* 0x000000040900720c */ /* 0x000fe40003f24070 */
[----:B------:R0:W-:Y:S01]  /*3050*/  STL [R1+0xdc], R14 ;  /* 0x0000dc0e01007387 */ /* 0x0001e20000100800 */
[----:B------:R-:W-:Y:S02]  /*3060*/  IMAD.MOV R7, RZ, RZ, -R5 ;  /* 0x000000ffff077224 */ /* 0x000fe400078e0a05 */
[--C-:B------:R-:W-:Y:S01]  /*3070*/  @!P2 IMAD.IADD R2, R2, 0x1, -R9.reuse ;  /* 0x000000010202a824 */ /* 0x100fe200078e0a09 */
[----:B------:R-:W-:Y:S01]  /*3080*/  ISETP.GE.AND P2, PT, R11, RZ, PT ;  /* 0x000000ff0b00720c */ /* 0x000fe20003f46270 */
[----:B------:R-:W-:Y:S01]  /*3090*/  VIADD R13, R0, 0x32 ;  /* 0x00000032000d7836 */ /* 0x000fe20000000000 */
[----:B------:R-:W-:Y:S01]  /*30a0*/  IABS R11, R15 ;  /* 0x0000000f000b7213 */ /* 0x000fe20000000000 */
[----:B------:R-:W-:-:S02]  /*30b0*/  @!P4 IMAD.IADD R6, R6, 0x1, -R9 ;  /* 0x000000010606c824 */ /* 0x000fc400078e0a09 */
[C---:B------:R-:W-:Y:S01]  /*30c0*/  IMAD R8, R9.reuse, R7, R8 ;  /* 0x0000000709087224 */ /* 0x040fe200078e0208 */
[----:B------:R-:W-:Y:S01]  /*30d0*/  IABS R10, R13 ;  /* 0x0000000d000a7213 */ /* 0x000fe20000000000 */
[----:B0-----:R-:W-:Y:S01]  /*30e0*/  IMAD.MOV.U32 R14, RZ, RZ, R2 ;  /* 0x000000ffff0e7224 */ /* 0x001fe200078e0002 */
[C---:B------:R-:W-:Y:S01]  /*30f0*/  ISETP.GT.U32.AND P4, PT, R9.reuse, R6, PT ;  /* 0x000000060900720c */ /* 0x040fe20003f84070 */
[----:B------:R-:W-:Y:S02]  /*3100*/  VIADD R16, R0, 0x34 ;  /* 0x0000003400107836 */ /* 0x000fe40000000000 */
[----:B------:R-:W-:Y:S01]  /*3110*/  @!P6 IMAD.MOV R14, RZ, RZ, -R14 ;  /* 0x000000ffff0ee224 */ /* 0x000fe200078e0a0e */
[----:B------:R-:W-:Y:S01]  /*3120*/  ISETP.GT.U32.AND P6, PT, R9, R8, PT ;  /* 0x000000080900720c */ /* 0x000fe20003fc4070 */
[----:B------:R-:W-:-:S03]  /*3130*/  IMAD.HI.U32 R5, R12, R10, RZ ;  /* 0x0000000a0c057227 */ /* 0x000fc600078e00ff */
[----:B------:R-:W-:Y:S01]  /*3140*/  STL [R1+0xe0], R14 ;  /* 0x0000e00e01007387 */ /* 0x000fe20000100800 */
[----:B------:R-:W-:Y:S02]  /*3150*/  IMAD.MOV R5, RZ, RZ, -R5 ;  /* 0x000000ffff057224 */ /* 0x000fe400078e0a05 */
[----:B------:R-:W-:Y:S02]  /*3160*/  IMAD.MOV.U32 R7, RZ, RZ, R11 ;  /* 0x000000ffff077224 */ /* 0x000fe400078e000b */
[--C-:B------:R-:W-:Y:S01]  /*3170*/  @!P4 IMAD.IADD R6, R6, 0x1, -R9.reuse ;  /* 0x000000010606c824 */ /* 0x100fe200078e0a09 */
[----:B------:R-:W-:Y:S01]  /*3180*/  ISETP.GE.AND P4, PT, R13, RZ, PT ;  /* 0x000000ff0d00720c */ /* 0x000fe20003f86270 */
[----:B------:R-:W-:Y:S01]  /*3190*/  IMAD R2, R9, R5, R10 ;  /* 0x0000000509027224 */ /* 0x000fe200078e020a */
[----:B------:R-:W-:Y:S01]  /*31a0*/  IABS R10, R16 ;  /* 0x00000010000a7213 */ /* 0x000fe20000000000 */
[----:B------:R-:W-:Y:S02]  /*31b0*/  @!P6 IMAD.IADD R8, R8, 0x1, -R9 ;  /* 0x000000010808e824 */ /* 0x000fe400078e0a09 */
[----:B------:R-:W-:-:S03]  /*31c0*/  IMAD.HI.U32 R5, R12, R7, RZ ;  /* 0x000000070c057227 */ /* 0x000fc600078e00ff */
[C---:B------:R-:W-:Y:S01]  /*31d0*/  ISETP.GT.U32.AND P6, PT, R9.reuse, R8, PT ;  /* 0x000000080900720c */ /* 0x040fe20003fc4070 */
[----:B------:R-:W-:Y:S02]  /*31e0*/  @!P1 IMAD.IADD R4, R4, 0x1, -R9 ;  /* 0x0000000104049824 */ /* 0x000fe400078e0a09 */
[----:B------:R-:W-:Y:S02]  /*31f0*/  IMAD.MOV.U32 R11, RZ, RZ, R6 ;  /* 0x000000ffff0b7224 */ /* 0x000fe400078e0006 */
[----:B------:R-:W-:Y:S01]  /*3200*/  IMAD.MOV R6, RZ, RZ, -R5 ;  /* 0x000000ffff067224 */ /* 0x000fe200078e0a05 */
[----:B------:R-:W-:Y:S01]  /*3210*/  ISETP.GT.U32.AND P1, PT, R9, R4, PT ;  /* 0x000000040900720c */ /* 0x000fe20003f24070 */
[----:B------:R-:W-:-:S04]  /*3220*/  IMAD.HI.U32 R5, R12, R10, RZ ;  /* 0x0000000a0c057227 */ /* 0x000fc800078e00ff */
[----:B------:R-:W-:Y:S02]  /*3230*/  IMAD.MOV R5, RZ, RZ, -R5 ;  /* 0x000000ffff057224 */ /* 0x000fe400078e0a05 */
[C---:B------:R-:W-:Y:S02]  /*3240*/  IMAD R6, R9.reuse, R6, R7 ;  /* 0x0000000609067224 */ /* 0x040fe400078e0207 */
[C---:B------:R-:W-:Y:S02]  /*3250*/  IMAD R10, R9.reuse, R5, R10 ;  /* 0x00000005090a7224 */ /* 0x040fe400078e020a */
[--C-:B------:R-:W-:Y:S02]  /*3260*/  @!P6 IMAD.IADD R8, R8, 0x1, -R9.reuse ;  /* 0x000000010808e824 */ /* 0x100fe400078e0a09 */
[----:B------:R-:W-:Y:S01]  /*3270*/  @!P1 IMAD.IADD R4, R4, 0x1, -R9 ;  /* 0x0000000104049824 */ /* 0x000fe200078e0a09 */
[C---:B------:R-:W-:Y:S01]  /*3280*/  ISETP.GT.U32.AND P6, PT, R9.reuse, R10, PT ;  /* 0x0000000a0900720c */ /* 0x040fe20003fc4070 */
[C---:B------:R-:W-:Y:S01]  /*3290*/  VIADD R13, R0.reuse, 0x35 ;  /* 0x00000035000d7836 */ /* 0x040fe20000000000 */
[C---:B------:R-:W-:Y:S01]  /*32a0*/  ISETP.GT.U32.AND P1, PT, R9.reuse, R6, PT ;  /* 0x000000060900720c */ /* 0x040fe20003f24070 */
[----:B------:R-:W-:Y:S01]  /*32b0*/  @!P5 IMAD.MOV R11, RZ, RZ, -R11 ;  /* 0x000000ffff0bd224 */ /* 0x000fe200078e0a0b */
[----:B------:R-:W-:Y:S01]  /*32c0*/  ISETP.GT.U32.AND P5, PT, R9, R2, PT ;  /* 0x000000020900720c */ /* 0x000fe20003fa4070 */
[----:B------:R-:W-:Y:S01]  /*32d0*/  VIADD R17, R0, 0x36 ;  /* 0x0000003600117836 */ /* 0x000fe20000000000 */
[----:B------:R-:W-:Y:S01]  /*32e0*/  IABS R7, R13 ;  /* 0x0000000d00077213 */ /* 0x000fe20000000000 */
[----:B------:R-:W-:Y:S01]  /*32f0*/  IMAD.MOV.U32 R19, RZ, RZ, R4 ;  /* 0x000000ffff137224 */ /* 0x000fe200078e0004 */
[----:B------:R0:W-:Y:S01]  /*3300*/  STL [R1+0xe4], R11 ;  /* 0x0000e40b01007387 */ /* 0x0001e20000100800 */
[----:B------:R-:W-:-:S02]  /*3310*/  @!P2 IMAD.MOV R8, RZ, RZ, -R8 ;  /* 0x000000ffff08a224 */ /* 0x000fc400078e0a08 */
[----:B------:R-:W-:-:S04]  /*3320*/  IMAD.HI.U32 R5, R12, R7, RZ ;  /* 0x000000070c057227 */ /* 0x000fc800078e00ff */
[----:B------:R-:W-:Y:S01]  /*3330*/  @!P6 IMAD.IADD R10, R10, 0x1, -R9 ;  /* 0x000000010a0ae824 */ /* 0x000fe200078e0a09 */
[----:B------:R-:W-:Y:S01]  /*3340*/  ISETP.GE.AND P6, PT, R16, RZ, PT ;  /* 0x000000ff1000720c */ /* 0x000fe20003fc6270 */
[----:B------:R-:W-:Y:S01]  /*3350*/  @!P0 IMAD.MOV R19, RZ, RZ, -R19 ;  /* 0x000000ffff138224 */ /* 0x000fe200078e0a13 */
[----:B0-----:R-:W-:Y:S01]  /*3360*/  IABS R11, R17 ;  /* 0x00000011000b7213 */ /* 0x001fe20000000000 */
[----:B------:R-:W-:Y:S01]  /*3370*/  @!P1 IMAD.IADD R6, R6, 0x1, -R9 ;  /* 0x0000000106069824 */ /* 0x000fe200078e0a09 */
[C---:B------:R-:W-:Y:S01]  /*3380*/  ISETP.GT.U32.AND P2, PT, R9.reuse, R10, PT ;  /* 0x0000000a0900720c */ /* 0x040fe20003f44070 */
[----:B------:R-:W-:Y:S01]  /*3390*/  IMAD.MOV R4, RZ, RZ, -R5 ;  /* 0x000000ffff047224 */ /* 0x000fe200078e0a05 */
[----:B------:R-:W-:Y:S01]  /*33a0*/  STL [R1+0xe8], R19 ;  /* 0x0000e81301007387 */ /* 0x000fe20000100800 */
[----:B------:R-:W-:Y:S01]  /*33b0*/  VIADD R18, R0, 0x37 ;  /* 0x0000003700127836 */ /* 0x000fe20000000000 */
[----:B------:R-:W-:Y:S01]  /*33c0*/  ISETP.GT.U32.AND P1, PT, R9, R6, PT ;  /* 0x000000060900720c */ /* 0x000fe20003f24070 */
[----:B------:R-:W-:Y:S01]  /*33d0*/  @!P5 IMAD.IADD R2, R2, 0x1, -R9 ;  /* 0x000000010202d824 */ /* 0x000fe200078e0a09 */
[----:B------:R0:W-:Y:S01]  /*33e0*/  STL [R1+0xec], R8 ;  /* 0x0000ec0801007387 */ /* 0x0001e20000100800 */
[----:B------:R-:W-:Y:S01]  /*33f0*/  IMAD.HI.U32 R5, R12, R11, RZ ;  /* 0x0000000b0c057227 */ /* 0x000fe200078e00ff */
[----:B------:R-:W-:-:S02]  /*3400*/  IABS R14, R18 ;  /* 0x00000012000e7213 */ /* 0x000fc40000000000 */
[C---:B------:R-:W-:Y:S01]  /*3410*/  ISETP.GT.U32.AND P5, PT, R9.reuse, R2, PT ;  /* 0x000000020900720c */ /* 0x040fe20003fa4070 */
[----:B------:R-:W-:Y:S01]  /*3420*/  IMAD R4, R9, R4, R7 ;  /* 0x0000000409047224 */ /* 0x000fe200078e0207 */
[----:B------:R-:W-:Y:S01]  /*3430*/  ISETP.GE.AND P0, PT, R15, RZ, PT ;  /* 0x000000ff0f00720c */ /* 0x000fe20003f06270 */
[----:B------:R-:W-:-:S04]  /*3440*/  IMAD.HI.U32 R7, R12, R14, RZ ;  /* 0x0000000e0c077227 */ /* 0x000fc800078e00ff */
[----:B0-----:R-:W-:Y:S02]  /*3450*/  IMAD.MOV R8, RZ, RZ, -R5 ;  /* 0x000000ffff087224 */ /* 0x001fe400078e0a05 */
[----:B------:R-:W-:Y:S02]  /*3460*/  @!P2 IMAD.IADD R10, R10, 0x1, -R9 ;  /* 0x000000010a0aa824 */ /* 0x000fe400078e0a09 */
[C---:B------:R-:W-:Y:S02]  /*3470*/  IMAD R8, R9.reuse, R8, R11 ;  /* 0x0000000809087224 */ /* 0x040fe400078e020b */
[----:B------:R-:W-:Y:S02]  /*3480*/  IMAD.MOV R7, RZ, RZ, -R7 ;  /* 0x000000ffff077224 */ /* 0x000fe400078e0a07 */
[--C-:B------:R-:W-:Y:S01]  /*3490*/  @!P1 IMAD.IADD R6, R6, 0x1, -R9.reuse ;  /* 0x0000000106069824 */ /* 0x100fe200078e0a09 */
[----:B------:R-:W-:Y:S01]  /*34a0*/  ISETP.GT.U32.AND P2, PT, R9, R8, PT ;  /* 0x000000080900720c */ /* 0x000fe20003f44070 */
[----:B------:R-:W-:Y:S01]  /*34b0*/  @!P5 IMAD.IADD R2, R2, 0x1, -R9 ;  /* 0x000000010202d824 */ /* 0x000fe200078e0a09 */
[----:B------:R-:W-:Y:S01]  /*34c0*/  ISETP.GE.AND P1, PT, R13, RZ, PT ;  /* 0x000000ff0d00720c */ /* 0x000fe20003f26270 */
[----:B------:R-:W-:Y:S01]  /*34d0*/  VIADD R13, R0, 0x38 ;  /* 0x00000038000d7836 */ /* 0x000fe20000000000 */
[C---:B------:R-:W-:Y:S01]  /*34e0*/  ISETP.GT.U32.AND P5, PT, R9.reuse, R4, PT ;  /* 0x000000040900720c */ /* 0x040fe20003fa4070 */
[----:B------:R-:W-:-:S02]  /*34f0*/  IMAD R14, R9, R7, R14 ;  /* 0x00000007090e7224 */ /* 0x000fc400078e020e */
[----:B------:R-:W-:Y:S01]  /*3500*/  @!P4 IMAD.MOV R2, RZ, RZ, -R2 ;  /* 0x000000ffff02c224 */ /* 0x000fe200078e0a02 */
[----:B------:R-:W-:Y:S01]  /*3510*/  IABS R5, R13 ;  /* 0x0000000d00057213 */ /* 0x000fe20000000000 */
[----:B------:R-:W-:Y:S01]  /*3520*/  VIADD R15, R0, 0x39 ;  /* 0x00000039000f7836 */ /* 0x000fe20000000000 */
[C---:B------:R-:W-:Y:S01]  /*3530*/  ISETP.GT.U32.AND P4, PT, R9.reuse, R14, PT ;  /* 0x0000000e0900720c */ /* 0x040fe20003f84070 */
[----:B------:R-:W-:Y:S01]  /*3540*/  IMAD.MOV.U32 R20, RZ, RZ, R6 ;  /* 0x000000ffff147224 */ /* 0x000fe200078e0006 */
[----:B------:R0:W-:Y:S01]  /*3550*/  STL [R1+0xf0], R2 ;  /* 0x0000f00201007387 */ /* 0x0001e20000100800 */
[----:B------:R-:W-:Y:S01]  /*3560*/  @!P2 IMAD.IADD R8, R8, 0x1, -R9 ;  /* 0x000000010808a824 */ /* 0x000fe200078e0a09 */
[----:B------:R-:W-:Y:S01]  /*3570*/  IABS R11, R15 ;  /* 0x0000000f000b7213 */ /* 0x000fe20000000000 */
[----:B------:R-:W-:Y:S02]  /*3580*/  IMAD.MOV.U32 R7, RZ, RZ, R5 ;  /* 0x000000ffff077224 */ /* 0x000fe400078e0005 */
[----:B------:R-:W-:Y:S01]  /*3590*/  @!P0 IMAD.MOV R20, RZ, RZ, -R20 ;  /* 0x000000ffff148224 */ /* 0x000fe200078e0a14 */
[----:B------:R-:W-:Y:S01]  /*35a0*/  ISETP.GT.U32.AND P2, PT, R9, R8, PT ;  /* 0x000000080900720c */ /* 0x000fe20003f44070 */
[----:B------:R-:W-:Y:S01]  /*35b0*/  IMAD.MOV.U32 R6, RZ, RZ, R11 ;  /* 0x000000ffff067224 */ /* 0x000fe200078e000b */
[----:B------:R-:W-:Y:S01]  /*35c0*/  ISETP.GE.AND P0, PT, R17, RZ, PT ;  /* 0x000000ff1100720c */ /* 0x000fe20003f06270 */
[----:B------:R-:W-:Y:S01]  /*35d0*/  VIADD R17, R0, 0x3a ;  /* 0x0000003a00117836 */ /* 0x000fe20000000000 */
[----:B------:R1:W-:Y:S01]  /*35e0*/  STL [R1+0xf4], R20 ;  /* 0x0000f41401007387 */ /* 0x0003e20000100800 */
[----:B0-----:R-:W-:-:S04]  /*35f0*/  IMAD.HI.U32 R2, R12, R7, RZ ;  /* 0x000000070c027227 */ /* 0x001fc800078e00ff */
[----:B------:R-:W-:Y:S02]  /*3600*/  IMAD.MOV R2, RZ, RZ, -R2 ;  /* 0x000000ffff027224 */ /* 0x000fe400078e0a02 */
[----:B------:R-:W-:Y:S02]  /*3610*/  @!P4 IMAD.IADD R14, R14, 0x1, -R9 ;  /* 0x000000010e0ec824 */ /* 0x000fe400078e0a09 */
[----:B------:R-:W-:-:S03]  /*3620*/  IMAD.HI.U32 R5, R12, R6, RZ ;  /* 0x000000060c057227 */ /* 0x000fc600078e00ff */
[C---:B------:R-:W-:Y:S01]  /*3630*/  ISETP.GT.U32.AND P4, PT, R9.reuse, R14, PT ;  /* 0x0000000e0900720c */ /* 0x040fe20003f84070 */
[----:B------:R-:W-:Y:S01]  /*3640*/  IMAD.MOV.U32 R19, RZ, RZ, R10 ;  /* 0x000000ffff137224 */ /* 0x000fe200078e000a */
[----:B------:R-:W-:Y:S01]  /*3650*/  IABS R10, R17 ;  /* 0x00000011000a7213 */ /* 0x000fe20000000000 */
[C---:B------:R-:W-:Y:S02]  /*3660*/  IMAD R2, R9.reuse, R2, R7 ;  /* 0x0000000209027224 */ /* 0x040fe400078e0207 */
[----:B------:R-:W-:Y:S02]  /*3670*/  IMAD.MOV R5, RZ, RZ, -R5 ;  /* 0x000000ffff057224 */ /* 0x000fe400078e0a05 */
[--C-:B------:R-:W-:Y:S01]  /*3680*/  @!P2 IMAD.IADD R8, R8, 0x1, -R9.reuse ;  /* 0x000000010808a824 */ /* 0x100fe200078e0a09 */
[C---:B------:R-:W-:Y:S01]  /*3690*/  ISETP.GT.U32.AND P2, PT, R9.reuse, R2, PT ;  /* 0x000000020900720c */ /* 0x040fe20003f44070 */
[----:B------:R-:W-:Y:S02]  /*36a0*/  @!P5 IMAD.IADD R4, R4, 0x1, -R9 ;  /* 0x000000010404d824 */ /* 0x000fe400078e0a09 */
[----:B------:R-:W-:-:S02]  /*36b0*/  IMAD R6, R9, R5, R6 ;  /* 0x0000000509067224 */ /* 0x000fc400078e0206 */
[----:B------:R-:W-:Y:S01]  /*36c0*/  IMAD.HI.U32 R5, R12, R10, RZ ;  /* 0x0000000a0c057227 */ /* 0x000fe200078e00ff */
[----:B------:R-:W-:-:S03]  /*36d0*/  ISETP.GT.U32.AND P5, PT, R9, R4, PT ;  /* 0x000000040900720c */ /* 0x000fc60003fa4070 */
[----:B------:R-:W-:Y:S02]  /*36e0*/  IMAD.MOV R5, RZ, RZ, -R5 ;  /* 0x000000ffff057224 */ /* 0x000fe400078e0a05 */
[----:B------:R-:W-:Y:S01]  /*36f0*/  @!P4 IMAD.IADD R14, R14, 0x1, -R9 ;  /* 0x000000010e0ec824 */ /* 0x000fe200078e0a09 */
[C---:B------:R-:W-:Y:S01]  /*3700*/  ISETP.GT.U32.AND P4, PT, R9.reuse, R6, PT ;  /* 0x000000060900720c */ /* 0x040fe20003f84070 */
[C---:B------:R-:W-:Y:S02]  /*3710*/  IMAD R10, R9.reuse, R5, R10 ;  /* 0x00000005090a7224 */ /* 0x040fe400078e020a */
[----:B------:R-:W-:Y:S01]  /*3720*/  @!P6 IMAD.MOV R19, RZ, RZ, -R19 ;  /* 0x000000ffff13e224 */ /* 0x000fe200078e0a13 */
[----:B------:R-:W-:Y:S01]  /*3730*/  ISETP.GE.AND P6, PT, R18, RZ, PT ;  /* 0x000000ff1200720c */ /* 0x000fe20003fc6270 */
[----:B------:R-:W-:Y:S02]  /*3740*/  VIADD R18, R0, 0x3b ;  /* 0x0000003b00127836 */ /* 0x000fe40000000000 */
[--C-:B------:R-:W-:Y:S01]  /*3750*/  @!P2 IMAD.IADD R2, R2, 0x1, -R9.reuse ;  /* 0x000000010202a824 */ /* 0x100fe200078e0a09 */
[----:B------:R-:W-:Y:S01]  /*3760*/  ISETP.GT.U32.AND P2, PT, R9, R10, PT ;  /* 0x0000000a0900720c */ /* 0x000fe20003f44070 */
[----:B------:R0:W-:Y:S01]  /*3770*/  STL [R1+0xf8], R19 ;  /* 0x0000f81301007387 */ /* 0x0001e20000100800 */
[----:B------:R-:W-:Y:S01]  /*3780*/  IABS R11, R18 ;  /* 0x00000012000b7213 */ /* 0x000fe20000000000 */
[----:B------:R-:W-:Y:S01]  /*3790*/  @!P5 IMAD.IADD R4, R4, 0x1, -R9 ;  /* 0x000000010404d824 */ /* 0x000fe200078e0a09 */
[----:B------:R-:W-:Y:S01]  /*37a0*/  ISETP.GE.AND P5, PT, R13, RZ, PT ;  /* 0x000000ff0d00720c */ /* 0x000fe20003fa6270 */
[----:B-1----:R-:W-:-:S02]  /*37b0*/  VIADD R20, R0, 0x3d ;  /* 0x0000003d00147836 */ /* 0x002fc40000000000 */
[----:B------:R-:W-:-:S03]  /*37c0*/  IMAD.HI.U32 R5, R12, R11, RZ ;  /* 0x0000000b0c057227 */ /* 0x000fc600078e00ff */
[----:B------:R-:W-:Y:S01]  /*37d0*/  IABS R13, R20 ;  /* 0x00000014000d7213 */ /* 0x000fe20000000000 */
[----:B0-----:R-:W-:Y:S02]  /*37e0*/  VIADD R19, R0, 0x3c ;  /* 0x0000003c00137836 */ /* 0x001fe40000000000 */
[----:B------:R-:W-:Y:S02]  /*37f0*/  IMAD.MOV.U32 R22, RZ, RZ, R4 ;  /* 0x000000ffff167224 */ /* 0x000fe400078e0004 */
[----:B------:R-:W-:Y:S01]  /*3800*/  @!P4 IMAD.IADD R6, R6, 0x1, -R9 ;  /* 0x000000010606c824 */ /* 0x000fe200078e0a09 */
[----:B------:R-:W-:Y:S01]  /*3810*/  IABS R16, R19 ;  /* 0x0000001300107213 */ /* 0x000fe20000000000 */
[----:B------:R-:W-:Y:S01]  /*3820*/  VIADD R21, R0, 0x3e ;  /* 0x0000003e00157836 */ /* 0x000fe20000000000 */
[----:B------:R-:W-:Y:S01]  /*3830*/  ISETP.GT.U32.AND P4, PT, R9, R2, PT ;  /* 0x000000020900720c */ /* 0x000fe20003f84070 */
[----:B------:R-:W-:Y:S02]  /*3840*/  IMAD.MOV R4, RZ, RZ, -R5 ;  /* 0x000000ffff047224 */ /* 0x000fe400078e0a05 */
[----:B------:R-:W-:Y:S01]  /*3850*/  @!P1 IMAD.MOV R22, RZ, RZ, -R22 ;  /* 0x000000ffff169224 */ /* 0x000fe200078e0a16 */
[----:B------:R-:W-:Y:S01]  /*3860*/  ISETP.GE.AND P1, PT, R15, RZ, PT ;  /* 0x000000ff0f00720c */ /* 0x000fe20003f26270 */
[----:B------:R-:W-:-:S03]  /*3870*/  IMAD.HI.U32 R7, R12, R16, RZ ;  /* 0x000000100c077227 */ /* 0x000fc600078e00ff */
[----:B------:R0:W-:Y:S01]  /*3880*/  STL [R1+0xfc], R22 ;  /* 0x0000fc1601007387 */ /* 0x0001e20000100800 */
[----:B------:R-:W-:Y:S01]  /*3890*/  @!P2 IMAD.IADD R10, R10, 0x1, -R9 ;  /* 0x000000010a0aa824 */ /* 0x000fe200078e0a09 */
[----:B------:R-:W-:Y:S01]  /*38a0*/  ISETP.GT.U32.AND P2, PT, R9, R6, PT ;  /* 0x000000060900720c */ /* 0x000fe20003f44070 */
[----:B------:R-:W-:-:S04]  /*38b0*/  IMAD.HI.U32 R5, R12, R13, RZ ;  /* 0x0000000d0c057227 */ /* 0x000fc800078e00ff */
[C---:B------:R-:W-:Y:S01]  /*38c0*/  IMAD R4, R9.reuse, R4, R11 ;  /* 0x0000000409047224 */ /* 0x040fe200078e020b */
[----:B------:R-:W-:Y:S01]  /*38d0*/  IABS R11, R21 ;  /* 0x00000015000b7213 */ /* 0x000fe20000000000 */
[----:B------:R-:W-:Y:S02]  /*38e0*/  IMAD.MOV R7, RZ, RZ, -R7 ;  /* 0x000000ffff077224 */ /* 0x000fe400078e0a07 */
[----:B0-----:R-:W-:Y:S02]  /*38f0*/  IMAD.MOV.U32 R22, RZ, RZ, R8 ;  /* 0x000000ffff167224 */ /* 0x001fe400078e0008 */
[----:B------:R-:W-:Y:S02]  /*3900*/  IMAD.MOV R8, RZ, RZ, -R5 ;  /* 0x000000ffff087224 */ /* 0x000fe400078e0a05 */
[----:B------:R-:W-:Y:S02]  /*3910*/  IMAD R16, R9, R7, R16 ;  /* 0x0000000709107224 */ /* 0x000fe400078e0210 */
[----:B------:R-:W-:-:S02]  /*3920*/  IMAD.MOV.U32 R7, RZ, RZ, R11 ;  /* 0x000000ffff077224 */ /* 0x000fc400078e000b */
[C---:B------:R-:W-:Y:S02]  /*3930*/  IMAD R8, R9.reuse, R8, R13 ;  /* 0x0000000809087224 */ /* 0x040fe400078e020d */
[----:B------:R-:W-:Y:S02]  /*3940*/  IMAD.MOV.U32 R11, RZ, RZ, R14 ;  /* 0x000000ffff0b7224 */ /* 0x000fe400078e000e */
[----:B------:R-:W-:Y:S01]  /*3950*/  @!P4 IMAD.IADD R2, R2, 0x1, -R9 ;  /* 0x000000010202c824 */ /* 0x000fe200078e0a09 */
[C---:B------:R-:W-:Y:S01]  /*3960*/  ISETP.GT.U32.AND P4, PT, R9.reuse, R4, PT ;  /* 0x000000040900720c */ /* 0x040fe20003f84070 */
[----:B------:R-:W-:Y:S01]  /*3970*/  @!P0 IMAD.MOV R22, RZ, RZ, -R22 ;  /* 0x000000ffff168224 */ /* 0x000fe200078e0a16 */
[C---:B------:R-:W-:Y:S01]  /*3980*/  ISETP.GT.U32.AND P0, PT, R9.reuse, R10, PT ;  /* 0x0000000a0900720c */ /* 0x040fe20003f04070 */
[----:B------:R-:W-:Y:S01]  /*3990*/  @!P6 IMAD.MOV R11, RZ, RZ, -R11 ;  /* 0x000000ffff0be224 */ /* 0x000fe200078e0a0b */
[C---:B------:R-:W-:Y:S01]  /*39a0*/  ISETP.GT.U32.AND P6, PT, R9.reuse, R16, PT ;  /* 0x000000100900720c */ /* 0x040fe20003fc4070 */
[----:B------:R-:W-:Y:S01]  /*39b0*/  @!P2 IMAD.IADD R6, R6, 0x1, -R9 ;  /* 0x000000010606a824 */ /* 0x000fe200078e0a09 */
[----:B------:R-:W-:Y:S01]  /*39c0*/  ISETP.GT.U32.AND P2, PT, R9, R8, PT ;  /* 0x000000080900720c */ /* 0x000fe20003f44070 */
[----:B------:R-:W-:Y:S01]  /*39d0*/  IMAD.MOV.U32 R5, RZ, RZ, R2 ;  /* 0x000000ffff057224 */ /* 0x000fe200078e0002 */
[----:B------:R-:W-:Y:S01]  /*39e0*/  STL [R1+0x100], R22 ;  /* 0x0001001601007387 */ /* 0x000fe20000100800 */
[----:B------:R-:W-:-:S03]  /*39f0*/  IMAD.HI.U32 R2, R12, R7, RZ ;  /* 0x000000070c027227 */ /* 0x000fc600078e00ff */
[----:B------:R0:W-:Y:S01]  /*3a00*/  STL [R1+0x104], R11 ;  /* 0x0001040b01007387 */ /* 0x0001e20000100800 */
[----:B------:R-:W-:Y:S01]  /*3a10*/  @!P5 IMAD.MOV R5, RZ, RZ, -R5 ;  /* 0x000000ffff05d224 */ /* 0x000fe200078e0a05 */
[----:B------:R-:W-:Y:S01]  /*3a20*/  ISETP.GE.AND P5, PT, R17, RZ, PT ;  /* 0x000000ff1100720c */ /* 0x000fe20003fa6270 */
[----:B------:R-:W-:Y:S02]  /*3a30*/  IMAD.MOV.U32 R13, RZ, RZ, R6 ;  /* 0x000000ffff0d7224 */ /* 0x000fe400078e0006 */
[----:B------:R-:W-:Y:S01]  /*3a40*/  IMAD.MOV R2, RZ, RZ, -R2 ;  /* 0x000000ffff027224 */ /* 0x000fe200078e0a02 */
[----:B------:R1:W-:Y:S01]  /*3a50*/  STL [R1+0x108], R5 ;  /* 0x0001080501007387 */ /* 0x0003e20000100800 */
[----:B------:R-:W-:Y:S02]  /*3a60*/  VIADD R15, R0, 0x40 ;  /* 0x00000040000f7836 */ /* 0x000fe40000000000 */
[----:B------:R-:W-:Y:S02]  /*3a70*/  @!P2 IMAD.IADD R8, R8, 0x1, -R9 ;  /* 0x000000010808a824 */ /* 0x000fe400078e0a09 */
[----:B0-----:R-:W-:-:S02]  /*3a80*/  VIADD R11, R0, 0x3f ;  /* 0x0000003f000b7836 */ /* 0x001fc40000000000 */
[----:B------:R-:W-:Y:S01]  /*3a90*/  @!P6 IMAD.IADD R16, R16, 0x1, -R9 ;  /* 0x000000011010e824 */ /* 0x000fe200078e0a09 */
[C---:B------:R-:W-:Y:S01]  /*3aa0*/  ISETP.GT.U32.AND P2, PT, R9.reuse, R8, PT ;  /* 0x000000080900720c */ /* 0x040fe20003f44070 */
[----:B------:R-:W-:Y:S01]  /*3ab0*/  @!P1 IMAD.MOV R13, RZ, RZ, -R13 ;  /* 0x000000ffff0d9224 */ /* 0x000fe200078e0a0d */
[----:B-1----:R-:W-:Y:S01]  /*3ac0*/  IABS R5, R11 ;  /* 0x0000000b00057213 */ /* 0x002fe20000000000 */
[C---:B------:R-:W-:Y:S01]  /*3ad0*/  IMAD R2, R9.reuse, R2, R7 ;  /* 0x0000000209027224 */ /* 0x040fe200078e0207 */
[----:B------:R-:W-:Y:S01]  /*3ae0*/  IABS R7, R15 ;  /* 0x0000000f00077213 */ /* 0x000fe20000000000 */
[----:B------:R-:W-:Y:S01]  /*3af0*/  @!P0 IMAD.IADD R10, R10, 0x1, -R9 ;  /* 0x000000010a0a8824 */ /* 0x000fe200078e0a09 */
[----:B------:R-:W-:Y:S01]  /*3b00*/  ISETP.GT.U32.AND P1, PT, R9, R16, PT ;  /* 0x000000100900720c */ /* 0x000fe20003f24070 */
[----:B------:R-:W-:Y:S01]  /*3b10*/  IMAD.MOV.U32 R6, RZ, RZ, R5 ;  /* 0x000000ffff067224 */ /* 0x000fe200078e0005 */
[----:B------:R0:W-:Y:S01]  /*3b20*/  STL [R1+0x10c], R13 ;  /* 0x00010c0d01007387 */ /* 0x0001e20000100800 */
[----:B------:R-:W-:Y:S01]  /*3b30*/  @!P4 IMAD.IADD R4, R4, 0x1, -R9 ;  /* 0x000000010404c824 */ /* 0x000fe200078e0a09 */
[----:B------:R-:W-:Y:S01]  /*3b40*/  ISETP.GE.AND P4, PT, R19, RZ, PT ;  /* 0x000000ff1300720c */ /* 0x000fe20003f86270 */
[----:B------:R-:W-:Y:S01]  /*3b50*/  IMAD.HI.U32 R5, R12, R6, RZ ;  /* 0x000000060c057227 */ /* 0x000fe200078e00ff */
[----:B------:R-:W-:-:S02]  /*3b60*/  ISETP.GE.AND P0, PT, R18, RZ, PT ;  /* 0x000000ff1200720c */ /* 0x000fc40003f06270 */
[C---:B------:R-:W-:Y:S01]  /*3b70*/  ISETP.GT.U32.AND P6, PT, R9.reuse, R4, PT ;  /* 0x000000040900720c */ /* 0x040fe20003fc4070 */
[----:B------:R-:W-:Y:S02]  /*3b80*/  @!P2 IMAD.IADD R8, R8, 0x1, -R9 ;  /* 0x000000010808a824 */ /* 0x000fe400078e0a09 */
[----:B------:R-:W-:Y:S02]  /*3b90*/  VIADD R17, R0, 0x41 ;  /* 0x0000004100117836 */ /* 0x000fe40000000000 */
[----:B0-----:R-:W-:Y:S02]  /*3ba0*/  IMAD.MOV.U32 R13, RZ, RZ, R10 ;  /* 0x000000ffff0d7224 */ /* 0x001fe400078e000a */
[----:B------:R-:W-:Y:S02]  /*3bb0*/  IMAD.MOV.U32 R10, RZ, RZ, R7 ;  /* 0x000000ffff0a7224 */ /* 0x000fe400078e0007 */
[----:B------:R-:W-:Y:S02]  /*3bc0*/  IMAD.MOV R7, RZ, RZ, -R5 ;  /* 0x000000ffff077224 */ /* 0x000fe400078e0a05 */
[----:B------:R-:W-:Y:S01]  /*3bd0*/  @!P5 IMAD.MOV R13, RZ, RZ, -R13 ;  /* 0x000000ffff0dd224 */ /* 0x000fe200078e0a0d */
[C---:B------:R-:W-:Y:S01]  /*3be0*/  ISETP.GT.U32.AND P5, PT, R9.reuse, R2, PT ;  /* 0x000000020900720c */ /* 0x040fe20003fa4070 */
[C---:B------:R-:W-:Y:S01]  /*3bf0*/  IMAD R6, R9.reuse, R7, R6 ;  /* 0x0000000709067224 */ /* 0x040fe200078e0206 */
[----:B------:R-:W-:Y:S01]  /*3c00*/  IABS R7, R17 ;  /* 0x0000001100077213 */ /* 0x000fe20000000000 */
[----:B------:R-:W-:Y:S01]  /*3c10*/  IMAD.HI.U32 R5, R12, R10, RZ ;  /* 0x0000000a0c057227 */ /* 0x000fe200078e00ff */
[----:B------:R0:W-:Y:S02]  /*3c20*/  STL [R1+0x110], R13 ;  /* 0x0001100d01007387 */ /* 0x0001e40000100800 */
[----:B------:R-:W-:Y:S01]  /*3c30*/  ISETP.GT.U32.AND P2, PT, R9, R6, PT ;  /* 0x000000060900720c */ /* 0x000fe20003f44070 */
[----:B------:R-:W-:Y:S01]  /*3c40*/  @!P1 IMAD.IADD R16, R16, 0x1, -R9 ;  /* 0x0000000110109824 */ /* 0x000fe200078e0a09 */
[----:B------:R-:W-:Y:S01]  /*3c50*/  ISETP.GE.AND P1, PT, R21, RZ, PT ;  /* 0x000000ff1500720c */ /* 0x000fe20003f26270 */
[----:B------:R-:W-:-:S02]  /*3c60*/  IMAD.MOV R5, RZ, RZ, -R5 ;  /* 0x000000ffff057224 */ /* 0x000fc400078e0a05 */
[----:B------:R-:W-:Y:S02]  /*3c70*/  IMAD.MOV.U32 R22, RZ, RZ, R16 ;  /* 0x000000ffff167224 */ /* 0x000fe400078e0010 */
[C---:B------:R-:W-:Y:S02]  /*3c80*/  IMAD R10, R9.reuse, R5, R10 ;  /* 0x00000005090a7224 */ /* 0x040fe400078e020a */
[----:B------:R-:W-:Y:S02]  /*3c90*/  @!P4 IMAD.MOV R22, RZ, RZ, -R22 ;  /* 0x000000ffff16c224 */ /* 0x000fe400078e0a16 */
[--C-:B------:R-:W-:Y:S01]  /*3ca0*/  @!P5 IMAD.IADD R2, R2, 0x1, -R9.reuse ;  /* 0x000000010202d824 */ /* 0x100fe200078e0a09 */
[C---:B------:R-:W-:Y:S01]  /*3cb0*/  ISETP.GT.U32.AND P4, PT, R9.reuse, R10, PT ;  /* 0x0000000a0900720c */ /* 0x040fe20003f84070 */
[--C-:B------:R-:W-:Y:S01]  /*3cc0*/  @!P6 IMAD.IADD R4, R4, 0x1, -R9.reuse ;  /* 0x000000010404e824 */ /* 0x100fe200078e0a09 */
[----:B------:R-:W-:Y:S01]  /*3cd0*/  ISETP.GE.AND P6, PT, R20, RZ, PT ;  /* 0x000000ff1400720c */ /* 0x000fe20003fc6270 */
[----:B------:R-:W-:Y:S01]  /*3ce0*/  @!P2 IMAD.IADD R6, R6, 0x1, -R9 ;  /* 0x000000010606a824 */ /* 0x000fe200078e0a09 */
[----:B------:R-:W-:Y:S01]  /*3cf0*/  ISETP.GT.U32.AND P2, PT, R9, R2, PT ;  /* 0x000000020900720c */ /* 0x000fe20003f44070 */
[----:B------:R-:W-:Y:S01]  /*3d00*/  IMAD.HI.U32 R5, R12, R7, RZ ;  /* 0x000000070c057227 */ /* 0x000fe200078e00ff */
[----:B------:R-:W-:-:S03]  /*3d10*/  ISETP.GE.AND P5, PT, R11, RZ, PT ;  /* 0x000000ff0b00720c */ /* 0x000fc60003fa6270 */
[C---:B------:R-:W-:Y:S02]  /*3d20*/  VIADD R18, R0.reuse, 0x42 ;  /* 0x0000004200127836 */ /* 0x040fe40000000000 */
[----:B------:R-:W-:Y:S02]  /*3d30*/  IMAD.MOV.U32 R23, RZ, RZ, R4 ;  /* 0x000000ffff177224 */ /* 0x000fe400078e0004 */
[----:B------:R-:W-:Y:S01]  /*3d40*/  IMAD.MOV R4, RZ, RZ, -R5 ;  /* 0x000000ffff047224 */ /* 0x000fe200078e0a05 */
[----:B------:R-:W-:Y:S01]  /*3d50*/  IABS R11, R18 ;  /* 0x00000012000b7213 */ /* 0x000fe20000000000 */
[----:B------:R-:W-:Y:S02]  /*3d60*/  IMAD.MOV.U32 R5, RZ, RZ, R8 ;  /* 0x000000ffff057224 */ /* 0x000fe400078e0008 */
[----:B------:R-:W-:Y:S02]  /*3d70*/  VIADD R19, R0, 0x43 ;  /* 0x0000004300137836 */ /* 0x000fe40000000000 */
[----:B------:R-:W-:-:S02]  /*3d80*/  @!P4 IMAD.IADD R10, R10, 0x1, -R9 ;  /* 0x000000010a0ac824 */ /* 0x000fc400078e0a09 */
[----:B------:R-:W-:Y:S01]  /*3d90*/  @!P0 IMAD.MOV R23, RZ, RZ, -R23 ;  /* 0x000000ffff178224 */ /* 0x000fe200078e0a17 */
[----:B------:R-:W-:Y:S01]  /*3da0*/  IABS R14, R19 ;  /* 0x00000013000e7213 */ /* 0x000fe20000000000 */
[C---:B------:R-:W-:Y:S01]  /*3db0*/  IMAD R4, R9.reuse, R4, R7 ;  /* 0x0000000409047224 */ /* 0x040fe200078e0207 */
[C---:B------:R-:W-:Y:S01]  /*3dc0*/  ISETP.GT.U32.AND P4, PT, R9.reuse, R10, PT ;  /* 0x0000000a0900720c */ /* 0x040fe20003f84070 */
[----:B------:R-:W-:Y:S01]  /*3dd0*/  @!P6 IMAD.MOV R5, RZ, RZ, -R5 ;  /* 0x000000ffff05e224 */ /* 0x000fe200078e0a05 */
[----:B------:R-:W-:Y:S01]  /*3de0*/  STL [R1+0x114], R23 ;  /* 0x0001141701007387 */ /* 0x000fe20000100800 */
[----:B------:R-:W-:Y:S01]  /*3df0*/  VIADD R20, R0, 0x44 ;  /* 0x0000004400147836 */ /* 0x000fe20000000000 */
[C---:B------:R-:W-:Y:S01]  /*3e00*/  ISETP.GT.U32.AND P0, PT, R9.reuse, R6, PT ;  /* 0x000000060900720c */ /* 0x040fe20003f04070 */
[----:B------:R-:W-:Y:S01]  /*3e10*/  IMAD.MOV.U32 R8, RZ, RZ, R11 ;  /* 0x000000ffff087224 */ /* 0x000fe200078e000b */
[----:B------:R-:W-:Y:S01]  /*3e20*/  STL [R1+0x118], R22 ;  /* 0x0001181601007387 */ /* 0x000fe20000100800 */
[----:B------:R-:W-:Y:S01]  /*3e30*/  @!P2 IMAD.IADD R2, R2, 0x1, -R9 ;  /* 0x000000010202a824 */ /* 0x000fe200078e0a09 */
[----:B------:R-:W-:Y:S01]  /*3e40*/  ISETP.GT.U32.AND P2, PT, R9, R4, PT ;  /* 0x000000040900720c */ /* 0x000fe20003f44070 */
[----:B------:R-:W-:Y:S01]  /*3e50*/  IMAD.HI.U32 R7, R12, R14, RZ ;  /* 0x0000000e0c077227 */ /* 0x000fe200078e00ff */
[----:B------:R1:W-:Y:S01]  /*3e60*/  STL [R1+0x11c], R5 ;  /* 0x00011c0501007387 */ /* 0x0003e20000100800 */
[----:B0-----:R-:W-:-:S02]  /*3e70*/  IABS R13, R20 ;  /* 0x00000014000d7213 */ /* 0x001fc40000000000 */
[----:B------:R-:W-:Y:S01]  /*3e80*/  ISETP.GE.AND P6, PT, R15, RZ, PT ;  /* 0x000000ff0f00720c */ /* 0x000fe20003fc6270 */
[----:B------:R-:W-:Y:S02]  /*3e90*/  IMAD.MOV R7, RZ, RZ, -R7 ;  /* 0x000000ffff077224 */ /* 0x000fe400078e0a07 */
[----:B------:R-:W-:Y:S02]  /*3ea0*/  @!P4 IMAD.IADD R10, R10, 0x1, -R9 ;  /* 0x000000010a0ac824 */ /* 0x000fe400078e0a09 */
[----:B------:R-:W-:Y:S02]  /*3eb0*/  IMAD R14, R9, R7, R14 ;  /* 0x00000007090e7224 */ /* 0x000fe400078e020e */
[----:B-1----:R-:W-:-:S03]  /*3ec0*/  IMAD.HI.U32 R5, R12, R8, RZ ;  /* 0x000000080c057227 */ /* 0x002fc600078e00ff */
[----:B------:R-:W-:Y:S01]  /*3ed0*/  ISETP.GT.U32.AND P4, PT, R9, R14, PT ;  /* 0x0000000e0900720c */ /* 0x000fe20003f84070 */
[----:B------:R-:W-:Y:S02]  /*3ee0*/  IMAD.MOV R11, RZ, RZ, -R5 ;  /* 0x000000ffff0b7224 */ /* 0x000fe400078e0a05 */
[----:B------:R-:W-:-:S04]  /*3ef0*/  IMAD.HI.U32 R5, R12, R13, RZ ;  /* 0x0000000d0c057227 */ /* 0x000fc800078e00ff */
[----:B------:R-:W-:Y:S02]  /*3f00*/  IMAD.MOV R16, RZ, RZ, -R5 ;  /* 0x000000ffff107224 */ /* 0x000fe400078e0a05 */
[----:B------:R-:W-:Y:S02]  /*3f10*/  @!P2 IMAD.IADD R4, R4, 0x1, -R9 ;  /* 0x000000010404a824 */ /* 0x000fe400078e0a09 */
[C---:B------:R-:W-:Y:S02]  /*3f20*/  IMAD R8, R9.reuse, R11, R8 ;  /* 0x0000000b09087224 */ /* 0x040fe400078e0208 */
[----:B------:R-:W-:Y:S01]  /*3f30*/  IMAD.MOV.U32 R21, RZ, RZ, R2 ;  /* 0x000000ffff157224 */ /* 0x000fe200078e0002 */
[C---:B------:R-:W-:Y:S01]  /*3f40*/  ISETP.GT.U32.AND P2, PT, R9.reuse, R4, PT ;  /* 0x000000040900720c */ /* 0x040fe20003f44070 */
[----:B------:R-:W-:Y:S02]  /*3f50*/  VIADD R15, R0, 0x45 ;  /* 0x00000045000f7836 */ /* 0x000fe40000000000 */
[----:B------:R-:W-:-:S02]  /*3f60*/  IMAD R2, R9, R16, R13 ;  /* 0x0000001009027224 */ /* 0x000fc400078e020d */
[----:B------:R-:W-:Y:S01]  /*3f70*/  IMAD.MOV.U32 R11, RZ, RZ, R10 ;  /* 0x000000ffff0b7224 */ /* 0x000fe200078e000a */
[----:B------:R-:W-:Y:S01]  /*3f80*/  IABS R7, R15 ;  /* 0x0000000f00077213 */ /* 0x000fe20000000000 */
[----:B------:R-:W-:Y:S01]  /*3f90*/  @!P0 IMAD.IADD R6, R6, 0x1, -R9 ;  /* 0x0000000106068824 */ /* 0x000fe200078e0a09 */
[----:B------:R-:W-:Y:S01]  /*3fa0*/  ISETP.GE.AND P0, PT, R17, RZ, PT ;  /* 0x000000ff1100720c */ /* 0x000fe20003f06270 */
[----:B------:R-:W-:Y:S01]  /*3fb0*/  @!P1 IMAD.MOV R21, RZ, RZ, -R21 ;  /* 0x000000ffff159224 */ /* 0x000fe200078e0a15 */
[C---:B------:R-:W-:Y:S01]  /*3fc0*/  ISETP.GT.U32.AND P1, PT, R9.reuse, R8, PT ;  /* 0x000000080900720c */ /* 0x040fe20003f24070 */
[----:B------:R-:W-:Y:S01]  /*3fd0*/  @!P6 IMAD.MOV R11, RZ, RZ, -R11 ;  /* 0x000000ffff0be224 */ /* 0x000fe200078e0a0b */
[----:B------:R-:W-:Y:S01]  /*3fe0*/  ISETP.GT.U32.AND P6, PT, R9, R2, PT ;  /* 0x000000020900720c */ /* 0x000fe20003fc4070 */
[----:B------:R-:W-:Y:S01]  /*3ff0*/  @!P5 IMAD.MOV R6, RZ, RZ, -R6 ;  /* 0x000000ffff06d224 */ /* 0x000fe200078e0a06 */
[----:B------:R-:W-:Y:S01]  /*4000*/  STL [R1+0x120], R21 ;  /* 0x0001201501007387 */ /* 0x000fe20000100800 */
[----:B------:R-:W-:Y:S01]  /*4010*/  IMAD.HI.U32 R5, R12, R7, RZ ;  /* 0x000000070c057227 */ /* 0x000fe200078e00ff */
[----:B------:R-:W-:-:S02]  /*4020*/  ISETP.GE.AND P5, PT, R18, RZ, PT ;  /* 0x000000ff1200720c */ /* 0x000fc40003fa6270 */
[----:B------:R0:W-:Y:S01]  /*4030*/  STL [R1+0x124], R6 ;  /* 0x0001240601007387 */ /* 0x0001e20000100800 */
[----:B------:R-:W-:Y:S02]  /*4040*/  VIADD R16, R0, 0x46 ;  /* 0x0000004600107836 */ /* 0x000fe40000000000 */
[--C-:B------:R-:W-:Y:S01]  /*4050*/  @!P4 IMAD.IADD R14, R14, 0x1, -R9.reuse ;  /* 0x000000010e0ec824 */ /* 0x100fe200078e0a09 */
[----:B------:R-:W-:Y:S01]  /*4060*/  STL [R1+0x128], R11 ;  /* 0x0001280b01007387 */ /* 0x000fe20000100800 */
[--C-:B------:R-:W-:Y:S01]  /*4070*/  @!P2 IMAD.IADD R4, R4, 0x1, -R9.reuse ;  /* 0x000000010404a824 */ /* 0x100fe200078e0a09 */
[----:B------:R-:W-:Y:S01]  /*4080*/  ISETP.GE.AND P2, PT, R19, RZ, PT ;  /* 0x000000ff1300720c */ /* 0x000fe20003f46270 */
[--C-:B------:R-:W-:Y:S01]  /*4090*/  @!P1 IMAD.IADD R8, R8, 0x1, -R9.reuse ;  /* 0x0000000108089824 */ /* 0x100fe200078e0a09 */
[----:B------:R-:W-:Y:S01]  /*40a0*/  ISETP.GE.AND P1, PT, R20, RZ, PT ;  /* 0x000000ff1400720c */ /* 0x000fe20003f26270 */
[----:B------:R-:W-:Y:S01]  /*40b0*/  @!P6 IMAD.IADD R2, R2, 0x1, -R9 ;  /* 0x000000010202e824 */ /* 0x000fe200078e0a09 */
[C---:B------:R-:W-:Y:S01]  /*40c0*/  ISETP.GT.U32.AND P6, PT, R9.reuse, R14, PT ;  /* 0x0000000e0900720c */ /* 0x040fe20003fc4070 */
[----:B0-----:R-:W-:Y:S01]  /*40d0*/  IMAD.MOV R6, RZ, RZ, -R5 ;  /* 0x000000ffff067224 */ /* 0x001fe200078e0a05 */
[----:B------:R-:W-:Y:S01]  /*40e0*/  IABS R5, R16 ;  /* 0x0000001000057213 */ /* 0x000fe20000000000 */
[----:B------:R-:W-:Y:S01]  /*40f0*/  IMAD.MOV.U32 R10, RZ, RZ, R4 ;  /* 0x000000ffff0a7224 */ /* 0x000fe200078e0004 */
[C---:B------:R-:W-:Y:S01]  /*4100*/  ISETP.GT.U32.AND P4, PT, R9.reuse, R8, PT ;  /* 0x000000080900720c */ /* 0x040fe20003f84070 */
[----:B------:R-:W-:-:S02]  /*4110*/  IMAD R6, R9, R6, R7 ;  /* 0x0000000609067224 */ /* 0x000fc400078e0207 */
[----:B------:R-:W-:-:S04]  /*4120*/  IMAD.HI.U32 R4, R12, R5, RZ ;  /* 0x000000050c047227 */ /* 0x000fc800078e00ff */
[----:B------:R-:W-:Y:S02]  /*4130*/  IMAD.MOV R4, RZ, RZ, -R4 ;  /* 0x000000ffff047224 */ /* 0x000fe400078e0a04 */
[----:B------:R-:W-:Y:S01]  /*4140*/  @!P0 IMAD.MOV R10, RZ, RZ, -R10 ;  /* 0x000000ffff0a8224 */ /* 0x000fe200078e0a0a */
[C---:B------:R-:W-:Y:S01]  /*4150*/  ISETP.GT.U32.AND P0, PT, R9.reuse, R2, PT ;  /* 0x000000020900720c */ /* 0x040fe20003f04070 */
[C---:B------:R-:W-:Y:S02]  /*4160*/  IMAD R4, R9.reuse, R4, R5 ;  /* 0x0000000409047224 */ /* 0x040fe400078e0205 */
[--C-:B------:R-:W-:Y:S01]  /*4170*/  @!P6 IMAD.IADD R14, R14, 0x1, -R9.reuse ;  /* 0x000000010e0ee824 */ /* 0x100fe200078e0a09 */
[----:B------:R0:W-:Y:S01]  /*4180*/  STL [R1+0x12c], R10 ;  /* 0x00012c0a01007387 */ /* 0x0001e20000100800 */
[----:B------:R-:W-:Y:S01]  /*4190*/  VIADD R17, R0, 0x47 ;  /* 0x0000004700117836 */ /* 0x000fe20000000000 */
[C---:B------:R-:W-:Y:S01]  /*41a0*/  ISETP.GT.U32.AND P6, PT, R9.reuse, R4, PT ;  /* 0x000000040900720c */ /* 0x040fe20003fc4070 */
[----:B------:R-:W-:Y:S01]  /*41b0*/  @!P4 IMAD.IADD R8, R8, 0x1, -R9 ;  /* 0x000000010808c824 */ /* 0x000fe200078e0a09 */
[----:B------:R-:W-:Y:S01]  /*41c0*/  ISETP.GT.U32.AND P4, PT, R9, R6, PT ;  /* 0x000000060900720c */ /* 0x000fe20003f84070 */
[----:B------:R-:W-:-:S02]  /*41d0*/  VIADD R19, R0, 0x49 ;  /* 0x0000004900137836 */ /* 0x000fc40000000000 */
[----:B------:R-:W-:Y:S02]  /*41e0*/  VIADD R18, R0, 0x48 ;  /* 0x0000004800127836 */ /* 0x000fe40000000000 */
[----:B------:R-:W-:Y:S01]  /*41f0*/  IMAD.MOV.U32 R21, RZ, RZ, R8 ;  /* 0x000000ffff157224 */ /* 0x000fe200078e0008 */
[----:B0-----:R-:W-:Y:S01]  /*4200*/  IABS R10, R17 ;  /* 0x00000011000a7213 */ /* 0x001fe20000000000 */
[----:B------:R-:W-:Y:S01]  /*4210*/  @!P0 IMAD.IADD R2, R2, 0x1, -R9 ;  /* 0x0000000102028824 */ /* 0x000fe200078e0a09 */
[----:B------:R-:W-:Y:S01]  /*4220*/  IABS R13, R19 ;  /* 0x00000013000d7213 */ /* 0x000fe20000000000 */
[----:B------:R-:W-:Y:S01]  /*4230*/  @!P5 IMAD.MOV R21, RZ, RZ, -R21 ;  /* 0x000000ffff15d224 */ /* 0x000fe200078e0a15 */
[----:B------:R-:W-:Y:S01]  /*4240*/  IABS R11, R18 ;  /* 0x00000012000b7213 */ /* 0x000fe20000000000 */
[----:B------:R-:W-:Y:S01]  /*4250*/  IMAD.HI.U32 R5, R12, R10, RZ ;  /* 0x0000000a0c057227 */ /* 0x000fe200078e00ff */
[----:B------:R-:W-:Y:S02]  /*4260*/  ISETP.GE.AND P0, PT, R15, RZ, PT ;  /* 0x000000ff0f00720c */ /* 0x000fe40003f06270 */
[----:B------:R-:W-:Y:S01]  /*4270*/  STL [R1+0x130], R21 ;  /* 0x0001301501007387 */ /* 0x000fe20000100800 */
[----:B------:R-:W-:-:S02]  /*4280*/  @!P6 IMAD.IADD R4, R4, 0x1, -R9 ;  /* 0x000000010404e824 */ /* 0x000fc400078e0a09 */
[----:B------:R-:W-:Y:S02]  /*4290*/  IMAD.MOV R7, RZ, RZ, -R5 ;  /* 0x000000ffff077224 */ /* 0x000fe400078e0a05 */
[----:B------:R-:W-:Y:S01]  /*42a0*/  @!P4 IMAD.IADD R6, R6, 0x1, -R9 ;  /* 0x000000010606c824 */ /* 0x000fe200078e0a09 */
[C---:B------:R-:W-:Y:S01]  /*42b0*/  ISETP.GT.U32.AND P6, PT, R9.reuse, R4, PT ;  /* 0x000000040900720c */ /* 0x040fe20003fc4070 */
[C---:B------:R-:W-:Y:S01]  /*42c0*/  IMAD R10, R9.reuse, R7, R10 ;  /* 0x00000007090a7224 */ /* 0x040fe200078e020a */
[----:B------:R-:W-:Y:S01]  /*42d0*/  ISETP.GE.AND P4, PT, R16, RZ, PT ;  /* 0x000000ff1000720c */ /* 0x000fe20003f86270 */
[----:B------:R-:W-:Y:S01]  /*42e0*/  IMAD.HI.U32 R7, R12, R13, RZ ;  /* 0x0000000d0c077227 */ /* 0x000fe200078e00ff */
[----:B------:R-:W-:-:S03]  /*42f0*/  ISETP.GT.U32.AND P5, PT, R9, R6, PT ;  /* 0x000000060900720c */ /* 0x000fc60003fa4070 */
[----:B------:R-:W-:-:S04]  /*4300*/  IMAD.HI.U32 R5, R12, R11, RZ ;  /* 0x0000000b0c057227 */ /* 0x000fc800078e00ff */
[----:B------:R-:W-:Y:S02]  /*4310*/  IMAD.MOV.U32 R20, RZ, RZ, R14 ;  /* 0x000000ffff147224 */ /* 0x000fe400078e000e */
[----:B------:R-:W-:Y:S02]  /*4320*/  IMAD.MOV R14, RZ, RZ, -R7 ;  /* 0x000000ffff0e7224 */ /* 0x000fe400078e0a07 */
[----:B------:R-:W-:Y:S02]  /*4330*/  IMAD.MOV R8, RZ, RZ, -R5 ;  /* 0x000000ffff087224 */ /* 0x000fe400078e0a05 */
[----:B------:R-:W-:Y:S02]  /*4340*/  IMAD.MOV.U32 R5, RZ, RZ, R2 ;  /* 0x000000ffff057224 */ /* 0x000fe400078e0002 */
[----:B------:R-:W-:Y:S02]  /*4350*/  IMAD R2, R9, R14, R13 ;  /* 0x0000000e09027224 */ /* 0x000fe400078e020d */
[----:B------:R-:W-:-:S02]  /*4360*/  @!P6 IMAD.IADD R4, R4, 0x1, -R9 ;  /* 0x000000010404e824 */ /* 0x000fc400078e0a09 */
[----:B------:R-:W-:Y:S01]  /*4370*/  @!P2 IMAD.MOV R20, RZ, RZ, -R20 ;  /* 0x000000ffff14a224 */ /* 0x000fe200078e0a14 */
[C---:B------:R-:W-:Y:S01]  /*4380*/  ISETP.GT.U32.AND P6, PT, R9.reuse, R2, PT ;  /* 0x000000020900720c */ /* 0x040fe20003fc4070 */
[----:B------:R-:W-:Y:S01]  /*4390*/  @!P1 IMAD.MOV R5, RZ, RZ, -R5 ;  /* 0x000000ffff059224 */ /* 0x000fe200078e0a05 */
[C---:B------:R-:W-:Y:S01]  /*43a0*/  ISETP.GT.U32.AND P2, PT, R9.reuse, R10, PT ;  /* 0x0000000a0900720c */ /* 0x040fe20003f44070 */
[C---:B------:R-:W-:Y:S01]  /*43b0*/  IMAD R8, R9.reuse, R8, R11 ;  /* 0x0000000809087224 */ /* 0x040fe200078e020b */
[----:B------:R-:W-:Y:S01]  /*43c0*/  STL [R1+0x134], R20 ;  /* 0x0001341401007387 */ /* 0x000fe20000100800 */
[----:B------:R-:W-:Y:S02]  /*43d0*/  VIADD R15, R0, 0x4b ;  /* 0x0000004b000f7836 */ /* 0x000fe40000000000 */
[--C-:B------:R-:W-:Y:S01]  /*43e0*/  @!P5 IMAD.IADD R6, R6, 0x1, -R9.reuse ;  /* 0x000000010606d824 */ /* 0x100fe200078e0a09 */
[----:B------:R0:W-:Y:S01]  /*43f0*/  STL [R1+0x138], R5 ;  /* 0x0001380501007387 */ /* 0x0001e20000100800 */
[----:B------:R-:W-:Y:S01]  /*4400*/  VIADD R11, R0, 0x4a ;  /* 0x0000004a000b7836 */ /* 0x000fe20000000000 */
[----:B------:R-:W-:Y:S01]  /*4410*/  ISETP.GT.U32.AND P1, PT, R9, R8, PT ;  /* 0x000000080900720c */ /* 0x000fe20003f24070 */
[----:B------:R-:W-:Y:S01]  /*4420*/  IMAD.MOV.U32 R13, RZ, RZ, R6 ;  /* 0x000000ffff0d7224 */ /* 0x000fe200078e0006 */
[----:B------:R-:W-:Y:S01]  /*4430*/  ISETP.GE.AND P5, PT, R17, RZ, PT ;  /* 0x000000ff1100720c */ /* 0x000fe20003fa6270 */
[----:B------:R-:W-:Y:S01]  /*4440*/  @!P6 IMAD.IADD R2, R2, 0x1, -R9 ;  /* 0x000000010202e824 */ /* 0x000fe200078e0a09 */
[----:B------:R-:W-:Y:S01]  /*4450*/  IABS R7, R11 ;  /* 0x0000000b00077213 */ /* 0x000fe20000000000 */
[----:B------:R-:W-:-:S02]  /*4460*/  @!P0 IMAD.MOV R13, RZ, RZ, -R13 ;  /* 0x000000ffff0d8224 */ /* 0x000fc400078e0a0d */
[----:B------:R-:W-:Y:S01]  /*4470*/  @!P2 IMAD.IADD R10, R10, 0x1, -R9 ;  /* 0x000000010a0aa824 */ /* 0x000fe200078e0a09 */
[----:B0-----:R-:W-:Y:S01]  /*4480*/  IABS R5, R15 ;  /* 0x0000000f00057213 */ /* 0x001fe20000000000 */
[C---:B------:R-:W-:Y:S01]  /*4490*/  VIADD R16, R0.reuse, 0x4c ;  /* 0x0000004c00107836 */ /* 0x040fe20000000000 */
[----:B------:R0:W-:Y:S01]  /*44a0*/  STL [R1+0x13c], R13 ;  /* 0x00013c0d01007387 */ /* 0x0001e20000100800 */
[C---:B------:R-:W-:Y:S01]  /*44b0*/  ISETP.GT.U32.AND P6, PT, R9.reuse, R2, PT ;  /* 0x000000020900720c */ /* 0x040fe20003fc4070 */
[----:B------:R-:W-:Y:S01]  /*44c0*/  VIADD R17, R0, 0x4d ;  /* 0x0000004d00117836 */ /* 0x000fe20000000000 */
[----:B------:R-:W-:Y:S01]  /*44d0*/  ISETP.GT.U32.AND P0, PT, R9, R10, PT ;  /* 0x0000000a0900720c */ /* 0x000fe20003f04070 */
[----:B------:R-:W-:Y:S01]  /*44e0*/  IMAD.MOV.U32 R6, RZ, RZ, R5 ;  /* 0x000000ffff067224 */ /* 0x000fe200078e0005 */
[----:B------:R-:W-:Y:S01]  /*44f0*/  ISETP.GE.AND P2, PT, R18, RZ, PT ;  /* 0x000000ff1200720c */ /* 0x000fe20003f46270 */
[----:B------:R-:W-:Y:S01]  /*4500*/  IMAD.HI.U32 R5, R12, R7, RZ ;  /* 0x000000070c057227 */ /* 0x000fe200078e00ff */
[----:B------:R-:W-:-:S03]  /*4510*/  IABS R14, R16 ;  /* 0x00000010000e7213 */ /* 0x000fc60000000000 */
[----:B0-----:R-:W-:Y:S02]  /*4520*/  IMAD.MOV.U32 R13, RZ, RZ, R4 ;  /* 0x000000ffff0d7224 */ /* 0x001fe400078e0004 */
[----:B------:R-:W-:Y:S02]  /*4530*/  IMAD.MOV R4, RZ, RZ, -R5 ;  /* 0x000000ffff047224 */ /* 0x000fe400078e0a05 */
[----:B------:R-:W-:-:S04]  /*4540*/  IMAD.HI.U32 R5, R12, R6, RZ ;  /* 0x000000060c057227 */ /* 0x000fc800078e00ff */
[----:B------:R-:W-:Y:S02]  /*4550*/  @!P1 IMAD.IADD R8, R8, 0x1, -R9 ;  /* 0x0000000108089824 */ /* 0x000fe400078e0a09 */
[----:B------:R-:W-:Y:S02]  /*4560*/  IMAD.MOV R5, RZ, RZ, -R5 ;  /* 0x000000ffff057224 */ /* 0x000fe400078e0a05 */
[----:B------:R-:W-:Y:S01]  /*4570*/  @!P6 IMAD.IADD R2, R2, 0x1, -R9 ;  /* 0x000000010202e824 */ /* 0x000fe200078e0a09 */
[C---:B------:R-:W-:Y:S01]  /*4580*/  ISETP.GT.U32.AND P1, PT, R9.reuse, R8, PT ;  /* 0x000000080900720c */ /* 0x040fe20003f24070 */
[C---:B------:R-:W-:Y:S02]  /*4590*/  IMAD R6, R9.reuse, R5, R6 ;  /* 0x0000000509067224 */ /* 0x040fe400078e0206 */
[C---:B------:R-:W-:Y:S02]  /*45a0*/  IMAD R4, R9.reuse, R4, R7 ;  /* 0x0000000409047224 */ /* 0x040fe400078e0207 */
[----:B------:R-:W-:Y:S01]  /*45b0*/  @!P0 IMAD.IADD R10, R10, 0x1, -R9 ;  /* 0x000000010a0a8824 */ /* 0x000fe200078e0a09 */
[C---:B------:R-:W-:Y:S01]  /*45c0*/  ISETP.GT.U32.AND P6, PT, R9.reuse, R6, PT ;  /* 0x000000060900720c */ /* 0x040fe20003fc4070 */
[----:B------:R-:W-:Y:S01]  /*45d0*/  @!P4 IMAD.MOV R13, RZ, RZ, -R13 ;  /* 0x000000ffff0dc224 */ /* 0x000fe200078e0a0d */
[----:B------:R-:W-:Y:S01]  /*45e0*/  ISETP.GT.U32.AND P0, PT, R9, R4, PT ;  /* 0x000000040900720c */ /* 0x000fe20003f04070 */
[----:B------:R-:W-:Y:S01]  /*45f0*/  VIADD R18, R0, 0x4e ;  /* 0x0000004e00127836 */ /* 0x000fe20000000000 */
[----:B------:R-:W-:Y:S01]  /*4600*/  ISETP.GE.AND P4, PT, R19, RZ, PT ;  /* 0x000000ff1300720c */ /* 0x000fe20003f86270 */
[----:B------:R-:W-:Y:S01]  /*4610*/  IMAD.HI.U32 R5, R12, R14, RZ ;  /* 0x0000000e0c057227 */ /* 0x000fe200078e00ff */
[----:B------:R0:W-:Y:S03]  /*4620*/  STL [R1+0x140], R13 ;  /* 0x0001400d01007387 */ /* 0x0001e60000100800 */
[----:B------:R-:W-:Y:S01]  /*4630*/  @!P1 IMAD.IADD R8, R8, 0x1, -R9 ;  /* 0x0000000108089824 */ /* 0x000fe200078e0a09 */
[----:B------:R-:W-:Y:S01]  /*4640*/  ISETP.GE.AND P1, PT, R11, RZ, PT ;  /* 0x000000ff0b00720c */ /* 0x000fe20003f26270 */
[----:B------:R-:W-:Y:S01]  /*4650*/  IMAD.MOV.U32 R20, RZ, RZ, R10 ;  /* 0x000000ffff147224 */ /* 0x000fe200078e000a */
[----:B------:R-:W-:Y:S01]  /*4660*/  IABS R11, R17 ;  /* 0x00000011000b7213 */ /* 0x000fe20000000000 */
[----:B------:R-:W-:-:S02]  /*4670*/  IMAD.MOV R5, RZ, RZ, -R5 ;  /* 0x000000ffff057224 */ /* 0x000fc400078e0a05 */
[----:B------:R-:W-:Y:S01]  /*4680*/  @!P6 IMAD.IADD R6, R6, 0x1, -R9 ;  /* 0x000000010606e824 */ /* 0x000fe200078e0a09 */
[----:B0-----:R-:W-:Y:S01]  /*4690*/  IABS R13, R18 ;  /* 0x00000012000d7213 */ /* 0x001fe20000000000 */
[----:B------:R-:W-:Y:S02]  /*46a0*/  IMAD.MOV.U32 R10, RZ, RZ, R8 ;  /* 0x000000ffff0a7224 */ /* 0x000fe400078e0008 */
[----:B------:R-:W-:Y:S01]  /*46b0*/  @!P5 IMAD.MOV R20, RZ, RZ, -R20 ;  /* 0x000000ffff14d224 */ /* 0x000fe200078e0a14 */
[C---:B------:R-:W-:Y:S01]  /*46c0*/  ISETP.GT.U32.AND P5, PT, R9.reuse, R6, PT ;  /* 0x000000060900720c */ /* 0x040fe20003fa4070 */
[C---:B------:R-:W-:Y:S02]  /*46d0*/  IMAD R14, R9.reuse, R5, R14 ;  /* 0x00000005090e7224 */ /* 0x040fe400078e020e */
[----:B------:R-:W-:Y:S01]  /*46e0*/  @!P2 IMAD.MOV R10, RZ, RZ, -R10 ;  /* 0x000000ffff0aa224 */ /* 0x000fe200078e0a0a */
[----:B------:R0:W-:Y:S01]  /*46f0*/  STL [R1+0x144], R20 ;  /* 0x0001441401007387 */ /* 0x0001e20000100800 */
[----:B------:R-:W-:Y:S01]  /*4700*/  IMAD.HI.U32 R5, R12, R11, RZ ;  /* 0x0000000b0c057227 */ /* 0x000fe200078e00ff */
[----:B------:R-:W-:-:S02]  /*4710*/  ISETP.GT.U32.AND P2, PT, R9, R14, PT ;  /* 0x0000000e0900720c */ /* 0x000fc40003f44070 */
[----:B------:R1:W-:Y:S01]  /*4720*/  STL [R1+0x148], R10 ;  /* 0x0001480a01007387 */ /* 0x0003e20000100800 */
[----:B------:R-:W-:-:S04]  /*4730*/  IMAD.HI.U32 R7, R12, R13, RZ ;  /* 0x0000000d0c077227 */ /* 0x000fc800078e00ff */
[----:B------:R-:W-:Y:S01]  /*4740*/  @!P0 IMAD.IADD R4, R4, 0x1, -R9 ;  /* 0x0000000104048824 */ /* 0x000fe200078e0a09 */
[----:B------:R-:W-:Y:S01]  /*4750*/  ISETP.GE.AND P0, PT, R15, RZ, PT ;  /* 0x000000ff0f00720c */ /* 0x000fe20003f06270 */
[----:B------:R-:W-:Y:S02]  /*4760*/  IMAD.MOV R8, RZ, RZ, -R5 ;  /* 0x000000ffff087224 */ /* 0x000fe400078e0a05 */
[----:B0-----:R-:W-:Y:S01]  /*4770*/  IMAD.MOV.U32 R20, RZ, RZ, R2 ;  /* 0x000000ffff147224 */ /* 0x001fe200078e0002 */
[C---:B------:R-:W-:Y:S01]  /*4780*/  ISETP.GT.U32.AND P6, PT, R9.reuse, R4, PT ;  /* 0x000000040900720c */ /* 0x040fe20003fc4070 */
[----:B-1----:R-:W-:Y:S02]  /*4790*/  IMAD.MOV R10, RZ, RZ, -R7 ;  /* 0x000000ffff0a7224 */ /* 0x002fe400078e0a07 */
[C---:B------:R-:W-:Y:S02]  /*47a0*/  IMAD R2, R9.reuse, R8, R11 ;  /* 0x0000000809027224 */ /* 0x040fe400078e020b */
[----:B------:R-:W-:-:S02]  /*47b0*/  IMAD R8, R9, R10, R13 ;  /* 0x0000000a09087224 */ /* 0x000fc400078e020d */
[----:B------:R-:W-:Y:S02]  /*47c0*/  VIADD R19, R0, 0x4f ;  /* 0x0000004f00137836 */ /* 0x000fe40000000000 */
[--C-:B------:R-:W-:Y:S01]  /*47d0*/  @!P5 IMAD.IADD R6, R6, 0x1, -R9.reuse ;  /* 0x000000010606d824 */ /* 0x100fe200078e0a09 */
[C---:B------:R-:W-:Y:S01]  /*47e0*/  ISETP.GT.U32.AND P5, PT, R9.reuse, R8, PT ;  /* 0x000000080900720c */ /* 0x040fe20003fa4070 */
[----:B------:R-:W-:Y:S01]  /*47f0*/  VIADD R13, R0, 0x50 ;  /* 0x00000050000d7836 */ /* 0x000fe20000000000 */
[----:B------:R-:W-:Y:S01]  /*4800*/  IABS R15, R19 ;  /* 0x00000013000f7213 */ /* 0x000fe20000000000 */
[----:B------:R-:W-:Y:S01]  /*4810*/  @!P6 IMAD.IADD R4, R4, 0x1, -R9 ;  /* 0x000000010404e824 */ /* 0x000fe200078e0a09 */
[----:B------:R-:W-:Y:S01]  /*4820*/  ISETP.GT.U32.AND P6, PT, R9, R2, PT ;  /* 0x000000020900720c */ /* 0x000fe20003fc4070 */
[----:B------:R-:W-:Y:S01]  /*4830*/  @!P4 IMAD.MOV R20, RZ, RZ, -R20 ;  /* 0x000000ffff14c224 */ /* 0x000fe200078e0a14 */
[----:B------:R-:W-:Y:S01]  /*4840*/  ISETP.GE.AND P4, PT, R16, RZ, PT ;  /* 0x000000ff1000720c */ /* 0x000fe20003f86270 */
[----:B------:R-:W-:-:S03]  /*4850*/  IMAD.HI.U32 R5, R12, R15, RZ ;  /* 0x0000000f0c057227 */ /* 0x000fc600078e00ff */
[----:B------:R0:W-:Y:S01]  /*4860*/  STL [R1+0x14c], R20 ;  /* 0x00014c1401007387 */ /* 0x0001e20000100800 */
[----:B------:R-:W-:Y:S01]  /*4870*/  IMAD.MOV R10, RZ, RZ, -R5 ;  /* 0x000000ffff0a7224 */ /* 0x000fe200078e0a05 */
[----:B------:R-:W-:Y:S01]  /*4880*/  IABS R5, R13 ;  /* 0x0000000d00057213 */ /* 0x000fe20000000000 */
[--C-:B------:R-:W-:Y:S02]  /*4890*/  @!P5 IMAD.IADD R8, R8, 0x1, -R9.reuse ;  /* 0x000000010808d824 */ /* 0x100fe400078e0a09 */
[--C-:B------:R-:W-:Y:S01]  /*48a0*/  @!P2 IMAD.IADD R14, R14, 0x1, -R9.reuse ;  /* 0x000000010e0ea824 */ /* 0x100fe200078e0a09 */
[----:B------:R-:W-:Y:S01]  /*48b0*/  ISETP.GE.AND P2, PT, R17, RZ, PT ;  /* 0x000000ff1100720c */ /* 0x000fe20003f46270 */
[----:B------:R-:W-:Y:S01]  /*48c0*/  @!P6 IMAD.IADD R2, R2, 0x1, -R9 ;  /* 0x000000010202e824 */ /* 0x000fe200078e0a09 */
[C---:B------:R-:W-:Y:S01]  /*48d0*/  ISETP.GT.U32.AND P5, PT, R9.reuse, R8, PT ;  /* 0x000000080900720c */ /* 0x040fe20003fa4070 */
[----:B------:R-:W-:Y:S01]  /*48e0*/  VIADD R17, R0, 0x51 ;  /* 0x0000005100117836 */ /* 0x000fe20000000000 */
[----:B------:R-:W-:Y:S01]  /*48f0*/  ISETP.GT.U32.AND P6, PT, R9, R14, PT ;  /* 0x0000000e0900720c */ /* 0x000fe20003fc4070 */
[----:B0-----:R-:W-:-:S02]  /*4900*/  IMAD.MOV.U32 R20, RZ, RZ, R4 ;  /* 0x000000ffff147224 */ /* 0x001fc400078e0004 */
[----:B------:R-:W-:Y:S01]  /*4910*/  IMAD.HI.U32 R4, R12, R5, RZ ;  /* 0x000000050c047227 */ /* 0x000fe200078e00ff */
[----:B------:R-:W-:-:S03]  /*4920*/  IABS R7, R17 ;  /* 0x0000001100077213 */ /* 0x000fc60000000000 */
[----:B------:R-:W-:Y:S02]  /*4930*/  IMAD.MOV R4, RZ, RZ, -R4 ;  /* 0x000000ffff047224 */ /* 0x000fe400078e0a04 */
[----:B------:R-:W-:Y:S01]  /*4940*/  @!P1 IMAD.MOV R20, RZ, RZ, -R20 ;  /* 0x000000ffff149224 */ /* 0x000fe200078e0a14 */
[C---:B------:R-:W-:Y:S01]  /*4950*/  ISETP.GT.U32.AND P1, PT, R9.reuse, R2, PT ;  /* 0x000000020900720c */ /* 0x040fe20003f24070 */
[C---:B------:R-:W-:Y:S02]  /*4960*/  IMAD R4, R9.reuse, R4, R5 ;  /* 0x0000000409047224 */ /* 0x040fe400078e0205 */
[C---:B------:R-:W-:Y:S01]  /*4970*/  IMAD R10, R9.reuse, R10, R15 ;  /* 0x0000000a090a7224 */ /* 0x040fe200078e020f */
[----:B------:R-:W-:Y:S01]  /*4980*/  STL [R1+0x150], R20 ;  /* 0x0001501401007387 */ /* 0x000fe20000100800 */
[----:B------:R-:W-:Y:S02]  /*4990*/  VIADD R15, R0, 0x52 ;  /* 0x00000052000f7836 */ /* 0x000fe40000000000 */
[----:B------:R-:W-:Y:S01]  /*49a0*/  @!P5 IMAD.IADD R8, R8, 0x1, -R9 ;  /* 0x000000010808d824 */ /* 0x000fe200078e0a09 */
[C---:B------:R-:W-:Y:S01]  /*49b0*/  ISETP.GT.U32.AND P5, PT, R9.reuse, R4, PT ;  /* 0x000000040900720c */ /* 0x040fe20003fa4070 */
[----:B------:R-:W-:Y:S01]  /*49c0*/  @!P0 IMAD.MOV R6, RZ, RZ, -R6 ;  /* 0x000000ffff068224 */ /* 0x000fe200078e0a06 */
[----:B------:R-:W-:Y:S01]  /*49d0*/  IABS R11, R15 ;  /* 0x0000000f000b7213 */ /* 0x000fe20000000000 */
[----:B------:R-:W-:Y:S01]  /*49e0*/  IMAD.HI.U32 R5, R12, R7, RZ ;  /* 0x000000070c057227 */ /* 0x000fe200078e00ff */
[----:B------:R-:W-:-:S02]  /*49f0*/  ISETP.GT.U32.AND P0, PT, R9, R10, PT ;  /* 0x0000000a0900720c */ /* 0x000fc40003f04070 */
[----:B------:R0:W-:Y:S01]  /*4a00*/  STL [R1+0x154], R6 ;  /* 0x0001540601007387 */ /* 0x0001e20000100800 */
[----:B------:R-:W-:Y:S01]  /*4a10*/  @!P1 IMAD.IADD R2, R2, 0x1, -R9 ;  /* 0x0000000102029824 */ /* 0x000fe200078e0a09 */
[----:B------:R-:W-:Y:S01]  /*4a20*/  ISETP.GE.AND P1, PT, R19, RZ, PT ;  /* 0x000000ff1300720c */ /* 0x000fe20003f26270 */
[----:B------:R-:W-:Y:S02]  /*4a30*/  IMAD.MOV R16, RZ, RZ, -R5 ;  /* 0x000000ffff107224 */ /* 0x000fe400078e0a05 */
[----:B------:R-:W-:Y:S01]  /*4a40*/  @!P6 IMAD.IADD R14, R14, 0x1, -R9 ;  /* 0x000000010e0ee824 */ /* 0x000fe200078e0a09 */
[----:B------:R-:W-:Y:S01]  /*4a50*/  ISETP.GE.AND P6, PT, R18, RZ, PT ;  /* 0x000000ff1200720c */ /* 0x000fe20003fc6270 */
[----:B------:R-:W-:Y:S02]  /*4a60*/  VIADD R19, R0, 0x53 ;  /* 0x0000005300137836 */ /* 0x000fe40000000000 */
[----:B------:R-:W-:Y:S02]  /*4a70*/  IMAD.MOV.U32 R21, RZ, RZ, R2 ;  /* 0x000000ffff157224 */ /* 0x000fe400078e0002 */
[----:B0-----:R-:W-:Y:S01]  /*4a80*/  IMAD.HI.U32 R6, R12, R11, RZ ;  /* 0x0000000b0c067227 */ /* 0x001fe200078e00ff */
[----:B------:R-:W-:-:S03]  /*4a90*/  IABS R5, R19 ;  /* 0x0000001300057213 */ /* 0x000fc60000000000 */
[----:B------:R-:W-:Y:S02]  /*4aa0*/  IMAD.MOV R18, RZ, RZ, -R6 ;  /* 0x000000ffff127224 */ /* 0x000fe400078e0a06 */
[C---:B------:R-:W-:Y:S02]  /*4ab0*/  IMAD R6, R9.reuse, R16, R7 ;  /* 0x0000001009067224 */ /* 0x040fe400078e0207 */
[----:B------:R-:W-:Y:S02]  /*4ac0*/  IMAD.MOV.U32 R22, RZ, RZ, R14 ;  /* 0x000000ffff167224 */ /* 0x000fe400078e000e */
[----:B------:R-:W-:Y:S02]  /*4ad0*/  @!P5 IMAD.IADD R4, R4, 0x1, -R9 ;  /* 0x000000010404d824 */ /* 0x000fe400078e0a09 */
[----:B------:R-:W-:Y:S01]  /*4ae0*/  @!P2 IMAD.MOV R21, RZ, RZ, -R21 ;  /* 0x000000ffff15a224 */ /* 0x000fe200078e0a15 */
[C---:B------:R-:W-:Y:S01]  /*4af0*/  ISETP.GT.U32.AND P2, PT, R9.reuse, R6, PT ;  /* 0x000000060900720c */ /* 0x040fe20003f44070 */
[----:B------:R-:W-:Y:S01]  /*4b00*/  @!P4 IMAD.MOV R22, RZ, RZ, -R22 ;  /* 0x000000ffff16c224 */ /* 0x000fe200078e0a16 */
[----:B------:R-:W-:Y:S01]  /*4b10*/  ISETP.GT.U32.AND P4, PT, R9, R4, PT ;  /* 0x000000040900720c */ /* 0x000fe20003f84070 */
[----:B------:R-:W-:-:S03]  /*4b20*/  IMAD.HI.U32 R2, R12, R5, RZ ;  /* 0x000000050c027227 */ /* 0x000fc600078e00ff */
[----:B------:R-:W-:Y:S01]  /*4b30*/  STL [R1+0x158], R22 ;  /* 0x0001581601007387 */ /* 0x000fe20000100800 */
[----:B------:R-:W-:Y:S01]  /*4b40*/  @!P0 IMAD.IADD R10, R10, 0x1, -R9 ;  /* 0x000000010a0a8824 */ /* 0x000fe200078e0a09 */
[----:B------:R-:W-:Y:S01]  /*4b50*/  ISETP.GE.AND P0, PT, R13, RZ, PT ;  /* 0x000000ff0d00720c */ /* 0x000fe20003f06270 */
[C---:B------:R-:W-:Y:S01]  /*4b60*/  IMAD R16, R9.reuse, R18, R11 ;  /* 0x0000001209107224 */ /* 0x040fe200078e020b */
[----:B------:R-:W-:Y:S01]  /*4b70*/  STL [R1+0x15c], R21 ;  /* 0x00015c1501007387 */ /* 0x000fe20000100800 */
[----:B------:R-:W-:Y:S01]  /*4b80*/  IMAD.MOV.U32 R13, RZ, RZ, R8 ;  /* 0x000000ffff0d7224 */ /* 0x000fe200078e0008 */
[C---:B------:R-:W-:Y:S01]  /*4b90*/  ISETP.GT.U32.AND P5, PT, R9.reuse, R10, PT ;  /* 0x0000000a0900720c */ /* 0x040fe20003fa4070 */
[----:B------:R-:W-:Y:S02]  /*4ba0*/  IMAD.MOV R2, RZ, RZ, -R2 ;  /* 0x000000ffff027224 */ /* 0x000fe400078e0a02 */
[----:B------:R-:W-:Y:S02]  /*4bb0*/  VIADD R18, R0, 0x54 ;  /* 0x0000005400127836 */ /* 0x000fe40000000000 */
[----:B------:R-:W-:Y:S01]  /*4bc0*/  @!P6 IMAD.MOV R13, RZ, RZ, -R13 ;  /* 0x000000ffff0de224 */ /* 0x000fe200078e0a0d */
[C---:B------:R-:W-:Y:S01]  /*4bd0*/  ISETP.GT.U32.AND P6, PT, R9.reuse, R16, PT ;  /* 0x000000100900720c */ /* 0x040fe20003fc4070 */
[C---:B------:R-:W-:Y:S01]  /*4be0*/  IMAD R2, R9.reuse, R2, R5 ;  /* 0x0000000209027224 */ /* 0x040fe200078e0205 */
[----:B------:R-:W-:Y:S01]  /*4bf0*/  IABS R7, R18 ;  /* 0x0000001200077213 */ /* 0x000fe20000000000 */
[--C-:B------:R-:W-:Y:S01]  /*4c00*/  @!P2 IMAD.IADD R6, R6, 0x1, -R9.reuse ;  /* 0x000000010606a824 */ /* 0x100fe200078e0a09 */
[----:B------:R0:W-:Y:S01]  /*4c10*/  STL [R1+0x160], R13 ;  /* 0x0001600d01007387 */ /* 0x0001e20000100800 */
[----:B------:R-:W-:Y:S01]  /*4c20*/  @!P4 IMAD.IADD R4, R4, 0x1, -R9 ;  /* 0x000000010404c824 */ /* 0x000fe200078e0a09 */
[C---:B------:R-:W-:Y:S01]  /*4c30*/  ISETP.GT.U32.AND P4, PT, R9.reuse, R2, PT ;  /* 0x000000020900720c */ /* 0x040fe20003f84070 */
[----:B------:R-:W-:Y:S01]  /*4c40*/  VIADD R20, R0, 0x55 ;  /* 0x0000005500147836 */ /* 0x000fe20000000000 */
[----:B------:R-:W-:Y:S01]  /*4c50*/  ISETP.GT.U32.AND P2, PT, R9, R6, PT ;  /* 0x000000060900720c */ /* 0x000fe20003f44070 */
[----:B------:R-:W-:-:S02]  /*4c60*/  IMAD.MOV.U32 R8, RZ, RZ, R7 ;  /* 0x000000ffff087224 */ /* 0x000fc400078e0007 */
[----:B------:R-:W-:Y:S01]  /*4c70*/  VIADD R14, R0, 0x56 ;  /* 0x00000056000e7836 */ /* 0x000fe20000000000 */
[----:B------:R-:W-:Y:S01]  /*4c80*/  IABS R11, R20 ;  /* 0x00000014000b7213 */ /* 0x000fe20000000000 */
[----:B------:R-:W-:-:S03]  /*4c90*/  IMAD.HI.U32 R5, R12, R8, RZ ;  /* 0x000000080c057227 */ /* 0x000fc600078e00ff */
[----:B0-----:R-:W-:Y:S01]  /*4ca0*/  IABS R13, R14 ;  /* 0x0000000e000d7213 */ /* 0x001fe20000000000 */
[--C-:B------:R-:W-:Y:S01]  /*4cb0*/  @!P6 IMAD.IADD R16, R16, 0x1, -R9.reuse ;  /* 0x000000011010e824 */ /* 0x100fe200078e0a09 */
[----:B------:R-:W-:Y:S01]  /*4cc0*/  ISETP.GE.AND P6, PT, R15, RZ, PT ;  /* 0x000000ff0f00720c */ /* 0x000fe20003fc6270 */
[----:B------:R-:W-:Y:S01]  /*4cd0*/  @!P5 IMAD.IADD R10, R10, 0x1, -R9 ;  /* 0x000000010a0ad824 */ /* 0x000fe200078e0a09 */
[----:B------:R-:W-:Y:S01]  /*4ce0*/  ISETP.GE.AND P5, PT, R17, RZ, PT ;  /* 0x000000ff1100720c */ /* 0x000fe20003fa6270 */
[----:B------:R-:W-:-:S04]  /*4cf0*/  IMAD.HI.U32 R7, R12, R11, RZ ;  /* 0x0000000b0c077227 */ /* 0x000fc800078e00ff */
[----:B------:R-:W-:Y:S02]  /*4d00*/  IMAD.MOV R5, RZ, RZ, -R5 ;  /* 0x000000ffff057224 */ /* 0x000fe400078e0a05 */
[----:B------:R-:W-:Y:S01]  /*4d10*/  @!P4 IMAD.IADD R2, R2, 0x1, -R9 ;  /* 0x000000010202c824 */ /* 0x000fe200078e0a09 */
[C---:B------:R-:W-:Y:S01]  /*4d20*/  ISETP.GT.U32.AND P4, PT, R9.reuse, R16, PT ;  /* 0x000000100900720c */ /* 0x040fe20003f84070 */
[----:B------:R-:W-:Y:S02]  /*4d30*/  IMAD.MOV.U32 R21, RZ, RZ, R10 ;  /* 0x000000ffff157224 */ /* 0x000fe400078e000a */
[----:B------:R-:W-:Y:S02]  /*4d40*/  IMAD.MOV R10, RZ, RZ, -R7 ;  /* 0x000000ffff0a7224 */ /* 0x000fe400078e0a07 */
[----:B------:R-:W-:Y:S02]  /*4d50*/  @!P2 IMAD.IADD R6, R6, 0x1, -R9 ;  /* 0x000000010606a824 */ /* 0x000fe400078e0a09 */
[----:B------:R-:W-:-:S02]  /*4d60*/  IMAD R8, R9, R5, R8 ;  /* 0x0000000509087224 */ /* 0x000fc400078e0208 */
[----:B------:R-:W-:Y:S02]  /*4d70*/  IMAD.MOV.U32 R5, RZ, RZ, R13 ;  /* 0x000000ffff057224 */ /* 0x000fe400078e000d */
[C---:B------:R-:W-:Y:S01]  /*4d80*/  IMAD R10, R9.reuse, R10, R11 ;  /* 0x0000000a090a7224 */ /* 0x040fe200078e020b */
[----:B------:R-:W-:Y:S01]  /*4d90*/  ISETP.GT.U32.AND P2, PT, R9, R8, PT ;  /* 0x000000080900720c */ /* 0x000fe20003f44070 */
[----:B------:R-:W-:Y:S02]  /*4da0*/  IMAD.MOV.U32 R7, RZ, RZ, R6 ;  /* 0x000000ffff077224 */ /* 0x000fe400078e0006 */
[----:B------:R-:W-:Y:S02]  /*4db0*/  IMAD.MOV.U32 R13, RZ, RZ, R4 ;  /* 0x000000ffff0d7224 */ /* 0x000fe400078e0004 */
[----:B------:R-:W-:-:S04]  /*4dc0*/  IMAD.HI.U32 R4, R12, R5, RZ ;  /* 0x000000050c047227 */ /* 0x000fc800078e00ff */
[----:B------:R-:W-:Y:S01]  /*4dd0*/  @!P5 IMAD.MOV R7, RZ, RZ, -R7 ;  /* 0x000000ffff07d224 */ /* 0x000fe200078e0a07 */
[C---:B------:R-:W-:Y:S01]  /*4de0*/  ISETP.GT.U32.AND P5, PT, R9.reuse, R10, PT ;  /* 0x0000000a0900720c */ /* 0x040fe20003fa4070 */
[----:B------:R-:W-:Y:S01]  /*4df0*/  @!P1 IMAD.MOV R21, RZ, RZ, -R21 ;  /* 0x000000ffff159224 */ /* 0x000fe200078e0a15 */
[C---:B------:R-:W-:Y:S01]  /*4e00*/  ISETP.GT.U32.AND P1, PT, R9.reuse, R2, PT ;  /* 0x000000020900720c */ /* 0x040fe20003f24070 */
[----:B------:R-:W-:Y:S02]  /*4e10*/  IMAD.MOV R4, RZ, RZ, -R4 ;  /* 0x000000ffff047224 */ /* 0x000fe400078e0a04 */
[----:B------:R-:W-:Y:S01]  /*4e20*/  @!P4 IMAD.IADD R16, R16, 0x1, -R9 ;  /* 0x000000011010c824 */ /* 0x000fe200078e0a09 */
[----:B------:R-:W-:Y:S01]  /*4e30*/  STL [R1+0x164], R21 ;  /* 0x0001641501007387 */ /* 0x000fe20000100800 */
[----:B------:R-:W-:Y:S01]  /*4e40*/  IMAD R4, R9, R4, R5 ;  /* 0x0000000409047224 */ /* 0x000fe200078e0205 */
[----:B------:R-:W-:Y:S01]  /*4e50*/  ISETP.GE.AND P4, PT, R18, RZ, PT ;  /* 0x000000ff1200720c */ /* 0x000fe20003f86270 */
[----:B------:R-:W-:-:S02]  /*4e60*/  IMAD.MOV.U32 R17, RZ, RZ, R16 ;  /* 0x000000ffff117224 */ /* 0x000fc400078e0010 */
[----:B------:R-:W-:Y:S01]  /*4e70*/  @!P0 IMAD.MOV R13, RZ, RZ, -R13 ;  /* 0x000000ffff0d8224 */ /* 0x000fe200078e0a0d */
[----:B------:R-:W-:Y:S01]  /*4e80*/  ISETP.GE.AND P0, PT, R19, RZ, PT ;  /* 0x000000ff1300720c */ /* 0x000fe20003f06270 */
[----:B------:R-:W-:Y:S01]  /*4e90*/  @!P2 IMAD.IADD R8, R8, 0x1, -R9 ;  /* 0x000000010808a824 */ /* 0x000fe200078e0a09 */
[----:B------:R-:W-:Y:S01]  /*4ea0*/  IABS R19, R24 ;  /* 0x0000001800137213 */ /* 0x000fe20000000000 */
[----:B------:R-:W-:Y:S01]  /*4eb0*/  @!P6 IMAD.MOV R17, RZ, RZ, -R17 ;  /* 0x000000ffff11e224 */ /* 0x000fe200078e0a11 */
[C---:B------:R-:W-:Y:S01]  /*4ec0*/  ISETP.GT.U32.AND P6, PT, R9.reuse, R4, PT ;  /* 0x000000040900720c */ /* 0x040fe20003fc4070 */
[--C-:B------:R-:W-:Y:S01]  /*4ed0*/  @!P5 IMAD.IADD R10, R10, 0x1, -R9.reuse ;  /* 0x000000010a0ad824 */ /* 0x100fe200078e0a09 */
[C---:B------:R-:W-:Y:S01]  /*4ee0*/  ISETP.GT.U32.AND P2, PT, R9.reuse, R8, PT ;  /* 0x000000080900720c */ /* 0x040fe20003f44070 */
[--C-:B------:R-:W-:Y:S01]  /*4ef0*/  @!P1 IMAD.IADD R2, R2, 0x1, -R9.reuse ;  /* 0x0000000102029824 */ /* 0x100fe200078e0a09 */
[----:B------:R0:W-:Y:S01]  /*4f00*/  STL [R1+0x168], R13 ;  /* 0x0001680d01007387 */ /* 0x0001e20000100800 */
[C---:B------:R-:W-:Y:S01]  /*4f10*/  VIADD R6, R0.reuse, 0x58 ;  /* 0x0000005800067836 */ /* 0x040fe20000000000 */
[----:B------:R-:W-:Y:S01]  /*4f20*/  ISETP.GT.U32.AND P5, PT, R9, R10, PT ;  /* 0x0000000a0900720c */ /* 0x000fe20003fa4070 */
[C---:B------:R-:W-:Y:S01]  /*4f30*/  VIADD R5, R0.reuse, 0x57 ;  /* 0x0000005700057836 */ /* 0x040fe20000000000 */
[----:B------:R1:W-:Y:S01]  /*4f40*/  STL [R1+0x16c], R7 ;  /* 0x00016c0701007387 */ /* 0x0003e20000100800 */
[C---:B------:R-:W-:Y:S01]  /*4f50*/  VIADD R15, R0.reuse, 0x59 ;  /* 0x00000059000f7836 */ /* 0x040fe20000000000 */
[----:B------:R-:W-:Y:S01]  /*4f60*/  IABS R11, R6 ;  /* 0x00000006000b7213 */ /* 0x000fe20000000000 */
[----:B------:R-:W-:Y:S01]  /*4f70*/  VIADD R22, R0, 0x5b ;  /* 0x0000005b00167836 */ /* 0x000fe20000000000 */
[----:B------:R-:W-:Y:S01]  /*4f80*/  STL [R1+0x170], R17 ;  /* 0x0001701101007387 */ /* 0x000fe20000100800 */
[----:B------:R-:W-:Y:S01]  /*4f90*/  @!P6 IMAD.IADD R4, R4, 0x1, -R9 ;  /* 0x000000010404e824 */ /* 0x000fe200078e0a09 */
[----:B------:R-:W-:Y:S01]  /*4fa0*/  ISETP.GE.AND P1, PT, R20, RZ, PT ;  /* 0x000000ff1400720c */ /* 0x000fe20003f26270 */
[----:B0-----:R-:W-:-:S02]  /*4fb0*/  IMAD.MOV.U32 R13, RZ, RZ, R2 ;  /* 0x000000ffff0d7224 */ /* 0x001fc400078e0002 */
[----:B------:R-:W-:Y:S01]  /*4fc0*/  @!P2 IMAD.IADD R8, R8, 0x1, -R9 ;  /* 0x000000010808a824 */ /* 0x000fe200078e0a09 */
[----:B-1----:R-:W-:Y:S01]  /*4fd0*/  IABS R7, R5 ;  /* 0x0000000500077213 */ /* 0x002fe20000000000 */
[----:B------:R-:W-:Y:S01]  /*4fe0*/  @!P0 IMAD.MOV R13, RZ, RZ, -R13 ;  /* 0x000000ffff0d8224 */ /* 0x000fe200078e0a0d */
[----:B------:R-:W-:Y:S01]  /*4ff0*/  ISETP.GE.AND P2, PT, R5, RZ, PT ;  /* 0x000000ff0500720c */ /* 0x000fe20003f46270 */
[C---:B------:R-:W-:Y:S01]  /*5000*/  IMAD.HI.U32 R5, R12.reuse, R11, RZ ;  /* 0x0000000b0c057227 */ /* 0x040fe200078e00ff */
[----:B------:R-:W-:Y:S02]  /*5010*/  ISETP.GT.U32.AND P6, PT, R9, R4, PT ;  /* 0x000000040900720c */ /* 0x000fe40003fc4070 */
[----:B------:R0:W-:Y:S01]  /*5020*/  STL [R1+0x174], R13 ;  /* 0x0001740d01007387 */ /* 0x0001e20000100800 */
[----:B------:R-:W-:Y:S01]  /*5030*/  IMAD.HI.U32 R2, R12, R7, RZ ;  /* 0x000000070c027227 */ /* 0x000fe200078e00ff */
[----:B------:R-:W-:-:S03]  /*5040*/  ISETP.GE.AND P0, PT, R14, RZ, PT ;  /* 0x000000ff0e00720c */ /* 0x000fc60003f06270 */
[----:B------:R-:W-:Y:S01]  /*5050*/  @!P5 IMAD.IADD R10, R10, 0x1, -R9 ;  /* 0x000000010a0ad824 */ /* 0x000fe200078e0a09 */
[----:B------:R-:W-:Y:S01]  /*5060*/  ISETP.GE.AND P5, PT, R6, RZ, PT ;  /* 0x000000ff0600720c */ /* 0x000fe20003fa6270 */
[----:B------:R-:W-:Y:S02]  /*5070*/  IMAD.MOV R14, RZ, RZ, -R5 ;  /* 0x000000ffff0e7224 */ /* 0x000fe400078e0a05 */
[----:B------:R-:W-:Y:S01]  /*5080*/  IMAD.MOV R2, RZ, RZ, -R2 ;  /* 0x000000ffff027224 */ /* 0x000fe200078e0a02 */
[----:B0-----:R-:W-:Y:S01]  /*5090*/  IABS R13, R15 ;  /* 0x0000000f000d7213 */ /* 0x001fe20000000000 */
[----:B------:R-:W-:Y:S02]  /*50a0*/  IMAD.MOV.U32 R17, RZ, RZ, R8 ;  /* 0x000000ffff117224 */ /* 0x000fe400078e0008 */
[----:B------:R-:W-:Y:S02]  /*50b0*/  IMAD R2, R9, R2, R7 ;  /* 0x0000000209027224 */ /* 0x000fe400078e0207 */
[----:B------:R-:W-:-:S04]  /*50c0*/  IMAD.HI.U32 R6, R12, R13, RZ ;  /* 0x0000000d0c067227 */ /* 0x000fc800078e00ff */
[----:B------:R-:W-:Y:S02]  /*50d0*/  IMAD.MOV R8, RZ, RZ, -R6 ;  /* 0x000000ffff087224 */ /* 0x000fe400078e0a06 */
[C---:B------:R-:W-:Y:S02]  /*50e0*/  IMAD R6, R9.reuse, R14, R11 ;  /* 0x0000000e09067224 */ /* 0x040fe400078e020b */
[----:B------:R-:W-:Y:S02]  /*50f0*/  IMAD.MOV.U32 R16, RZ, RZ, R10 ;  /* 0x000000ffff107224 */ /* 0x000fe400078e000a */
[----:B------:R-:W-:Y:S01]  /*5100*/  @!P6 IMAD.IADD R4, R4, 0x1, -R9 ;  /* 0x000000010404e824 */ /* 0x000fe200078e0a09 */
[C---:B------:R-:W-:Y:S01]  /*5110*/  ISETP.GT.U32.AND P6, PT, R9.reuse, R6, PT ;  /* 0x000000060900720c */ /* 0x040fe20003fc4070 */
[----:B------:R-:W-:Y:S01]  /*5120*/  @!P1 IMAD.MOV R16, RZ, RZ, -R16 ;  /* 0x000000ffff109224 */ /* 0x000fe200078e0a10 */
[----:B------:R-:W-:Y:S01]  /*5130*/  ISETP.GT.U32.AND P1, PT, R9, R2, PT ;  /* 0x000000020900720c */ /* 0x000fe20003f24070 */
[----:B------:R-:W-:Y:S01]  /*5140*/  @!P4 IMAD.MOV R17, RZ, RZ, -R17 ;  /* 0x000000ffff11c224 */ /* 0x000fe200078e0a11 */
[----:B------:R-:W-:Y:S01]  /*5150*/  ISETP.GE.AND P4, PT, R15, RZ, PT ;  /* 0x000000ff0f00720c */ /* 0x000fe20003f86270 */
[----:B------:R-:W-:Y:S01]  /*5160*/  VIADD R23, R0, 0x5c ;  /* 0x0000005c00177836 */ /* 0x000fe20000000000 */
[----:B------:R-:W-:Y:S01]  /*5170*/  IABS R15, R22 ;  /* 0x00000016000f7213 */ /* 0x000fe20000000000 */
[----:B------:R-:W-:Y:S01]  /*5180*/  IMAD R8, R9, R8, R13 ;  /* 0x0000000809087224 */ /* 0x000fe200078e020d */
[----:B------:R0:W-:Y:S01]  /*5190*/  STL [R1+0x178], R17 ;  /* 0x0001781101007387 */ /* 0x0001e20000100800 */
[----:B------:R-:W-:-:S02]  /*51a0*/  IMAD.MOV.U32 R25, RZ, RZ, R4 ;  /* 0x000000ffff197224 */ /* 0x000fc400078e0004 */
[----:B------:R-:W-:Y:S01]  /*51b0*/  VIADD R21, R0, 0x5a ;  /* 0x0000005a00157836 */ /* 0x000fe20000000000 */
[----:B------:R1:W-:Y:S01]  /*51c0*/  STL [R1+0x17c], R16 ;  /* 0x00017c1001007387 */ /* 0x0003e20000100800 */
[----:B------:R-:W-:Y:S01]  /*51d0*/  @!P0 IMAD.MOV R25, RZ, RZ, -R25 ;  /* 0x000000ffff198224 */ /* 0x000fe200078e0a19 */
[----:B------:R-:W-:Y:S01]  /*51e0*/  ISETP.GT.U32.AND P0, PT, R9, R8, PT ;  /* 0x000000080900720c */ /* 0x000fe20003f04070 */
[----:B------:R-:W-:Y:S01]  /*51f0*/  IMAD.HI.U32 R7, R12, R15, RZ ;  /* 0x0000000f0c077227 */ /* 0x000fe200078e00ff */
[----:B------:R-:W-:Y:S02]  /*5200*/  IABS R13, R21 ;  /* 0x00000015000d7213 */ /* 0x000fe40000000000 */
[----:B0-----:R-:W-:Y:S01]  /*5210*/  IABS R17, R23 ;  /* 0x0000001700117213 */ /* 0x001fe20000000000 */
[--C-:B------:R-:W-:Y:S01]  /*5220*/  @!P6 IMAD.IADD R6, R6, 0x1, -R9.reuse ;  /* 0x000000010606e824 */ /* 0x100fe200078e0a09 */
[----:B------:R-:W-:Y:S01]  /*5230*/  STL [R1+0x180], R25 ;  /* 0x0001801901007387 */ /* 0x000fe20000100800 */
[----:B------:R-:W-:-:S02]  /*5240*/  @!P1 IMAD.IADD R2, R2, 0x1, -R9 ;  /* 0x0000000102029824 */ /* 0x000fc400078e0a09 */
[C---:B------:R-:W-:Y:S01]  /*5250*/  IMAD.HI.U32 R10, R12.reuse, R17, RZ ;  /* 0x000000110c0a7227 */ /* 0x040fe200078e00ff */
[C---:B------:R-:W-:Y:S02]  /*5260*/  ISETP.GT.U32.AND P6, PT, R9.reuse, R6, PT ;  /* 0x000000060900720c */ /* 0x040fe40003fc4070 */
[C---:B------:R-:W-:Y:S01]  /*5270*/  ISETP.GT.U32.AND P1, PT, R9.reuse, R2, PT ;  /* 0x000000020900720c */ /* 0x040fe20003f24070 */
[----:B-1----:R-:W-:Y:S02]  /*5280*/  IMAD.MOV R16, RZ, RZ, -R7 ;  /* 0x000000ffff107224 */ /* 0x002fe400078e0a07 */
[----:B------:R-:W-:Y:S02]  /*5290*/  IMAD.MOV R18, RZ, RZ, -R10 ;  /* 0x000000ffff127224 */ /* 0x000fe400078e0a0a */
[----:B------:R-:W-:Y:S02]  /*52a0*/  IMAD R10, R9, R16, R15 ;  /* 0x00000010090a7224 */ /* 0x000fe400078e020f */
[----:B------:R-:W-:-:S04]  /*52b0*/  IMAD.HI.U32 R5, R12, R13, RZ ;  /* 0x0000000d0c057227 */ /* 0x000fc800078e00ff */
[----:B------:R-:W-:Y:S01]  /*52c0*/  @!P0 IMAD.IADD R8, R8, 0x1, -R9 ;  /* 0x0000000108088824 */ /* 0x000fe200078e0a09 */
[C---:B------:R-:W-:Y:S01]  /*52d0*/  ISETP.GT.U32.AND P0, PT, R9.reuse, R10, PT ;  /* 0x0000000a0900720c */ /* 0x040fe20003f04070 */
[----:B------:R-:W-:Y:S02]  /*52e0*/  IMAD.MOV R14, RZ, RZ, -R5 ;  /* 0x000000ffff0e7224 */ /* 0x000fe400078e0a05 */
[----:B------:R-:W-:Y:S02]  /*52f0*/  @!P6 IMAD.IADD R6, R6, 0x1, -R9 ;  /* 0x000000010606e824 */ /* 0x000fe400078e0a09 */
[C---:B------:R-:W-:Y:S02]  /*5300*/  IMAD R4, R9.reuse, R14, R13 ;  /* 0x0000000e09047224 */ /* 0x040fe400078e020d */
[----:B------:R-:W-:Y:S02]  /*5310*/  VIADD R13, R0, 0x5e ;  /* 0x0000005e000d7836 */ /* 0x000fe40000000000 */
[----:B------:R-:W-:Y:S01]  /*5320*/  @!P1 IMAD.IADD R2, R2, 0x1, -R9 ;  /* 0x0000000102029824 */ /* 0x000fe200078e0a09 */
[----:B------:R-:W-:Y:S01]  /*5330*/  ISETP.GT.U32.AND P6, PT, R9, R4, PT ;  /* 0x000000040900720c */ /* 0x000fe20003fc4070 */
[----:B------:R-:W-:Y:S01]  /*5340*/  IMAD.HI.U32 R11, R12, R19, RZ ;  /* 0x000000130c0b7227 */ /* 0x000fe200078e00ff */
[----:B------:R-:W-:-:S02]  /*5350*/  IABS R7, R13 ;  /* 0x0000000d00077213 */ /* 0x000fc40000000000 */
[----:B------:R-:W-:Y:S01]  /*5360*/  ISETP.GE.AND P1, PT, R21, RZ, PT ;  /* 0x000000ff1500720c */ /* 0x000fe20003f26270 */
[----:B------:R-:W-:Y:S02]  /*5370*/  @!P0 IMAD.IADD R10, R10, 0x1, -R9 ;  /* 0x000000010a0a8824 */ /* 0x000fe400078e0a09 */
[----:B------:R-:W-:Y:S02]  /*5380*/  VIADD R15, R0, 0x5f ;  /* 0x0000005f000f7836 */ /* 0x000fe40000000000 */
[----:B------:R-:W-:Y:S01]  /*5390*/  IMAD.MOV.U32 R5, RZ, RZ, R2 ;  /* 0x000000ffff057224 */ /* 0x000fe200078e0002 */
[C---:B------:R-:W-:Y:S01]  /*53a0*/  ISETP.GT.U32.AND P0, PT, R9.reuse, R10, PT ;  /* 0x0000000a0900720c */ /* 0x040fe20003f04070 */
[----:B------:R-:W-:Y:S01]  /*53b0*/  IMAD.MOV R20, RZ, RZ, -R11 ;  /* 0x000000ffff147224 */ /* 0x000fe200078e0a0b */
[----:B------:R-:W-:Y:S01]  /*53c0*/  IABS R11, R15 ;  /* 0x0000000f000b7213 */ /* 0x000fe20000000000 */
[C---:B------:R-:W-:Y:S02]  /*53d0*/  IMAD R14, R9.reuse, R18, R17 ;  /* 0x00000012090e7224 */ /* 0x040fe400078e0211 */
[----:B------:R-:W-:Y:S01]  /*53e0*/  @!P2 IMAD.MOV R5, RZ, RZ, -R5 ;  /* 0x000000ffff05a224 */ /* 0x000fe200078e0a05 */
[----:B------:R-:W-:Y:S01]  /*53f0*/  ISETP.GT.U32.AND P2, PT, R9, R8, PT ;  /* 0x000000080900720c */ /* 0x000fe20003f44070 */
[----:B------:R-:W-:-:S02]  /*5400*/  IMAD.MOV.U32 R21, RZ, RZ, R6 ;  /* 0x000000ffff157224 */ /* 0x000fc400078e0006 */
[----:B------:R-:W-:Y:S01]  /*5410*/  IMAD.HI.U32 R2, R12, R7, RZ ;  /* 0x000000070c027227 */ /* 0x000fe200078e00ff */
[----:B------:R0:W-:Y:S03]  /*5420*/  STL [R1+0x184], R5 ;  /* 0x0001840501007387 */ /* 0x0001e60000100800 */
[----:B------:R-:W-:Y:S01]  /*5430*/  @!P5 IMAD.MOV R21, RZ, RZ, -R21 ;  /* 0x000000ffff15d224 */ /* 0x000fe200078e0a15 */
[C---:B------:R-:W-:Y:S01]  /*5440*/  ISETP.GT.U32.AND P5, PT, R9.reuse, R14, PT ;  /* 0x0000000e0900720c */ /* 0x040fe20003fa4070 */
[----:B------:R-:W-:Y:S02]  /*5450*/  @!P6 IMAD.IADD R4, R4, 0x1, -R9 ;  /* 0x000000010404e824 */ /* 0x000fe400078e0a09 */
[----:B------:R-:W-:Y:S01]  /*5460*/  IMAD.MOV R2, RZ, RZ, -R2 ;  /* 0x000000ffff027224 */ /* 0x000fe200078e0a02 */
[----:B------:R1:W-:Y:S01]  /*5470*/  STL [R1+0x188], R21 ;  /* 0x0001881501007387 */ /* 0x0003e20000100800 */
[C---:B------:R-:W-:Y:S01]  /*5480*/  IMAD R16, R9.reuse, R20, R19 ;  /* 0x0000001409107224 */ /* 0x040fe200078e0213 */
[----:B------:R-:W-:Y:S01]  /*5490*/  ISETP.GT.U32.AND P6, PT, R9, R4, PT ;  /* 0x000000040900720c */ /* 0x000fe20003fc4070 */
[----:B0-----:R-:W-:-:S04]  /*54a0*/  IMAD.HI.U32 R5, R12, R11, RZ ;  /* 0x0000000b0c057227 */ /* 0x001fc800078e00ff */
[C---:B------:R-:W-:Y:S02]  /*54b0*/  IMAD R2, R9.reuse, R2, R7 ;  /* 0x0000000209027224 */ /* 0x040fe400078e0207 */
[----:B------:R-:W-:Y:S02]  /*54c0*/  IMAD.MOV R6, RZ, RZ, -R5 ;  /* 0x000000ffff067224 */ /* 0x000fe400078e0a05 */
[--C-:B------:R-:W-:Y:S01]  /*54d0*/  @!P0 IMAD.IADD R10, R10, 0x1, -R9.reuse ;  /* 0x000000010a0a8824 */ /* 0x100fe200078e0a09 */
[C---:B------:R-:W-:Y:S01]  /*54e0*/  ISETP.GT.U32.AND P0, PT, R9.reuse, R2, PT ;  /* 0x000000020900720c */ /* 0x040fe20003f04070 */
[----:B------:R-:W-:Y:S01]  /*54f0*/  @!P2 IMAD.IADD R8, R8, 0x1, -R9 ;  /* 0x000000010808a824 */ /* 0x000fe200078e0a09 */
[C---:B------:R-:W-:Y:S01]  /*5500*/  ISETP.GT.U32.AND P2, PT, R9.reuse, R16, PT ;  /* 0x000000100900720c */ /* 0x040fe20003f44070 */
[----:B------:R-:W-:Y:S02]  /*5510*/  IMAD R6, R9, R6, R11 ;  /* 0x0000000609067224 */ /* 0x000fe400078e020b */
[----:B------:R-:W-:-:S02]  /*5520*/  VIADD R17, R0, 0x60 ;  /* 0x0000006000117836 */ /* 0x000fc40000000000 */
[--C-:B------:R-:W-:Y:S01]  /*5530*/  @!P5 IMAD.IADD R14, R14, 0x1, -R9.reuse ;  /* 0x000000010e0ed824 */ /* 0x100fe200078e0a09 */
[C---:B------:R-:W-:Y:S01]  /*5540*/  ISETP.GT.U32.AND P5, PT, R9.reuse, R6, PT ;  /* 0x000000060900720c */ /* 0x040fe20003fa4070 */
[--C-:B------:R-:W-:Y:S01]  /*5550*/  @!P6 IMAD.IADD R4, R4, 0x1, -R9.reuse ;  /* 0x000000010404e824 */ /* 0x100fe200078e0a09 */
[----:B------:R-:W-:Y:S01]  /*5560*/  IABS R18, R17 ;  /* 0x0000001100127213 */ /* 0x000fe20000000000 */
[----:B------:R-:W-:Y:S01]  /*5570*/  VIADD R19, R0, 0x61 ;  /* 0x0000006100137836 */ /* 0x000fe20000000000 */
[----:B------:R-:W-:Y:S01]  /*5580*/  ISETP.GE.AND P6, PT, R22, RZ, PT ;  /* 0x000000ff1600720c */ /* 0x000fe20003fc6270 */
[----:B------:R-:W-:Y:S01]  /*5590*/  @!P0 IMAD.IADD R2, R2, 0x1, -R9 ;  /* 0x0000000102028824 */ /* 0x000fe200078e0a09 */
[----:B------:R-:W-:Y:S01]  /*55a0*/  ISETP.GT.U32.AND P0, PT, R9, R14, PT ;  /* 0x0000000e0900720c */ /* 0x000fe20003f04070 */
[----:B------:R-:W-:Y:S01]  /*55b0*/  IMAD.HI.U32 R5, R12, R18, RZ ;  /* 0x000000120c057227 */ /* 0x000fe200078e00ff */
[----:B------:R-:W-:-:S03]  /*55c0*/  IABS R20, R19 ;  /* 0x0000001300147213 */ /* 0x000fc60000000000 */
[----:B------:R-:W-:Y:S02]  /*55d0*/  IMAD.MOV.U32 R25, RZ, RZ, R4 ;  /* 0x000000ffff197224 */ /* 0x000fe400078e0004 */
[----:B------:R-:W-:Y:S01]  /*55e0*/  @!P2 IMAD.IADD R16, R16, 0x1, -R9 ;  /* 0x000000011010a824 */ /* 0x000fe200078e0a09 */
[----:B------:R-:W-:Y:S01]  /*55f0*/  ISETP.GE.AND P2, PT, R23, RZ, PT ;  /* 0x000000ff1700720c */ /* 0x000fe20003f46270 */
[----:B------:R-:W-:Y:S02]  /*5600*/  IMAD.MOV R5, RZ, RZ, -R5 ;  /* 0x000000ffff057224 */ /* 0x000fe400078e0a05 */
[----:B------:R-:W-:Y:S01]  /*5610*/  @!P1 IMAD.MOV R25, RZ, RZ, -R25 ;  /* 0x000000ffff199224 */ /* 0x000fe200078e0a19 */
[C---:B------:R-:W-:Y:S01]  /*5620*/  ISETP.GT.U32.AND P1, PT, R9.reuse, R2, PT ;  /* 0x000000020900720c */ /* 0x040fe20003f24070 */
[----:B------:R-:W-:Y:S01]  /*5630*/  @!P5 IMAD.IADD R6, R6, 0x1, -R9 ;  /* 0x000000010606d824 */ /* 0x000fe200078e0a09 */
[C---:B------:R-:W-:Y:S01]  /*5640*/  ISETP.GT.U32.AND P5, PT, R9.reuse, R16, PT ;  /* 0x000000100900720c */ /* 0x040fe20003fa4070 */
[----:B------:R-:W-:-:S02]  /*5650*/  IMAD R18, R9, R5, R18 ;  /* 0x0000000509127224 */ /* 0x000fc400078e0212 */
[----:B------:R-:W-:Y:S02]  /*5660*/  IMAD.MOV.U32 R26, RZ, RZ, R8 ;  /* 0x000000ffff1a7224 */ /* 0x000fe400078e0008 */
[----:B------:R-:W-:Y:S02]  /*5670*/  IMAD.MOV.U32 R4, RZ, RZ, R10 ;  /* 0x000000ffff047224 */ /* 0x000fe400078e000a */
[----:B------:R-:W-:-:S04]  /*5680*/  IMAD.HI.U32 R7, R12, R20, RZ ;  /* 0x000000140c077227 */ /* 0x000fc800078e00ff */
[C---:B-1----:R-:W-:Y:S02]  /*5690*/  VIADD R21, R0.reuse, 0x63 ;  /* 0x0000006300157836 */ /* 0x042fe40000000000 */
[----:B------:R-:W-:Y:S01]  /*56a0*/  @!P4 IMAD.MOV R26, RZ, RZ, -R26 ;  /* 0x000000ffff1ac224 */ /* 0x000fe200078e0a1a */
[C---:B------:R-:W-:Y:S01]  /*56b0*/  ISETP.GT.U32.AND P4, PT, R9.reuse, R6, PT ;  /* 0x000000060900720c */ /* 0x040fe20003f84070 */
[----:B------:R-:W-:Y:S01]  /*56c0*/  @!P6 IMAD.MOV R4, RZ, RZ, -R4 ;  /* 0x000000ffff04e224 */ /* 0x000fe200078e0a04 */
[C---:B------:R-:W-:Y:S01]  /*56d0*/  ISETP.GT.U32.AND P6, PT, R9.reuse, R18, PT ;  /* 0x000000120900720c */ /* 0x040fe20003fc4070 */
[----:B------:R-:W-:Y:S01]  /*56e0*/  IMAD.MOV R7, RZ, RZ, -R7 ;  /* 0x000000ffff077224 */ /* 0x000fe200078e0a07 */
[----:B------:R-:W-:Y:S01]  /*56f0*/  IABS R5, R21 ;  /* 0x0000001500057213 */ /* 0x000fe20000000000 */
[----:B------:R-:W-:Y:S01]  /*5700*/  VIADD R11, R0, 0x62 ;  /* 0x00000062000b7836 */ /* 0x000fe20000000000 */
[----:B------:R-:W-:Y:S01]  /*5710*/  STL [R1+0x18c], R26 ;  /* 0x00018c1a01007387 */ /* 0x000fe20000100800 */
[----:B------:R-:W-:-:S02]  /*5720*/  IMAD R20, R9, R7, R20 ;  /* 0x0000000709147224 */ /* 0x000fc400078e0214 */
[--C-:B------:R-:W-:Y:S01]  /*5730*/  @!P0 IMAD.IADD R14, R14, 0x1, -R9.reuse ;  /* 0x000000010e0e8824 */ /* 0x100fe200078e0a09 */
[----:B------:R-:W-:Y:S01]  /*5740*/  IABS R7, R11 ;  /* 0x0000000b00077213 */ /* 0x000fe20000000000 */
[--C-:B------:R-:W-:Y:S01]  /*5750*/  @!P1 IMAD.IADD R2, R2, 0x1, -R9.reuse ;  /* 0x0000000102029824 */ /* 0x100fe200078e0a09 */
[----:B------:R-:W-:Y:S01]  /*5760*/  ISETP.GE.AND P0, PT, R24, RZ, PT ;  /* 0x000000ff1800720c */ /* 0x000fe20003f06270 */
[----:B------:R-:W-:Y:S01]  /*5770*/  STL [R1+0x190], R25 ;  /* 0x0001901901007387 */ /* 0x000fe20000100800 */
[----:B------:R-:W-:Y:S01]  /*5780*/  @!P5 IMAD.IADD R16, R16, 0x1, -R9 ;  /* 0x000000011010d824 */ /* 0x000fe200078e0a09 */
[----:B------:R-:W-:Y:S01]  /*5790*/  ISETP.GE.AND P1, PT, R13, RZ, PT ;  /* 0x000000ff0d00720c */ /* 0x000fe20003f26270 */
[----:B------:R-:W-:Y:S01]  /*57a0*/  IMAD.MOV.U32 R8, RZ, RZ, R5 ;  /* 0x000000ffff087224 */ /* 0x000fe200078e0005 */
[----:B------:R0:W-:Y:S01]  /*57b0*/  STL [R1+0x194], R4 ;  /* 0x0001940401007387 */ /* 0x0001e20000100800 */
[----:B------:R-:W-:Y:S01]  /*57c0*/  ISETP.GT.U32.AND P5, PT, R9, R20, PT ;  /* 0x000000140900720c */ /* 0x000fe20003fa4070 */
[----:B------:R-:W-:Y:S01]  /*57d0*/  @!P4 IMAD.IADD R6, R6, 0x1, -R9 ;  /* 0x000000010606c824 */ /* 0x000fe200078e0a09 */
[----:B------:R-:W-:Y:S01]  /*57e0*/  ISETP.GE.AND P4, PT, R15, RZ, PT ;  /* 0x000000ff0f00720c */ /* 0x000fe20003f86270 */
[----:B------:R-:W-:-:S04]  /*57f0*/  IMAD.HI.U32 R5, R12, R8, RZ ;  /* 0x000000080c057227 */ /* 0x000fc800078e00ff */
[----:B------:R-:W-:Y:S01]  /*5800*/  @!P6 IMAD.IADD R18, R18, 0x1, -R9 ;  /* 0x000000011212e824 */ /* 0x000fe200078e0a09 */
[----:B------:R-:W-:Y:S01]  /*5810*/  ISETP.GE.AND P6, PT, R17, RZ, PT ;  /* 0x000000ff1100720c */ /* 0x000fe20003fc6270 */
[----:B0-----:R-:W-:-:S04]  /*5820*/  IMAD.HI.U32 R4, R12, R7, RZ ;  /* 0x000000070c047227 */ /* 0x001fc800078e00ff */
[----:B------:R-:W-:Y:S02]  /*5830*/  IMAD.MOV.U32 R23, RZ, RZ, R14 ;  /* 0x000000ffff177224 */ /* 0x000fe400078e000e */
[----:B------:R-:W-:Y:S02]  /*5840*/  IMAD.MOV R4, RZ, RZ, -R4 ;  /* 0x000000ffff047224 */ /* 0x000fe400078e0a04 */
[----:B------:R-:W-:Y:S02]  /*5850*/  IMAD.MOV.U32 R22, RZ, RZ, R16 ;  /* 0x000000ffff167224 */ /* 0x000fe400078e0010 */
[----:B------:R-:W-:Y:S02]  /*5860*/  IMAD.MOV R5, RZ, RZ, -R5 ;  /* 0x000000ffff057224 */ /* 0x000fe400078e0a05 */
[----:B------:R-:W-:Y:S02]  /*5870*/  VIADD R10, R0, 0x64 ;  /* 0x00000064000a7836 */ /* 0x000fe40000000000 */
[----:B------:R-:W-:Y:S01]  /*5880*/  @!P2 IMAD.MOV R23, RZ, RZ, -R23 ;  /* 0x000000ffff17a224 */ /* 0x000fe200078e0a17 */
[C---:B------:R-:W-:Y:S01]  /*5890*/  ISETP.GT.U32.AND P2, PT, R9.reuse, R18, PT ;  /* 0x000000120900720c */ /* 0x040fe20003f44070 */
[----:B------:R-:W-:-:S02]  /*58a0*/  IMAD R4, R9, R4, R7 ;  /* 0x0000000409047224 */ /* 0x000fc400078e0207 */
[----:B------:R-:W-:Y:S01]  /*58b0*/  @!P0 IMAD.MOV R22, RZ, RZ, -R22 ;  /* 0x000000ffff168224 */ /* 0x000fe200078e0a16 */
[----:B------:R-:W-:Y:S01]  /*58c0*/  STL [R1+0x198], R23 ;  /* 0x0001981701007387 */ /* 0x000fe20000100800 */
[C---:B------:R-:W-:Y:S01]  /*58d0*/  IMAD R8, R9.reuse, R5, R8 ;  /* 0x0000000509087224 */ /* 0x040fe200078e0208 */
[----:B------:R-:W-:Y:S01]  /*58e0*/  IABS R5, R10 ;  /* 0x0000000a00057213 */ /* 0x000fe20000000000 */
[----:B------:R-:W-:Y:S01]  /*58f0*/  @!P1 IMAD.MOV R2, RZ, RZ, -R2 ;  /* 0x000000ffff029224 */ /* 0x000fe200078e0a02 */
[----:B------:R-:W-:Y:S01]  /*5900*/  STL [R1+0x19c], R22 ;  /* 0x00019c1601007387 */ /* 0x000fe20000100800 */
[--C-:B------:R-:W-:Y:S01]  /*5910*/  @!P5 IMAD.IADD R20, R20, 0x1, -R9.reuse ;  /* 0x000000011414d824 */ /* 0x100fe200078e0a09 */
[C---:B------:R-:W-:Y:S01]  /*5920*/  ISETP.GT.U32.AND P5, PT, R9.reuse, R4, PT ;  /* 0x000000040900720c */ /* 0x040fe20003fa4070 */
[----:B------:R-:W-:Y:S01]  /*5930*/  @!P4 IMAD.MOV R6, RZ, RZ, -R6 ;  /* 0x000000ffff06c224 */ /* 0x000fe200078e0a06 */
[----:B------:R0:W-:Y:S01]  /*5940*/  STL [R1+0x1a0], R2 ;  /* 0x0001a00201007387 */ /* 0x0001e20000100800 */
[C---:B------:R-:W-:Y:S01]  /*5950*/  ISETP.GT.U32.AND P4, PT, R9.reuse, R8, PT ;  /* 0x000000080900720c */ /* 0x040fe20003f84070 */
[----:B------:R-:W-:Y:S01]  /*5960*/  @!P2 IMAD.IADD R18, R18, 0x1, -R9 ;  /* 0x000000011212a824 */ /* 0x000fe200078e0a09 */
[----:B------:R-:W-:Y:S01]  /*5970*/  ISETP.GT.U32.AND P0, PT, R9, R20, PT ;  /* 0x000000140900720c */ /* 0x000fe20003f04070 */
[C---:B------:R-:W-:Y:S01]  /*5980*/  VIADD R7, R0.reuse, 0x65 ;  /* 0x0000006500077836 */ /* 0x040fe20000000000 */
[----:B------:R-:W-:Y:S01]  /*5990*/  ISETP.GE.AND P1, PT, R19, RZ, PT ;  /* 0x000000ff1300720c */ /* 0x000fe20003f26270 */
[----:B------:R-:W-:Y:S01]  /*59a0*/  IMAD.MOV.U32 R14, RZ, RZ, R18 ;  /* 0x000000ffff0e7224 */ /* 0x000fe200078e0012 */
[----:B------:R1:W-:Y:S01]  /*59b0*/  STL [R1+0x1a4], R6 ;  /* 0x0001a40601007387 */ /* 0x0003e20000100800 */
[----:B------:R-:W-:Y:S01]  /*59c0*/  ISETP.GE.AND P2, PT, R11, RZ, PT ;  /* 0x000000ff0b00720c */ /* 0x000fe20003f46270 */
[----:B------:R-:W-:-:S02]  /*59d0*/  VIADD R11, R0, 0x66 ;  /* 0x00000066000b7836 */ /* 0x000fc40000000000 */
[----:B0-----:R-:W-:-:S04]  /*59e0*/  IMAD.HI.U32 R2, R12, R5, RZ ;  /* 0x000000050c027227 */ /* 0x001fc800078e00ff */
[----:B------:R-:W-:Y:S02]  /*59f0*/  IMAD.MOV R2, RZ, RZ, -R2 ;  /* 0x000000ffff027224 */ /* 0x000fe400078e0a02 */
[----:B------:R-:W-:Y:S01]  /*5a00*/  @!P5 IMAD.IADD R4, R4, 0x1, -R9 ;  /* 0x000000010404d824 */ /* 0x000fe200078e0a09 */
[----:B-1----:R-:W-:Y:S01]  /*5a10*/  IABS R6, R7 ;  /* 0x0000000700067213 */ /* 0x002fe20000000000 */
[C---:B------:R-:W-:Y:S02]  /*5a20*/  IMAD R2, R9.reuse, R2, R5 ;  /* 0x0000000209027224 */ /* 0x040fe400078e0205 */
[----:B------:R-:W-:Y:S01]  /*5a30*/  @!P6 IMAD.MOV R14, RZ, RZ, -R14 ;  /* 0x000000ffff0ee224 */ /* 0x000fe200078e0a0e */
[C---:B------:R-:W-:Y:S01]  /*5a40*/  ISETP.GT.U32.AND P5, PT, R9.reuse, R4, PT ;  /* 0x000000040900720c */ /* 0x040fe20003fa4070 */
[--C-:B------:R-:W-:Y:S01]  /*5a50*/  @!P4 IMAD.IADD R8, R8, 0x1, -R9.reuse ;  /* 0x000000010808c824 */ /* 0x100fe200078e0a09 */
[----:B------:R-:W-:Y:S01]  /*5a60*/  ISETP.GT.U32.AND P6, PT, R9, R2, PT ;  /* 0x000000020900720c */ /* 0x000fe20003fc4070 */
[----:B------:R-:W-:Y:S01]  /*5a70*/  @!P0 IMAD.IADD R20, R20, 0x1, -R9 ;  /* 0x0000000114148824 */ /* 0x000fe200078e0a09 */
[----:B------:R-:W-:Y:S01]  /*5a80*/  ISETP.GE.AND P0, PT, R21, RZ, PT ;  /* 0x000000ff1500720c */ /* 0x000fe20003f06270 */
[----:B------:R-:W-:Y:S01]  /*5a90*/  IMAD.HI.U32 R5, R12, R6, RZ ;  /* 0x000000060c057227 */ /* 0x000fe200078e00ff */
[----:B------:R-:W-:Y:S01]  /*5aa0*/  ISETP.GT.U32.AND P4, PT, R9, R8, PT ;  /* 0x000000080900720c */ /* 0x000fe20003f84070 */
[----:B------:R-:W-:Y:S02]  /*5ab0*/  STL [R1+0x1a8], R14 ;  /* 0x0001a80e01007387 */ /* 0x000fe40000100800 */
[----:B------:R-:W-:-:S02]  /*5ac0*/  IMAD.MOV.U32 R13, RZ, RZ, R20 ;  /* 0x000000ffff0d7224 */ /* 0x000fc400078e0014 */
[----:B------:R-:W-:Y:S02]  /*5ad0*/  IMAD.MOV R5, RZ, RZ, -R5 ;  /* 0x000000ffff057224 */ /* 0x000fe400078e0a05 */
[----:B------:R-:W-:Y:S01]  /*5ae0*/  @!P1 IMAD.MOV R13, RZ, RZ, -R13 ;  /* 0x000000ffff0d9224 */ /* 0x000fe200078e0a0d */
[----:B------:R-:W-:Y:S01]  /*5af0*/  ISETP.GE.AND P1, PT, R10, RZ, PT ;  /* 0x000000ff0a00720c */ /* 0x000fe20003f26270 */
[--C-:B------:R-:W-:Y:S01]  /*5b00*/  @!P6 IMAD.IADD R2, R2, 0x1, -R9.reuse ;  /* 0x000000010202e824 */ /* 0x100fe200078e0a09 */
[----:B------:R-:W-:Y:S01]  /*5b10*/  IABS R10, R11 ;  /* 0x0000000b000a7213 */ /* 0x000fe20000000000 */
[--C-:B------:R-:W-:Y:S01]  /*5b20*/  @!P5 IMAD.IADD R4, R4, 0x1, -R9.reuse ;  /* 0x000000010404d824 */ /* 0x100fe200078e0a09 */
[----:B------:R-:W-:Y:S01]  /*5b30*/  ISETP.GE.AND P5, PT, R7, RZ, PT ;  /* 0x000000ff0700720c */ /* 0x000fe20003fa6270 */
[C---:B------:R-:W-:Y:S01]  /*5b40*/  IMAD R6, R9.reuse, R5, R6 ;  /* 0x0000000509067224 */ /* 0x040fe200078e0206 */
[C---:B------:R-:W-:Y:S01]  /*5b50*/  ISETP.GT.U32.AND P6, PT, R9.reuse, R2, PT ;  /* 0x000000020900720c */ /* 0x040fe20003fc4070 */
[----:B------:R-:W-:Y:S01]  /*5b60*/  IMAD.MOV.U32 R15, RZ, RZ, R4 ;  /* 0x000000ffff0f7224 */ /* 0x000fe200078e0004 */
[----:B------:R0:W-:Y:S01]  /*5b70*/  STL [R1+0x1ac], R13 ;  /* 0x0001ac0d01007387 */ /* 0x0001e20000100800 */
[----:B------:R-:W-:Y:S01]  /*5b80*/  @!P4 IMAD.IADD R8, R8, 0x1, -R9 ;  /* 0x000000010808c824 */ /* 0x000fe200078e0a09 */
[----:B------:R-:W-:Y:S01]  /*5b90*/  ISETP.GT.U32.AND P4, PT, R9, R6, PT ;  /* 0x000000060900720c */ /* 0x000fe20003f84070 */
[----:B------:R-:W-:-:S04]  /*5ba0*/  IMAD.HI.U32 R4, R12, R10, RZ ;  /* 0x0000000a0c047227 */ /* 0x000fc800078e00ff */
[----:B------:R-:W-:Y:S02]  /*5bb0*/  IMAD.MOV.U32 R7, RZ, RZ, R8 ;  /* 0x000000ffff077224 */ /* 0x000fe400078e0008 */
[----:B------:R-:W-:Y:S02]  /*5bc0*/  IMAD.MOV R4, RZ, RZ, -R4 ;  /* 0x000000ffff047224 */ /* 0x000fe400078e0a04 */
[C---:B0-----:R-:W-:Y:S02]  /*5bd0*/  VIADD R13, R0.reuse, 0x67 ;  /* 0x00000067000d7836 */ /* 0x041fe40000000000 */
[----:B------:R-:W-:Y:S01]  /*5be0*/  @!P2 IMAD.MOV R15, RZ, RZ, -R15 ;  /* 0x000000ffff0fa224 */ /* 0x000fe200078e0a0f */
[----:B------:R-:W-:Y:S01]  /*5bf0*/  ISETP.GE.AND P2, PT, R11, RZ, PT ;  /* 0x000000ff0b00720c */ /* 0x000fe20003f46270 */
[----:B------:R-:W-:Y:S01]  /*5c00*/  @!P0 IMAD.MOV R7, RZ, RZ, -R7 ;  /* 0x000000ffff078224 */ /* 0x000fe200078e0a07 */
[----:B------:R-:W-:Y:S01]  /*5c10*/  IABS R14, R13 ;  /* 0x0000000d000e7213 */ /* 0x000fe20000000000 */
[----:B------:R-:W-:Y:S01]  /*5c20*/  IMAD R10, R9, R4, R10 ;  /* 0x00000004090a7224 */ /* 0x000fe200078e020a */
[----:B------:R-:W-:Y:S01]  /*5c30*/  STL [R1+0x1b0], R15 ;  /* 0x0001b00f01007387 */ /* 0x000fe20000100800 */
[----:B------:R-:W-:Y:S01]  /*5c40*/  VIADD R8, R0, 0x68 ;  /* 0x0000006800087836 */ /* 0x000fe20000000000 */
[----:B------:R-:W-:Y:S01]  /*5c50*/  ISETP.GE.AND P0, PT, R13, RZ, PT ;  /* 0x000000ff0d00720c */ /* 0x000fe20003f06270 */
[--C-:B------:R-:W-:Y:S01]  /*5c60*/  @!P6 IMAD.IADD R2, R2, 0x1, -R9.reuse ;  /* 0x000000010202e824 */ /* 0x100fe200078e0a09 */
[----:B------:R0:W-:Y:S01]  /*5c70*/  STL [R1+0x1b4], R7 ;  /* 0x0001b40701007387 */ /* 0x0001e20000100800 */
[----:B------:R-:W-:Y:S01]  /*5c80*/  ISETP.GT.U32.AND P6, PT, R9, R10, PT ;  /* 0x0000000a0900720c */ /* 0x000fe20003fc4070 */
[----:B------:R-:W-:-:S02]  /*5c90*/  @!P4 IMAD.IADD R6, R6, 0x1, -R9 ;  /* 0x000000010606c824 */ /* 0x000fc400078e0a09 */
[----:B------:R-:W-:-:S03]  /*5ca0*/  IMAD.HI.U32 R5, R12, R14, RZ ;  /* 0x0000000e0c057227 */ /* 0x000fc600078e00ff */
[C---:B------:R-:W-:Y:S01]  /*5cb0*/  ISETP.GT.U32.AND P4, PT, R9.reuse, R6, PT ;  /* 0x000000060900720c */ /* 0x040fe20003f84070 */
[----:B------:R-:W-:Y:S01]  /*5cc0*/  IMAD.MOV R5, RZ, RZ, -R5 ;  /* 0x000000ffff057224 */ /* 0x000fe200078e0a05 */
[----:B0-----:R-:W-:Y:S01]  /*5cd0*/  IABS R7, R8 ;  /* 0x0000000800077213 */ /* 0x001fe20000000000 */
[----:B------:R-:W-:Y:S02]  /*5ce0*/  VIADD R13, R0, 0x69 ;  /* 0x00000069000d7836 */ /* 0x000fe40000000000 */
[----:B------:R-:W-:Y:S02]  /*5cf0*/  IMAD.MOV.U32 R11, RZ, RZ, R2 ;  /* 0x000000ffff0b7224 */ /* 0x000fe400078e0002 */
[----:B------:R-:W-:Y:S01]  /*5d00*/  IMAD.MOV.U32 R4, RZ, RZ, R7 ;  /* 0x000000ffff047224 */ /* 0x000fe200078e0007 */
[----:B------:R-:W-:Y:S01]  /*5d10*/  IABS R7, R13 ;  /* 0x0000000d00077213 */ /* 0x000fe20000000000 */
[----:B------:R-:W-:Y:S02]  /*5d20*/  IMAD R14, R9, R5, R14 ;  /* 0x00000005090e7224 */ /* 0x000fe400078e020e */
[----:B------:R-:W-:-:S04]  /*5d30*/  IMAD.HI.U32 R2, R12, R4, RZ ;  /* 0x000000040c027227 */ /* 0x000fc800078e00ff */
[----:B------:R-:W-:Y:S02]  /*5d40*/  @!P6 IMAD.IADD R10, R10, 0x1, -R9 ;  /* 0x000000010a0ae824 */ /* 0x000fe400078e0a09 */
[----:B------:R-:W-:Y:S02]  /*5d50*/  IMAD.MOV R2, RZ, RZ, -R2 ;  /* 0x000000ffff027224 */ /* 0x000fe400078e0a02 */
[----:B------:R-:W-:Y:S01]  /*5d60*/  @!P1 IMAD.MOV R11, RZ, RZ, -R11 ;  /* 0x000000ffff0b9224 */ /* 0x000fe200078e0a0b */
[C---:B------:R-:W-:Y:S01]  /*5d70*/  ISETP.GT.U32.AND P1, PT, R9.reuse, R14, PT ;  /* 0x0000000e0900720c */ /* 0x040fe20003f24070 */
[C---:B------:R-:W-:Y:S01]  /*5d80*/  IMAD R2, R9.reuse, R2, R4 ;  /* 0x0000000209027224 */ /* 0x040fe200078e0204 */
[----:B------:R-:W-:Y:S01]  /*5d90*/  ISETP.GT.U32.AND P6, PT, R9, R10, PT ;  /* 0x0000000a0900720c */ /* 0x000fe20003fc4070 */
[----:B------:R-:W-:Y:S01]  /*5da0*/  @!P4 IMAD.IADD R6, R6, 0x1, -R9 ;  /* 0x000000010606c824 */ /* 0x000fe200078e0a09 */
[----:B------:R-:W-:Y:S01]  /*5db0*/  ISETP.GE.AND P4, PT, R8, RZ, PT ;  /* 0x000000ff0800720c */ /* 0x000fe20003f86270 */
[----:B------:R-:W-:Y:S01]  /*5dc0*/  IMAD.HI.U32 R4, R12, R7, RZ ;  /* 0x000000070c047227 */ /* 0x000fe200078e00ff */
[----:B------:R0:W-:Y:S03]  /*5dd0*/  STL [R1+0x1b8], R11 ;  /* 0x0001b80b01007387 */ /* 0x0001e60000100800 */
[----:B------:R-:W-:-:S02]  /*5de0*/  IMAD.MOV.U32 R15, RZ, RZ, R6 ;  /* 0x000000ffff0f7224 */ /* 0x000fc400078e0006 */
        /* <DEDUP_REMOVED lines=12> */
[----:B------:R-:W-:-:S03]  /*5eb0*/  IMAD.HI.U32 R5, R12, R8, RZ ;  /* 0x000000080c057227 */ /* 0x000fc600078e00ff */
[----:B0-----:R-:W-:Y:S01]  /*5ec0*/  IABS R11, R20 ;  /* 0x00000014000b7213 */ /* 0x001fe20000000000 */
[----:B------:R-:W-:Y:S02]  /*5ed0*/  IMAD.MOV R6, RZ, RZ, -R5 ;  /* 0x000000ffff067224 */ /* 0x000fe400078e0a05 */
[----:B-1----:R-:W-:Y:S02]  /*5ee0*/  VIADD R15, R0, 0x6c ;  /* 0x0000006c000f7836 */ /* 0x002fe40000000000 */
[----:B------:R-:W-:Y:S02]  /*5ef0*/  @!P5 IMAD.IADD R2, R2, 0x1, -R9 ;  /* 0x000000010202d824 */ /* 0x000fe400078e0a09 */
[----:B------:R-:W-:Y:S01]  /*5f00*/  IMAD.HI.U32 R5, R12, R11, RZ ;  /* 0x0000000b0c057227 */ /* 0x000fe200078e00ff */
[----:B------:R-:W-:-:S03]  /*5f10*/  IABS R7, R15 ;  /* 0x0000000f00077213 */ /* 0x000fc60000000000 */
[C---:B------:R-:W-:Y:S02]  /*5f20*/  IMAD R6, R9.reuse, R6, R8 ;  /* 0x0000000609067224 */ /* 0x040fe400078e0208 */
[----:B------:R-:W-:Y:S01]  /*5f30*/  @!P6 IMAD.IADD R4, R4, 0x1, -R9 ;  /* 0x000000010404e824 */ /* 0x000fe200078e0a09 */
[C---:B------:R-:W-:Y:S01]  /*5f40*/  ISETP.GT.U32.AND P6, PT, R9.reuse, R2, PT ;  /* 0x000000020900720c */ /* 0x040fe20003fc4070 */
[----:B------:R-:W-:Y:S01]  /*5f50*/  IMAD.MOV R8, RZ, RZ, -R5 ;  /* 0x000000ffff087224 */ /* 0x000fe200078e0a05 */
[----:B------:R-:W-:Y:S01]  /*5f60*/  ISETP.GT.U32.AND P5, PT, R9, R6, PT ;  /* 0x000000060900720c */ /* 0x000fe20003fa4070 */
[----:B------:R-:W-:Y:S01]  /*5f70*/  @!P1 IMAD.IADD R14, R14, 0x1, -R9 ;  /* 0x000000010e0e9824 */ /* 0x000fe200078e0a09 */
[----:B------:R-:W-:Y:S01]  /*5f80*/  ISETP.GE.AND P1, PT, R13, RZ, PT ;  /* 0x000000ff0d00720c */ /* 0x000fe20003f26270 */
[----:B------:R-:W-:-:S04]  /*5f90*/  IMAD.HI.U32 R5, R12, R7, RZ ;  /* 0x000000070c057227 */ /* 0x000fc800078e00ff */
[----:B------:R-:W-:Y:S02]  /*5fa0*/  IMAD.MOV.U32 R19, RZ, RZ, R10 ;  /* 0x000000ffff137224 */ /* 0x000fe400078e000a */
[C---:B------:R-:W-:Y:S02]  /*5fb0*/  IMAD R8, R9.reuse, R8, R11 ;  /* 0x0000000809087224 */ /* 0x040fe400078e020b */
[----:B------:R-:W-:Y:S02]  /*5fc0*/  IMAD.MOV.U32 R16, RZ, RZ, R14 ;  /* 0x000000ffff107224 */ /* 0x000fe400078e000e */
[----:B------:R-:W-:Y:S02]  /*5fd0*/  IMAD.MOV R10, RZ, RZ, -R5 ;  /* 0x000000ffff0a7224 */ /* 0x000fe400078e0a05 */
[----:B------:R-:W-:Y:S01]  /*5fe0*/  @!P0 IMAD.MOV R16, RZ, RZ, -R16 ;  /* 0x000000ffff108224 */ /* 0x000fe200078e0a10 */
[C---:B------:R-:W-:Y:S01]  /*5ff0*/  ISETP.GT.U32.AND P0, PT, R9.reuse, R8, PT ;  /* 0x000000080900720c */ /* 0x040fe20003f04070 */
[----:B------:R-:W-:-:S02]  /*6000*/  IMAD R10, R9, R10, R7 ;  /* 0x0000000a090a7224 */ /* 0x000fc400078e0207 */
[----:B------:R-:W-:Y:S02]  /*6010*/  @!P6 IMAD.IADD R2, R2, 0x1, -R9 ;  /* 0x000000010202e824 */ /* 0x000fe400078e0a09 */
[----:B------:R-:W-:Y:S01]  /*6020*/  VIADD R17, R0, 0x6d ;  /* 0x0000006d00117836 */ /* 0x000fe20000000000 */
[C---:B------:R-:W-:Y:S01]  /*6030*/  ISETP.GT.U32.AND P6, PT, R9.reuse, R10, PT ;  /* 0x0000000a0900720c */ /* 0x040fe20003fc4070 */
[----:B------:R-:W-:Y:S01]  /*6040*/  @!P2 IMAD.MOV R19, RZ, RZ, -R19 ;  /* 0x000000ffff13a224 */ /* 0x000fe200078e0a13 */
[C---:B------:R-:W-:Y:S01]  /*6050*/  ISETP.GT.U32.AND P2, PT, R9.reuse, R4, PT ;  /* 0x000000040900720c */ /* 0x040fe20003f44070 */
[--C-:B------:R-:W-:Y:S01]  /*6060*/  @!P5 IMAD.IADD R6, R6, 0x1, -R9.reuse ;  /* 0x000000010606d824 */ /* 0x100fe200078e0a09 */
[----:B------:R-:W-:Y:S01]  /*6070*/  IABS R14, R17 ;  /* 0x00000011000e7213 */ /* 0x000fe20000000000 */
[----:B------:R-:W-:Y:S01]  /*6080*/  VIADD R21, R0, 0x6e ;  /* 0x0000006e00157836 */ /* 0x000fe20000000000 */
[----:B------:R0:W-:Y:S01]  /*6090*/  STL [R1+0x1c0], R19 ;  /* 0x0001c01301007387 */ /* 0x0001e20000100800 */
[--C-:B------:R-:W-:Y:S01]  /*60a0*/  @!P0 IMAD.IADD R8, R8, 0x1, -R9.reuse ;  /* 0x0000000108088824 */ /* 0x100fe200078e0a09 */
[C---:B------:R-:W-:Y:S01]  /*60b0*/  ISETP.GT.U32.AND P5, PT, R9.reuse, R6, PT ;  /* 0x000000060900720c */ /* 0x040fe20003fa4070 */
[----:B------:R-:W-:Y:S01]  /*60c0*/  IMAD.HI.U32 R5, R12, R14, RZ ;  /* 0x0000000e0c057227 */ /* 0x000fe200078e00ff */
[----:B------:R1:W-:Y:S02]  /*60d0*/  STL [R1+0x1c4], R16 ;  /* 0x0001c41001007387 */ /* 0x0003e40000100800 */
[----:B------:R-:W-:Y:S01]  /*60e0*/  ISETP.GT.U32.AND P0, PT, R9, R8, PT ;  /* 0x000000080900720c */ /* 0x000fe20003f04070 */
[----:B------:R-:W-:-:S02]  /*60f0*/  @!P6 IMAD.IADD R10, R10, 0x1, -R9 ;  /* 0x000000010a0ae824 */ /* 0x000fc400078e0a09 */
[----:B------:R-:W-:Y:S02]  /*6100*/  IMAD.MOV R11, RZ, RZ, -R5 ;  /* 0x000000ffff0b7224 */ /* 0x000fe400078e0a05 */
[----:B0-----:R-:W-:Y:S01]  /*6110*/  VIADD R19, R0, 0x6f ;  /* 0x0000006f00137836 */ /* 0x001fe20000000000 */
[C---:B------:R-:W-:Y:S01]  /*6120*/  ISETP.GT.U32.AND P6, PT, R9.reuse, R10, PT ;  /* 0x0000000a0900720c */ /* 0x040fe20003fc4070 */
[----:B------:R-:W-:Y:S01]  /*6130*/  @!P2 IMAD.IADD R4, R4, 0x1, -R9 ;  /* 0x000000010404a824 */ /* 0x000fe200078e0a09 */
[----:B-1----:R-:W-:Y:S01]  /*6140*/  IABS R16, R21 ;  /* 0x0000001500107213 */ /* 0x002fe20000000000 */
[----:B------:R-:W-:Y:S01]  /*6150*/  VIADD R23, R0, 0x70 ;  /* 0x0000007000177836 */ /* 0x000fe20000000000 */
[----:B------:R-:W-:Y:S01]  /*6160*/  ISETP.GE.AND P2, PT, R18, RZ, PT ;  /* 0x000000ff1200720c */ /* 0x000fe20003f46270 */
[----:B------:R-:W-:Y:S01]  /*6170*/  IMAD R14, R9, R11, R14 ;  /* 0x0000000b090e7224 */ /* 0x000fe200078e020e */
[----:B------:R-:W-:Y:S01]  /*6180*/  IABS R18, R19 ;  /* 0x0000001300127213 */ /* 0x000fe20000000000 */
[----:B------:R-:W-:-:S04]  /*6190*/  IMAD.HI.U32 R5, R12, R16, RZ ;  /* 0x000000100c057227 */ /* 0x000fc800078e00ff */
[----:B------:R-:W-:Y:S02]  /*61a0*/  IMAD.MOV R5, RZ, RZ, -R5 ;  /* 0x000000ffff057224 */ /* 0x000fe400078e0a05 */
[--C-:B------:R-:W-:Y:S01]  /*61b0*/  @!P5 IMAD.IADD R6, R6, 0x1, -R9.reuse ;  /* 0x000000010606d824 */ /* 0x100fe200078e0a09 */
[----:B------:R-:W-:Y:S01]  /*61c0*/  ISETP.GE.AND P5, PT, R20, RZ, PT ;  /* 0x000000ff1400720c */ /* 0x000fe20003fa6270 */
[----:B------:R-:W-:Y:S01]  /*61d0*/  @!P0 IMAD.IADD R8, R8, 0x1, -R9 ;  /* 0x0000000108088824 */ /* 0x000fe200078e0a09 */
[----:B------:R-:W-:Y:S01]  /*61e0*/  IABS R20, R23 ;  /* 0x0000001700147213 */ /* 0x000fe20000000000 */
[C---:B------:R-:W-:Y:S01]  /*61f0*/  IMAD R16, R9.reuse, R5, R16 ;  /* 0x0000000509107224 */ /* 0x040fe200078e0210 */
[----:B------:R-:W-:Y:S01]  /*6200*/  ISETP.GT.U32.AND P0, PT, R9, R14, PT ;  /* 0x0000000e0900720c */ /* 0x000fe20003f04070 */
[----:B------:R-:W-:-:S04]  /*6210*/  IMAD.HI.U32 R7, R12, R18, RZ ;  /* 0x000000120c077227 */ /* 0x000fc800078e00ff */
[----:B------:R-:W-:Y:S01]  /*6220*/  @!P6 IMAD.IADD R10, R10, 0x1, -R9 ;  /* 0x000000010a0ae824 */ /* 0x000fe200078e0a09 */
[----:B------:R-:W-:Y:S01]  /*6230*/  ISETP.GT.U32.AND P6, PT, R9, R16, PT ;  /* 0x000000100900720c */ /* 0x000fe20003fc4070 */
[----:B------:R-:W-:Y:S02]  /*6240*/  IMAD.MOV R7, RZ, RZ, -R7 ;  /* 0x000000ffff077224 */ /* 0x000fe400078e0a07 */
[----:B------:R-:W-:-:S04]  /*6250*/  IMAD.HI.U32 R5, R12, R20, RZ ;  /* 0x000000140c057227 */ /* 0x000fc800078e00ff */
[C---:B------:R-:W-:Y:S02]  /*6260*/  IMAD R18, R9.reuse, R7, R18 ;  /* 0x0000000709127224 */ /* 0x040fe400078e0212 */
[----:B------:R-:W-:Y:S02]  /*6270*/  IMAD.MOV R5, RZ, RZ, -R5 ;  /* 0x000000ffff057224 */ /* 0x000fe400078e0a05 */
        /* <DEDUP_REMOVED lines=8> */
[----:B------:R-:W-:Y:S01]  /*6300*/  IMAD.MOV.U32 R30, RZ, RZ, R2 ;  /* 0x000000ffff1e7224 */ /* 0x000fe200078e0002 */
[----:B------:R-:W-:Y:S01]  /*6310*/  IABS R13, R27 ;  /* 0x0000001b000d7213 */ /* 0x000fe20000000000 */
[----:B------:R-:W-:-:S04]  /*6320*/  IMAD.HI.U32 R5, R12, R22, RZ ;  /* 0x000000160c057227 */ /* 0x000fc800078e00ff */
[----:B------:R-:W-:Y:S02]  /*6330*/  IMAD.MOV.U32 R29, RZ, RZ, R4 ;  /* 0x000000ffff1d7224 */ /* 0x000fe400078e0004 */
[----:B------:R-:W-:Y:S01]  /*6340*/  @!P4 IMAD.MOV R30, RZ, RZ, -R30 ;  /* 0x000000ffff1ec224 */ /* 0x000fe200078e0a1e */
[C---:B------:R-:W-:Y:S01]  /*6350*/  ISETP.GT.U32.AND P4, PT, R9.reuse, R14, PT ;  /* 0x0000000e0900720c */ /* 0x040fe20003f84070 */
[----:B------:R-:W-:Y:S02]  /*6360*/  IMAD.MOV R11, RZ, RZ, -R5 ;  /* 0x000000ffff0b7224 */ /* 0x000fe400078e0a05 */
[----:B------:R-:W-:Y:S01]  /*6370*/  @!P1 IMAD.MOV R29, RZ, RZ, -R29 ;  /* 0x000000ffff1d9224 */ /* 0x000fe200078e0a1d */
[----:B------:R-:W-:Y:S01]  /*6380*/  ISETP.GT.U32.AND P1, PT, R9, R16, PT ;  /* 0x000000100900720c */ /* 0x000fe20003f24070 */
[----:B------:R-:W-:Y:S01]  /*6390*/  IMAD.HI.U32 R5, R12, R13, RZ ;  /* 0x0000000d0c057227 */ /* 0x000fe200078e00ff */
[----:B------:R-:W-:Y:S03]  /*63a0*/  STL [R1+0x1c8], R30 ;  /* 0x0001c81e01007387 */ /* 0x000fe60000100800 */
[----:B------:R-:W-:Y:S01]  /*63b0*/  @!P0 IMAD.IADD R18, R18, 0x1, -R9 ;  /* 0x0000000112128824 */ /* 0x000fe200078e0a09 */
[----:B------:R-:W-:Y:S01]  /*63c0*/  ISETP.GE.AND P0, PT, R15, RZ, PT ;  /* 0x000000ff0f00720c */ /* 0x000fe20003f06270 */
[----:B------:R-:W-:Y:S01]  /*63d0*/  VIADD R26, R0, 0x72 ;  /* 0x00000072001a7836 */ /* 0x000fe20000000000 */
[----:B------:R-:W-:Y:S01]  /*63e0*/  STL [R1+0x1cc], R29 ;  /* 0x0001cc1d01007387 */ /* 0x000fe20000100800 */
[----:B------:R-:W-:-:S02]  /*63f0*/  IMAD.MOV R2, RZ, RZ, -R5 ;  /* 0x000000ffff027224 */ /* 0x000fc400078e0a05 */
[C---:B------:R-:W-:Y:S01]  /*6400*/  IMAD R22, R9.reuse, R11, R22 ;  /* 0x0000000b09167224 */ /* 0x040fe200078e0216 */
[----:B------:R-:W-:Y:S01]  /*6410*/  IABS R24, R26 ;  /* 0x0000001a00187213 */ /* 0x000fe20000000000 */
        /* <DEDUP_REMOVED lines=8> */
[----:B------:R-:W-:Y:S01]  /*64a0*/  VIADD R28, R0, 0x74 ;  /* 0x00000074001c7836 */ /* 0x000fe20000000000 */
[----:B------:R0:W-:Y:S01]  /*64b0*/  STL [R1+0x1d0], R4 ;  /* 0x0001d00401007387 */ /* 0x0001e20000100800 */
[----:B------:R-:W-:-:S03]  /*64c0*/  IMAD.HI.U32 R7, R12, R24, RZ ;  /* 0x000000180c077227 */ /* 0x000fc600078e00ff */
[----:B------:R-:W-:Y:S01]  /*64d0*/  IABS R15, R28 ;  /* 0x0000001c000f7213 */ /* 0x000fe20000000000 */
[--C-:B------:R-:W-:Y:S01]  /*64e0*/  @!P4 IMAD.IADD R14, R14, 0x1, -R9.reuse ;  /* 0x000000010e0ec824 */ /* 0x100fe200078e0a09 */
[----:B------:R-:W-:Y:S01]  /*64f0*/  ISETP.GE.AND P4, PT, R17, RZ, PT ;  /* 0x000000ff1100720c */ /* 0x000fe20003f86270 */
[----:B------:R-:W-:Y:S01]  /*6500*/  @!P1 IMAD.IADD R16, R16, 0x1, -R9 ;  /* 0x0000000110109824 */ /* 0x000fe200078e0a09 */
[----:B------:R-:W-:Y:S01]  /*6510*/  ISETP.GE.AND P1, PT, R21, RZ, PT ;  /* 0x000000ff1500720c */ /* 0x000fe20003f26270 */
[----:B------:R-:W-:Y:S01]  /*6520*/  IMAD R2, R9, R2, R13 ;  /* 0x0000000209027224 */ /* 0x000fe200078e020d */
[----:B------:R1:W-:Y:S01]  /*6530*/  STL [R1+0x1d4], R5 ;  /* 0x0001d40501007387 */ /* 0x0003e20000100800 */
[----:B0-----:R-:W-:Y:S02]  /*6540*/  IMAD.MOV.U32 R4, RZ, RZ, R10 ;  /* 0x000000ffff047224 */ /* 0x001fe400078e000a */
[----:B------:R-:W-:Y:S02]  /*6550*/  IMAD.MOV R7, RZ, RZ, -R7 ;  /* 0x000000ffff077224 */ /* 0x000fe400078e0a07 */
[----:B------:R-:W-:-:S02]  /*6560*/  @!P0 IMAD.MOV R4, RZ, RZ, -R4 ;  /* 0x000000ffff048224 */ /* 0x000fc400078e0a04 */
[----:B------:R-:W-:Y:S01]  /*6570*/  @!P6 IMAD.IADD R18, R18, 0x1, -R9 ;  /* 0x000000011212e824 */ /* 0x000fe200078e0a09 */
[C---:B------:R-:W-:Y:S01]  /*6580*/  ISETP.GT.U32.AND P6, PT, R9.reuse, R2, PT ;  /* 0x000000020900720c */ /* 0x040fe20003fc4070 */
[C---:B------:R-:W-:Y:S01]  /*6590*/  IMAD R24, R9.reuse, R7, R24 ;  /* 0x0000000709187224 */ /* 0x040fe200078e0218 */
[----:B------:R0:W-:Y:S01]  /*65a0*/  STL [R1+0x1d8], R4 ;  /* 0x0001d80401007387 */ /* 0x0001e20000100800 */
[----:B------:R-:W-:Y:S02]  /*65b0*/  IMAD.MOV.U32 R7, RZ, RZ, R15 ;  /* 0x000000ffff077224 */ /* 0x000fe400078e000f */
[----:B------:R-:W-:Y:S01]  /*65c0*/  IMAD.MOV.U32 R6, RZ, RZ, R14 ;  /* 0x000000ffff067224 */ /* 0x000fe200078e000e */
[----:B------:R-:W-:Y:S01]  /*65d0*/  ISETP.GT.U32.AND P0, PT, R9, R24, PT ;  /* 0x000000180900720c */ /* 0x000fe20003f04070 */
[----:B------:R-:W-:Y:S01]  /*65e0*/  @!P5 IMAD.IADD R22, R22, 0x1, -R9 ;  /* 0x000000011616d824 */ /* 0x000fe200078e0a09 */
[----:B------:R-:W-:Y:S01]  /*65f0*/  ISETP.GE.AND P5, PT, R23, RZ, PT ;  /* 0x000000ff1700720c */ /* 0x000fe20003fa6270 */
[----:B-1----:R-:W-:-:S02]  /*6600*/  IMAD.MOV.U32 R5, RZ, RZ, R16 ;  /* 0x000000ffff057224 */ /* 0x002fc400078e0010 */
[----:B------:R-:W-:Y:S02]  /*6610*/  @!P4 IMAD.MOV R6, RZ, RZ, -R6 ;  /* 0x000000ffff06c224 */ /* 0x000fe400078e0a06 */
[----:B0-----:R-:W-:-:S03]  /*6620*/  IMAD.HI.U32 R4, R12, R7, RZ ;  /* 0x000000070c047227 */ /* 0x001fc600078e00ff */
[----:B------:R0:W-:Y:S01]  /*6630*/  STL [R1+0x1dc], R6 ;  /* 0x0001dc0601007387 */ /* 0x0001e20000100800 */
[----:B------:R-:W-:Y:S02]  /*6640*/  @!P1 IMAD.MOV R5, RZ, RZ, -R5 ;  /* 0x000000ffff059224 */ /* 0x000fe400078e0a05 */
[--C-:B------:R-:W-:Y:S01]  /*6650*/  @!P2 IMAD.IADD R20, R20, 0x1, -R9.reuse ;  /* 0x000000011414a824 */ /* 0x100fe200078e0a09 */
[----:B------:R-:W-:Y:S01]  /*6660*/  ISETP.GE.AND P2, PT, R19, RZ, PT ;  /* 0x000000ff1300720c */ /* 0x000fe20003f46270 */
[----:B------:R-:W-:Y:S01]  /*6670*/  IMAD.MOV R4, RZ, RZ, -R4 ;  /* 0x000000ffff047224 */ /* 0x000fe200078e0a04 */
[----:B------:R1:W-:Y:S01]  /*6680*/  STL [R1+0x1e0], R5 ;  /* 0x0001e00501007387 */ /* 0x0003e20000100800 */
[----:B------:R-:W-:Y:S01]  /*6690*/  @!P6 IMAD.IADD R2, R2, 0x1, -R9 ;  /* 0x000000010202e824 */ /* 0x000fe200078e0a09 */
[C---:B------:R-:W-:Y:S01]  /*66a0*/  ISETP.GT.U32.AND P6, PT, R9.reuse, R22, PT ;  /* 0x000000160900720c */ /* 0x040fe20003fc4070 */
[----:B------:R-:W-:Y:S02]  /*66b0*/  IMAD R4, R9, R4, R7 ;  /* 0x0000000409047224 */ /* 0x000fe400078e0207 */
[----:B------:R-:W-:Y:S01]  /*66c0*/  @!P0 IMAD.IADD R24, R24, 0x1, -R9 ;  /* 0x0000000118188824 */ /* 0x000fe200078e0a09 */
[----:B------:R-:W-:Y:S01]  /*66d0*/  ISETP.GE.AND P0, PT, R25, RZ, PT ;  /* 0x000000ff1900720c */ /* 0x000fe20003f06270 */
[----:B0-----:R-:W-:Y:S01]  /*66e0*/  IMAD.MOV.U32 R6, RZ, RZ, R18 ;  /* 0x000000ffff067224 */ /* 0x001fe200078e0012 */
[C---:B------:R-:W-:Y:S01]  /*66f0*/  ISETP.GT.U32.AND P4, PT, R9.reuse, R2, PT ;  /* 0x000000020900720c */ /* 0x040fe20003f84070 */
[----:B------:R-:W-:Y:S01]  /*6700*/  VIADD R10, R0, 0x75 ;  /* 0x00000075000a7836 */ /* 0x000fe20000000000 */
[----:B------:R-:W-:Y:S01]  /*6710*/  ISETP.GT.U32.AND P1, PT, R9, R24, PT ;  /* 0x000000180900720c */ /* 0x000fe20003f24070 */
[----:B-1----:R-:W-:-:S02]  /*6720*/  IMAD.MOV.U32 R5, RZ, RZ, R20 ;  /* 0x000000ffff057224 */ /* 0x002fc400078e0014 */
[----:B------:R-:W-:Y:S01]  /*6730*/  @!P2 IMAD.MOV R6, RZ, RZ, -R6 ;  /* 0x000000ffff06a224 */ /* 0x000fe200078e0a06 */
[----:B------:R-:W-:Y:S01]  /*6740*/  IABS R8, R10 ;  /* 0x0000000a00087213 */ /* 0x000fe20000000000 */
[----:B------:R-:W-:Y:S01]  /*6750*/  @!P5 IMAD.MOV R5, RZ, RZ, -R5 ;  /* 0x000000ffff05d224 */ /* 0x000fe200078e0a05 */
[----:B------:R-:W-:Y:S01]  /*6760*/  ISETP.GT.U32.AND P5, PT, R9, R4, PT ;  /* 0x000000040900720c */ /* 0x000fe20003fa4070 */
[--C-:B------:R-:W-:Y:S01]  /*6770*/  @!P6 IMAD.IADD R22, R22, 0x1, -R9.reuse ;  /* 0x000000011616e824 */ /* 0x100fe200078e0a09 */
[----:B------:R-:W-:Y:S01]  /*6780*/  STL [R1+0x1e4], R6 ;  /* 0x0001e40601007387 */ /* 0x000fe20000100800 */
[----:B------:R-:W-:Y:S01]  /*6790*/  ISETP.GE.AND P6, PT, R27, RZ, PT ;  /* 0x000000ff1b00720c */ /* 0x000fe20003fc6270 */
[----:B------:R-:W-:Y:S01]  /*67a0*/  VIADD R11, R0, 0x76 ;  /* 0x00000076000b7836 */ /* 0x000fe20000000000 */
[----:B------:R-:W-:Y:S01]  /*67b0*/  ISETP.GE.AND P2, PT, R26, RZ, PT ;  /* 0x000000ff1a00720c */ /* 0x000fe20003f46270 */
[----:B------:R-:W-:Y:S01]  /*67c0*/  IMAD.MOV.U32 R13, RZ, RZ, R22 ;  /* 0x000000ffff0d7224 */ /* 0x000fe200078e0016 */
[----:B------:R0:W-:Y:S01]  /*67d0*/  STL [R1+0x1e8], R5 ;  /* 0x0001e80501007387 */ /* 0x0001e20000100800 */
[----:B------:R-:W-:Y:S01]  /*67e0*/  @!P1 IMAD.IADD R24, R24, 0x1, -R9 ;  /* 0x0000000118189824 */ /* 0x000fe200078e0a09 */
[----:B------:R-:W-:Y:S01]  /*67f0*/  IABS R7, R11 ;  /* 0x0000000b00077213 */ /* 0x000fe20000000000 */
[----:B------:R-:W-:Y:S01]  /*6800*/  @!P0 IMAD.MOV R13, RZ, RZ, -R13 ;  /* 0x000000ffff0d8224 */ /* 0x000fe200078e0a0d */
[----:B------:R-:W-:Y:S01]  /*6810*/  ISETP.GE.AND P1, PT, R28, RZ, PT ;  /* 0x000000ff1c00720c */ /* 0x000fe20003f26270 */
[--C-:B------:R-:W-:Y:S01]  /*6820*/  @!P4 IMAD.IADD R2, R2, 0x1, -R9.reuse ;  /* 0x000000010202c824 */ /* 0x100fe200078e0a09 */
[----:B------:R-:W-:Y:S01]  /*6830*/  ISETP.GE.AND P4, PT, R10, RZ, PT ;  /* 0x000000ff0a00720c */ /* 0x000fe20003f86270 */
[----:B------:R-:W-:Y:S01]  /*6840*/  @!P5 IMAD.IADD R4, R4, 0x1, -R9 ;  /* 0x000000010404d824 */ /* 0x000fe200078e0a09 */
[----:B------:R-:W-:Y:S01]  /*6850*/  STL [R1+0x1ec], R13 ;  /* 0x0001ec0d01007387 */ /* 0x000fe20000100800 */
[----:B------:R-:W-:Y:S01]  /*6860*/  IMAD.MOV.U32 R10, RZ, RZ, R24 ;  /* 0x000000ffff0a7224 */ /* 0x000fe200078e0018 */
[----:B------:R-:W-:Y:S01]  /*6870*/  ISETP.GE.AND P5, PT, R11, RZ, PT ;  /* 0x000000ff0b00720c */ /* 0x000fe20003fa6270 */
[----:B0-----:R-:W-:Y:S01]  /*6880*/  IMAD.HI.U32 R5, R12, R8, RZ ;  /* 0x000000080c057227 */ /* 0x001fe200078e00ff */
[----:B------:R-:W-:-:S03]  /*6890*/  ISETP.GT.U32.AND P0, PT, R9, R4, PT ;  /* 0x000000040900720c */ /* 0x000fc60003f04070 */
[----:B------:R-:W-:Y:S02]  /*68a0*/  IMAD.MOV R5, RZ, RZ, -R5 ;  /* 0x000000ffff057224 */ /* 0x000fe400078e0a05 */
[----:B------:R-:W-:-:S04]  /*68b0*/  IMAD.HI.U32 R6, R12, R7, RZ ;  /* 0x000000070c067227 */ /* 0x000fc800078e00ff */
[C---:B------:R-:W-:Y:S02]  /*68c0*/  IMAD R8, R9.reuse, R5, R8 ;  /* 0x0000000509087224 */ /* 0x040fe400078e0208 */
[----:B------:R-:W-:Y:S02]  /*68d0*/  @!P6 IMAD.MOV R2, RZ, RZ, -R2 ;  /* 0x000000ffff02e224 */ /* 0x000fe400078e0a02 */
[----:B------:R-:W-:Y:S01]  /*68e0*/  @!P2 IMAD.MOV R10, RZ, RZ, -R10 ;  /* 0x000000ffff0aa224 */ /* 0x000fe200078e0a0a */
[C---:B------:R-:W-:Y:S01]  /*68f0*/  ISETP.GT.U32.AND P6, PT, R9.reuse, R8, PT ;  /* 0x000000080900720c */ /* 0x040fe20003fc4070 */
[----:B------:R-:W-:Y:S02]  /*6900*/  IMAD.MOV R6, RZ, RZ, -R6 ;  /* 0x000000ffff067224 */ /* 0x000fe400078e0a06 */
[----:B------:R-:W-:Y:S01]  /*6910*/  @!P0 IMAD.IADD R4, R4, 0x1, -R9 ;  /* 0x0000000104048824 */ /* 0x000fe200078e0a09 */
[----:B------:R0:W-:Y:S01]  /*6920*/  STL [R1+0x1f0], R10 ;  /* 0x0001f00a01007387 */ /* 0x0001e20000100800 */
[----:B------:R-:W-:-:S02]  /*6930*/  IMAD R6, R9, R6, R7 ;  /* 0x0000000609067224 */ /* 0x000fc400078e0207 */
[C---:B------:R-:W-:Y:S01]  /*6940*/  VIADD R5, R0.reuse, 0x77 ;  /* 0x0000007700057836 */ /* 0x040fe20000000000 */
[----:B------:R1:W-:Y:S01]  /*6950*/  STL [R1+0x1f4], R2 ;  /* 0x0001f40201007387 */ /* 0x0003e20000100800 */
[C---:B------:R-:W-:Y:S02]  /*6960*/  VIADD R7, R0.reuse, 0x78 ;  /* 0x0000007800077836 */ /* 0x040fe40000000000 */
[----:B------:R-:W-:Y:S01]  /*6970*/  VIADD R17, R0, 0x79 ;  /* 0x0000007900117836 */ /* 0x000fe20000000000 */
[----:B------:R-:W-:Y:S01]  /*6980*/  ISETP.GE.AND P2, PT, R5, RZ, PT ;  /* 0x000000ff0500720c */ /* 0x000fe20003f46270 */
[----:B------:R-:W-:Y:S01]  /*6990*/  @!P6 IMAD.IADD R8, R8, 0x1, -R9 ;  /* 0x000000010808e824 */ /* 0x000fe200078e0a09 */
[----:B------:R-:W-:Y:S01]  /*69a0*/  IABS R5, R5 ;  /* 0x0000000500057213 */ /* 0x000fe20000000000 */
[----:B0-----:R-:W-:Y:S01]  /*69b0*/  IMAD.MOV.U32 R10, RZ, RZ, R4 ;  /* 0x000000ffff0a7224 */ /* 0x001fe200078e0004 */
[----:B------:R-:W-:Y:S01]  /*69c0*/  ISETP.GE.AND P0, PT, R7, RZ, PT ;  /* 0x000000ff0700720c */ /* 0x000fe20003f06270 */
[----:B------:R-:W-:Y:S01]  /*69d0*/  VIADD R13, R0, 0x7a ;  /* 0x0000007a000d7836 */ /* 0x000fe20000000000 */
[C---:B------:R-:W-:Y:S01]  /*69e0*/  ISETP.GT.U32.AND P6, PT, R9.reuse, R8, PT ;  /* 0x000000080900720c */ /* 0x040fe20003fc4070 */
[----:B------:R-:W-:Y:S01]  /*69f0*/  @!P1 IMAD.MOV R10, RZ, RZ, -R10 ;  /* 0x000000ffff0a9224 */ /* 0x000fe200078e0a0a */
[----:B------:R-:W-:Y:S01]  /*6a00*/  ISETP.GT.U32.AND P1, PT, R9, R6, PT ;  /* 0x000000060900720c */ /* 0x000fe20003f24070 */
[----:B-1----:R-:W-:Y:S01]  /*6a10*/  IMAD.HI.U32 R2, R12, R5, RZ ;  /* 0x000000050c027227 */ /* 0x002fe200078e00ff */
[----:B------:R-:W-:-:S02]  /*6a20*/  IABS R7, R7 ;  /* 0x0000000700077213 */ /* 0x000fc40000000000 */
[----:B------:R-:W-:Y:S01]  /*6a30*/  IABS R16, R17 ;  /* 0x0000001100107213 */ /* 0x000fe20000000000 */
[----:B------:R-:W-:Y:S01]  /*6a40*/  IMAD.MOV R2, RZ, RZ, -R2 ;  /* 0x000000ffff027224 */ /* 0x000fe200078e0a02 */
[----:B------:R-:W-:Y:S01]  /*6a50*/  IABS R18, R13 ;  /* 0x0000000d00127213 */ /* 0x000fe20000000000 */
[----:B------:R-:W-:Y:S01]  /*6a60*/  IMAD.HI.U32 R4, R12, R7, RZ ;  /* 0x000000070c047227 */ /* 0x000fe200078e00ff */
[----:B------:R0:W-:Y:S03]  /*6a70*/  STL [R1+0x1f8], R10 ;  /* 0x0001f80a01007387 */ /* 0x0001e60000100800 */
[----:B------:R-:W-:Y:S02]  /*6a80*/  IMAD R2, R9, R2, R5 ;  /* 0x0000000209027224 */ /* 0x000fe400078e0205 */
[----:B------:R-:W-:Y:S02]  /*6a90*/  @!P1 IMAD.IADD R6, R6, 0x1, -R9 ;  /* 0x0000000106069824 */ /* 0x000fe400078e0a09 */
[----:B------:R-:W-:-:S02]  /*6aa0*/  IMAD.MOV R4, RZ, RZ, -R4 ;  /* 0x000000ffff047224 */ /* 0x000fc400078e0a04 */
[----:B------:R-:W-:Y:S01]  /*6ab0*/  IMAD.HI.U32 R5, R12, R16, RZ ;  /* 0x000000100c057227 */ /* 0x000fe200078e00ff */
[----:B------:R-:W-:-:S03]  /*6ac0*/  ISETP.GT.U32.AND P1, PT, R9, R6, PT ;  /* 0x000000060900720c */ /* 0x000fc60003f24070 */
[----:B------:R-:W-:Y:S01]  /*6ad0*/  @!P6 IMAD.IADD R8, R8, 0x1, -R9 ;  /* 0x000000010808e824 */ /* 0x000fe200078e0a09 */
[C---:B------:R-:W-:Y:S01]  /*6ae0*/  ISETP.GT.U32.AND P6, PT, R9.reuse, R2, PT ;  /* 0x000000020900720c */ /* 0x040fe20003fc4070 */
[----:B------:R-:W-:Y:S02]  /*6af0*/  IMAD R4, R9, R4, R7 ;  /* 0x0000000409047224 */ /* 0x000fe400078e0207 */
[----:B------:R-:W-:Y:S02]  /*6b00*/  IMAD.MOV R5, RZ, RZ, -R5 ;  /* 0x000000ffff057224 */ /* 0x000fe400078e0a05 */
[----:B------:R-:W-:Y:S02]  /*6b10*/  IMAD.MOV.U32 R14, RZ, RZ, R8 ;  /* 0x000000ffff0e7224 */ /* 0x000fe400078e0008 */
[----:B------:R-:W-:-:S04]  /*6b20*/  IMAD.HI.U32 R7, R12, R18, RZ ;  /* 0x000000120c077227 */ /* 0x000fc800078e00ff */
[C---:B------:R-:W-:Y:S02]  /*6b30*/  IMAD R16, R9.reuse, R5, R16 ;  /* 0x0000000509107224 */ /* 0x040fe400078e0210 */
[----:B------:R-:W-:Y:S01]  /*6b40*/  @!P4 IMAD.MOV R14, RZ, RZ, -R14 ;  /* 0x000000ffff0ec224 */ /* 0x000fe200078e0a0e */
[C---:B------:R-:W-:Y:S01]  /*6b50*/  ISETP.GT.U32.AND P4, PT, R9.reuse, R4, PT ;  /* 0x000000040900720c */ /* 0x040fe20003f84070 */
[----:B------:R-:W-:Y:S02]  /*6b60*/  IMAD.MOV R7, RZ, RZ, -R7 ;  /* 0x000000ffff077224 */ /* 0x000fe400078e0a07 */
[----:B------:R-:W-:Y:S01]  /*6b70*/  @!P1 IMAD.IADD R6, R6, 0x1, -R9 ;  /* 0x0000000106069824 */ /* 0x000fe200078e0a09 */
[C---:B------:R-:W-:Y:S01]  /*6b80*/  ISETP.GT.U32.AND P1, PT, R9.reuse, R16, PT ;  /* 0x000000100900720c */ /* 0x040fe20003f24070 */
[----:B------:R-:W-:Y:S01]  /*6b90*/  IMAD R18, R9, R7, R18 ;  /* 0x0000000709127224 */ /* 0x000fe200078e0212 */
[----:B------:R1:W-:Y:S01]  /*6ba0*/  STL [R1+0x208], R14 ;  /* 0x0002080e01007387 */ /* 0x0003e20000100800 */
[----:B------:R-:W-:-:S02]  /*6bb0*/  VIADD R15, R0, 0x7b ;  /* 0x0000007b000f7836 */ /* 0x000fc40000000000 */
[--C-:B------:R-:W-:Y:S01]  /*6bc0*/  @!P6 IMAD.IADD R2, R2, 0x1, -R9.reuse ;  /* 0x000000010202e824 */ /* 0x100fe200078e0a09 */
[C---:B------:R-:W-:Y:S01]  /*6bd0*/  ISETP.GT.U32.AND P6, PT, R9.reuse, R18, PT ;  /* 0x000000120900720c */ /* 0x040fe20003fc4070 */
[----:B------:R-:W-:Y:S01]  /*6be0*/  VIADD R24, R0, 0x7c ;  /* 0x0000007c00187836 */ /* 0x000fe20000000000 */
[----:B------:R-:W-:Y:S01]  /*6bf0*/  IABS R11, R15 ;  /* 0x0000000f000b7213 */ /* 0x000fe20000000000 */
[--C-:B------:R-:W-:Y:S01]  /*6c00*/  @!P4 IMAD.IADD R4, R4, 0x1, -R9.reuse ;  /* 0x000000010404c824 */ /* 0x100fe200078e0a09 */
[C---:B------:R-:W-:Y:S01]  /*6c10*/  ISETP.GT.U32.AND P4, PT, R9.reuse, R2, PT ;  /* 0x000000020900720c */ /* 0x040fe20003f84070 */
[----:B------:R-:W-:Y:S01]  /*6c20*/  IMAD.MOV.U32 R7, RZ, RZ, R6 ;  /* 0x000000ffff077224 */ /* 0x000fe200078e0006 */
[----:B------:R-:W-:Y:S01]  /*6c30*/  IABS R20, R24 ;  /* 0x0000001800147213 */ /* 0x000fe20000000000 */
[----:B------:R-:W-:Y:S01]  /*6c40*/  @!P1 IMAD.IADD R16, R16, 0x1, -R9 ;  /* 0x0000000110109824 */ /* 0x000fe200078e0a09 */
[----:B------:R-:W-:Y:S01]  /*6c50*/  ISETP.GT.U32.AND P1, PT, R9, R4, PT ;  /* 0x000000040900720c */ /* 0x000fe20003f24070 */
[----:B0-----:R-:W-:-:S04]  /*6c60*/  IMAD.HI.U32 R10, R12, R11, RZ ;  /* 0x0000000b0c0a7227 */ /* 0x001fc800078e00ff */
[----:B------:R-:W-:Y:S02]  /*6c70*/  VIADD R21, R0, 0x7d ;  /* 0x0000007d00157836 */ /* 0x000fe40000000000 */
[----:B------:R-:W-:-:S03]  /*6c80*/  IMAD.HI.U32 R5, R12, R20, RZ ;  /* 0x000000140c057227 */ /* 0x000fc600078e00ff */
[----:B-1----:R-:W-:Y:S01]  /*6c90*/  IABS R14, R21 ;  /* 0x00000015000e7213 */ /* 0x002fe20000000000 */
[----:B------:R-:W-:Y:S01]  /*6ca0*/  @!P5 IMAD.MOV R7, RZ, RZ, -R7 ;  /* 0x000000ffff07d224 */ /* 0x000fe200078e0a07 */
[C---:B------:R-:W-:Y:S01]  /*6cb0*/  ISETP.GT.U32.AND P5, PT, R9.reuse, R16, PT ;  /* 0x000000100900720c */ /* 0x040fe20003fa4070 */
[----:B------:R-:W-:Y:S02]  /*6cc0*/  IMAD.MOV R10, RZ, RZ, -R10 ;  /* 0x000000ffff0a7224 */ /* 0x000fe400078e0a0a */
[----:B------:R-:W-:Y:S01]  /*6cd0*/  VIADD R23, R0, 0x7e ;  /* 0x0000007e00177836 */ /* 0x000fe20000000000 */
[----:B------:R0:W-:Y:S01]  /*6ce0*/  STL [R1+0x224], R7 ;  /* 0x0002240701007387 */ /* 0x0001e20000100800 */
[----:B------:R-:W-:Y:S02]  /*6cf0*/  @!P6 IMAD.IADD R18, R18, 0x1, -R9 ;  /* 0x000000011212e824 */ /* 0x000fe400078e0a09 */
[----:B------:R-:W-:Y:S02]  /*6d00*/  IMAD.MOV R5, RZ, RZ, -R5 ;  /* 0x000000ffff057224 */ /* 0x000fe400078e0a05 */
[C---:B------:R-:W-:Y:S01]  /*6d10*/  IMAD R8, R9.reuse, R10, R11 ;  /* 0x0000000a09087224 */ /* 0x040fe200078e020b */
[----:B------:R-:W-:Y:S01]  /*6d20*/  IABS R10, R23 ;  /* 0x00000017000a7213 */ /* 0x000fe20000000000 */
[C---:B------:R-:W-:Y:S01]  /*6d30*/  IMAD R20, R9.reuse, R5, R20 ;  /* 0x0000000509147224 */ /* 0x040fe200078e0214 */
[----:B------:R-:W-:Y:S01]  /*6d40*/  ISETP.GT.U32.AND P6, PT, R9, R18, PT ;  /* 0x000000120900720c */ /* 0x000fe20003fc4070 */
[----:B------:R-:W-:-:S04]  /*6d50*/  IMAD.HI.U32 R5, R12, R14, RZ ;  /* 0x0000000e0c057227 */ /* 0x000fc800078e00ff */
[--C-:B------:R-:W-:Y:S01]  /*6d60*/  @!P1 IMAD.IADD R4, R4, 0x1, -R9.reuse ;  /* 0x0000000104049824 */ /* 0x100fe200078e0a09 */
[----:B------:R-:W-:Y:S01]  /*6d70*/  ISETP.GE.AND P1, PT, R17, RZ, PT ;  /* 0x000000ff1100720c */ /* 0x000fe20003f26270 */
[----:B------:R-:W-:Y:S01]  /*6d80*/  @!P4 IMAD.IADD R2, R2, 0x1, -R9 ;  /* 0x000000010202c824 */ /* 0x000fe200078e0a09 */
[----:B------:R-:W-:Y:S01]  /*6d90*/  ISETP.GT.U32.AND P4, PT, R9, R8, PT ;  /* 0x000000080900720c */ /* 0x000fe20003f84070 */
[----:B------:R-:W-:-:S04]  /*6da0*/  IMAD.HI.U32 R6, R12, R10, RZ ;  /* 0x0000000a0c067227 */ /* 0x000fc800078e00ff */
[----:B------:R-:W-:Y:S02]  /*6db0*/  IMAD.MOV R5, RZ, RZ, -R5 ;  /* 0x000000ffff057224 */ /* 0x000fe400078e0a05 */
[----:B------:R-:W-:Y:S02]  /*6dc0*/  VIADD R19, R0, 0x7f ;  /* 0x0000007f00137836 */ /* 0x000fe40000000000 */
[----:B------:R-:W-:Y:S01]  /*6dd0*/  @!P5 IMAD.IADD R16, R16, 0x1, -R9 ;  /* 0x000000011010d824 */ /* 0x000fe200078e0a09 */
[C---:B------:R-:W-:Y:S01]  /*6de0*/  ISETP.GT.U32.AND P5, PT, R9.reuse, R20, PT ;  /* 0x000000140900720c */ /* 0x040fe20003fa4070 */
[----:B------:R-:W-:Y:S01]  /*6df0*/  IMAD.MOV R6, RZ, RZ, -R6 ;  /* 0x000000ffff067224 */ /* 0x000fe200078e0a06 */
[----:B------:R-:W-:Y:S01]  /*6e00*/  IABS R11, R19 ;  /* 0x00000013000b7213 */ /* 0x000fe20000000000 */
[----:B------:R-:W-:Y:S02]  /*6e10*/  IMAD R14, R9, R5, R14 ;  /* 0x00000005090e7224 */ /* 0x000fe400078e020e */
[----:B------:R-:W-:-:S02]  /*6e20*/  IMAD.MOV.U32 R25, RZ, RZ, R4 ;  /* 0x000000ffff197224 */ /* 0x000fc400078e0004 */
[----:B------:R-:W-:Y:S01]  /*6e30*/  @!P6 IMAD.IADD R18, R18, 0x1, -R9 ;  /* 0x000000011212e824 */ /* 0x000fe200078e0a09 */
[----:B------:R-:W-:Y:S01]  /*6e40*/  ISETP.GE.AND P6, PT, R13, RZ, PT ;  /* 0x000000ff0d00720c */ /* 0x000fe20003fc6270 */
[C---:B------:R-:W-:Y:S02]  /*6e50*/  IMAD R10, R9.reuse, R6, R10 ;  /* 0x00000006090a7224 */ /* 0x040fe400078e020a */
[----:B------:R-:W-:Y:S01]  /*6e60*/  @!P0 IMAD.MOV R25, RZ, RZ, -R25 ;  /* 0x000000ffff198224 */ /* 0x000fe200078e0a19 */
[----:B------:R-:W-:Y:S01]  /*6e70*/  ISETP.GT.U32.AND P0, PT, R9, R14, PT ;  /* 0x0000000e0900720c */ /* 0x000fe20003f04070 */
[----:B------:R-:W-:Y:S02]  /*6e80*/  IMAD.MOV.U32 R4, RZ, RZ, R16 ;  /* 0x000000ffff047224 */ /* 0x000fe400078e0010 */
[----:B0-----:R-:W-:-:S04]  /*6e90*/  IMAD.HI.U32 R7, R12, R11, RZ ;  /* 0x0000000b0c077227 */ /* 0x001fc800078e00ff */
[----:B------:R-:W-:Y:S01]  /*6ea0*/  @!P1 IMAD.MOV R4, RZ, RZ, -R4 ;  /* 0x000000ffff049224 */ /* 0x000fe200078e0a04 */
[----:B------:R-:W-:Y:S01]  /*6eb0*/  ISETP.GT.U32.AND P1, PT, R9, R10, PT ;  /* 0x0000000a0900720c */ /* 0x000fe20003f24070 */
[----:B------:R-:W-:Y:S01]  /*6ec0*/  @!P4 IMAD.IADD R8, R8, 0x1, -R9 ;  /* 0x000000010808c824 */ /* 0x000fe200078e0a09 */
[----:B------:R-:W-:Y:S01]  /*6ed0*/  ISETP.GE.AND P4, PT, R15, RZ, PT ;  /* 0x000000ff0f00720c */ /* 0x000fe20003f86270 */
[----:B------:R-:W-:Y:S02]  /*6ee0*/  IMAD.MOV.U32 R26, RZ, RZ, R2 ;  /* 0x000000ffff1a7224 */ /* 0x000fe400078e0002 */
[----:B------:R-:W-:Y:S02]  /*6ef0*/  IMAD.MOV R22, RZ, RZ, -R7 ;  /* 0x000000ffff167224 */ /* 0x000fe400078e0a07 */
[----:B------:R-:W-:Y:S01]  /*6f00*/  @!P5 IMAD.IADD R20, R20, 0x1, -R9 ;  /* 0x000000011414d824 */ /* 0x000fe200078e0a09 */
[----:B------:R-:W-:Y:S01]  /*6f10*/  ISETP.GT.U32.AND P5, PT, R9, R8, PT ;  /* 0x000000080900720c */ /* 0x000fe20003fa4070 */
[----:B------:R-:W-:-:S02]  /*6f20*/  VIADD R7, R0, 0x80 ;  /* 0x0000008000077836 */ /* 0x000fc40000000000 */
[----:B------:R-:W-:Y:S02]  /*6f30*/  IMAD.MOV.U32 R2, RZ, RZ, R18 ;  /* 0x000000ffff027224 */ /* 0x000fe400078e0012 */
[----:B------:R-:W-:Y:S01]  /*6f40*/  @!P2 IMAD.MOV R26, RZ, RZ, -R26 ;  /* 0x000000ffff1aa224 */ /* 0x000fe200078e0a1a */
[----:B------:R-:W-:Y:S01]  /*6f50*/  IABS R5, R7 ;  /* 0x0000000700057213 */ /* 0x000fe20000000000 */
[----:B------:R-:W-:Y:S01]  /*6f60*/  @!P6 IMAD.MOV R2, RZ, RZ, -R2 ;  /* 0x000000ffff02e224 */ /* 0x000fe200078e0a02 */
[C---:B------:R-:W-:Y:S01]  /*6f70*/  ISETP.GT.U32.AND P2, PT, R9.reuse, R20, PT ;  /* 0x000000140900720c */ /* 0x040fe20003f44070 */
[--C-:B------:R-:W-:Y:S01]  /*6f80*/  @!P0 IMAD.IADD R14, R14, 0x1, -R9.reuse ;  /* 0x000000010e0e8824 */ /* 0x100fe200078e0a09 */
[----:B------:R-:W-:Y:S01]  /*6f90*/  STL [R1+0x244], R26 ;  /* 0x0002441a01007387 */ /* 0x000fe20000100800 */
[----:B------:R-:W-:Y:S01]  /*6fa0*/  @!P1 IMAD.IADD R10, R10, 0x1, -R9 ;  /* 0x000000010a0a9824 */ /* 0x000fe200078e0a09 */
[----:B------:R-:W-:Y:S01]  /*6fb0*/  ISETP.GE.AND P6, PT, R24, RZ, PT ;  /* 0x000000ff1800720c */ /* 0x000fe20003fc6270 */
[C---:B------:R-:W-:Y:S01]  /*6fc0*/  IMAD R6, R9.reuse, R22, R11 ;  /* 0x0000001609067224 */ /* 0x040fe200078e020b */
[----:B------:R-:W-:Y:S01]  /*6fd0*/  STL [R1+0x250], R25 ;  /* 0x0002501901007387 */ /* 0x000fe20000100800 */
[----:B------:R-:W-:Y:S01]  /*6fe0*/  ISETP.GT.U32.AND P1, PT, R9, R14, PT ;  /* 0x0000000e0900720c */ /* 0x000fe20003f24070 */
[--C-:B------:R-:W-:Y:S01]  /*6ff0*/  @!P5 IMAD.IADD R8, R8, 0x1, -R9.reuse ;  /* 0x000000010808d824 */ /* 0x100fe200078e0a09 */
[----:B------:R-:W-:Y:S01]  /*7000*/  ISETP.GE.AND P0, PT, R23, RZ, PT ;  /* 0x000000ff1700720c */ /* 0x000fe20003f06270 */
[----:B------:R0:W-:Y:S01]  /*7010*/  STL [R1+0x258], R4 ;  /* 0x0002580401007387 */ /* 0x0001e20000100800 */
[----:B------:R-:W-:Y:S01]  /*7020*/  VIADD R15, R0, 0x81 ;  /* 0x00000081000f7836 */ /* 0x000fe20000000000 */
[C---:B------:R-:W-:Y:S01]  /*7030*/  ISETP.GT.U32.AND P5, PT, R9.reuse, R6, PT ;  /* 0x000000060900720c */ /* 0x040fe20003fa4070 */
[----:B------:R-:W-:Y:S01]  /*7040*/  IMAD.MOV.U32 R11, RZ, RZ, R8 ;  /* 0x000000ffff0b7224 */ /* 0x000fe200078e0008 */
[----:B------:R1:W-:Y:S01]  /*7050*/  STL [R1+0x260], R2 ;  /* 0x0002600201007387 */ /* 0x0003e20000100800 */
[----:B------:R-:W-:Y:S01]  /*7060*/  @!P2 IMAD.IADD R20, R20, 0x1, -R9 ;  /* 0x000000011414a824 */ /* 0x000fe200078e0a09 */
[----:B------:R-:W-:Y:S01]  /*7070*/  IABS R16, R15 ;  /* 0x0000000f00107213 */ /* 0x000fe20000000000 */
[----:B------:R-:W-:Y:S01]  /*7080*/  @!P4 IMAD.MOV R11, RZ, RZ, -R11 ;  /* 0x000000ffff0bc224 */ /* 0x000fe200078e0a0b */
[----:B------:R-:W-:Y:S01]  /*7090*/  ISETP.GT.U32.AND P4, PT, R9, R10, PT ;  /* 0x0000000a0900720c */ /* 0x000fe20003f84070 */
[----:B------:R-:W-:Y:S01]  /*70a0*/  VIADD R17, R0, 0x83 ;  /* 0x0000008300117836 */ /* 0x000fe20000000000 */
[----:B------:R-:W-:Y:S01]  /*70b0*/  ISETP.GE.AND P2, PT, R21, RZ, PT ;  /* 0x000000ff1500720c */ /* 0x000fe20003f46270 */
[----:B------:R-:W-:Y:S01]  /*70c0*/  @!P1 IMAD.IADD R14, R14, 0x1, -R9 ;  /* 0x000000010e0e9824 */ /* 0x000fe200078e0a09 */
[----:B------:R2:W-:Y:S01]  /*70d0*/  STL [R1+0x264], R11 ;  /* 0x0002640b01007387 */ /* 0x0005e20000100800 */
[----:B0-----:R-:W-:-:S04]  /*70e0*/  IMAD.HI.U32 R4, R12, R16, RZ ;  /* 0x000000100c047227 */ /* 0x001fc800078e00ff */
[----:B-1----:R-:W-:-:S04]  /*70f0*/  IMAD.HI.U32 R2, R12, R5, RZ ;  /* 0x000000050c027227 */ /* 0x002fc800078e00ff */
[----:B------:R-:W-:Y:S02]  /*7100*/  IMAD.MOV R2, RZ, RZ, -R2 ;  /* 0x000000ffff027224 */ /* 0x000fe400078e0a02 */
[----:B------:R-:W-:Y:S02]  /*7110*/  IMAD.MOV R4, RZ, RZ, -R4 ;  /* 0x000000ffff047224 */ /* 0x000fe400078e0a04 */
[C---:B------:R-:W-:Y:S02]  /*7120*/  IMAD R8, R9.reuse, R2, R5 ;  /* 0x0000000209087224 */ /* 0x040fe400078e0205 */
[----:B------:R-:W-:Y:S02]  /*7130*/  @!P5 IMAD.IADD R6, R6, 0x1, -R9 ;  /* 0x000000010606d824 */ /* 0x000fe400078e0a09 */
[C---:B------:R-:W-:Y:S01]  /*7140*/  IMAD R16, R9.reuse, R4, R16 ;  /* 0x0000000409107224 */ /* 0x040fe200078e0210 */
[C---:B------:R-:W-:Y:S01]  /*7150*/  ISETP.GT.U32.AND P1, PT, R9.reuse, R8, PT ;  /* 0x000000080900720c */ /* 0x040fe20003f24070 */
[----:B--2---:R-:W-:Y:S01]  /*7160*/  IMAD.MOV.U32 R11, RZ, RZ, R20 ;  /* 0x000000ffff0b7224 */ /* 0x004fe200078e0014 */
[----:B------:R-:W-:Y:S01]  /*7170*/  ISETP.GT.U32.AND P5, PT, R9, R6, PT ;  /* 0x000000060900720c */ /* 0x000fe20003fa4070 */
[----:B------:R-:W-:-:S02]  /*7180*/  VIADD R5, R0, 0x82 ;  /* 0x0000008200057836 */ /* 0x000fc40000000000 */
[----:B------:R-:W-:Y:S01]  /*7190*/  @!P4 IMAD.IADD R10, R10, 0x1, -R9 ;  /* 0x000000010a0ac824 */ /* 0x000fe200078e0a09 */
[----:B------:R-:W-:Y:S01]  /*71a0*/  ISETP.GT.U32.AND P4, PT, R9, R16, PT ;  /* 0x000000100900720c */ /* 0x000fe20003f84070 */
[----:B------:R-:W-:Y:S01]  /*71b0*/  IMAD.MOV.U32 R21, RZ, RZ, R14 ;  /* 0x000000ffff157224 */ /* 0x000fe200078e000e */
[----:B------:R-:W-:Y:S01]  /*71c0*/  IABS R4, R5 ;  /* 0x0000000500047213 */ /* 0x000fe20000000000 */
[----:B------:R-:W-:Y:S01]  /*71d0*/  @!P6 IMAD.MOV R11, RZ, RZ, -R11 ;  /* 0x000000ffff0be224 */ /* 0x000fe200078e0a0b */
[----:B------:R-:W-:Y:S01]  /*71e0*/  ISETP.GE.AND P6, PT, R19, RZ, PT ;  /* 0x000000ff1300720c */ /* 0x000fe20003fc6270 */
[----:B------:R-:W-:Y:S02]  /*71f0*/  @!P2 IMAD.MOV R21, RZ, RZ, -R21 ;  /* 0x000000ffff15a224 */ /* 0x000fe400078e0a15 */
[----:B------:R-:W-:Y:S01]  /*7200*/  @!P1 IMAD.IADD R8, R8, 0x1, -R9 ;  /* 0x0000000108089824 */ /* 0x000fe200078e0a09 */
[----:B------:R0:W-:Y:S01]  /*7210*/  STL [R1+0x270], R11 ;  /* 0x0002700b01007387 */ /* 0x0001e20000100800 */
[----:B------:R-:W-:Y:S01]  /*7220*/  IMAD.HI.U32 R2, R12, R4, RZ ;  /* 0x000000040c027227 */ /* 0x000fe200078e00ff */
[----:B------:R-:W-:-:S02]  /*7230*/  ISETP.GE.AND P1, PT, R15, RZ, PT ;  /* 0x000000ff0f00720c */ /* 0x000fc40003f26270 */
[----:B------:R-:W-:Y:S01]  /*7240*/  ISETP.GT.U32.AND P2, PT, R9, R8, PT ;  /* 0x000000080900720c */ /* 0x000fe20003f44070 */
[--C-:B------:R-:W-:Y:S01]  /*7250*/  @!P5 IMAD.IADD R6, R6, 0x1, -R9.reuse ;  /* 0x000000010606d824 */ /* 0x100fe200078e0a09 */
[----:B------:R-:W-:Y:S01]  /*7260*/  ISETP.GE.AND P5, PT, R7, RZ, PT ;  /* 0x000000ff0700720c */ /* 0x000fe20003fa6270 */
[----:B------:R-:W-:Y:S01]  /*7270*/  IMAD.MOV.U32 R20, RZ, RZ, R10 ;  /* 0x000000ffff147224 */ /* 0x000fe200078e000a */
[----:B------:R-:W-:Y:S01]  /*7280*/  STL [R1+0x278], R21 ;  /* 0x0002781501007387 */ /* 0x000fe20000100800 */
[----:B------:R-:W-:Y:S01]  /*7290*/  IMAD.MOV R7, RZ, RZ, -R2 ;  /* 0x000000ffff077224 */ /* 0x000fe200078e0a02 */
[----:B0-----:R-:W-:Y:S01]  /*72a0*/  IABS R11, R17 ;  /* 0x00000011000b7213 */ /* 0x001fe20000000000 */
[----:B------:R-:W-:Y:S01]  /*72b0*/  @!P4 IMAD.IADD R16, R16, 0x1, -R9 ;  /* 0x000000011010c824 */ /* 0x000fe200078e0a09 */
[----:B------:R-:W-:Y:S01]  /*72c0*/  ISETP.GE.AND P4, PT, R5, RZ, PT ;  /* 0x000000ff0500720c */ /* 0x000fe20003f86270 */
[----:B------:R-:W-:Y:S02]  /*72d0*/  @!P0 IMAD.MOV R20, RZ, RZ, -R20 ;  /* 0x000000ffff148224 */ /* 0x000fe400078e0a14 */
[----:B------:R-:W-:Y:S01]  /*72e0*/  IMAD.HI.U32 R2, R12, R11, RZ ;  /* 0x0000000b0c027227 */ /* 0x000fe200078e00ff */
[----:B------:R-:W-:-:S02]  /*72f0*/  ISETP.GT.U32.AND P0, PT, R9, R16, PT ;  /* 0x000000100900720c */ /* 0x000fc40003f04070 */
[----:B------:R-:W-:Y:S01]  /*7300*/  STL [R1+0x280], R20 ;  /* 0x0002801401007387 */ /* 0x000fe20000100800 */
[----:B------:R-:W-:Y:S01]  /*7310*/  @!P6 IMAD.MOV R6, RZ, RZ, -R6 ;  /* 0x000000ffff06e224 */ /* 0x000fe200078e0a06 */
[----:B------:R-:W-:Y:S01]  /*7320*/  ISETP.GE.AND P6, PT, R17, RZ, PT ;  /* 0x000000ff1100720c */ /* 0x000fe20003fc6270 */
[C---:B------:R-:W-:Y:S02]  /*7330*/  IMAD R4, R9.reuse, R7, R4 ;  /* 0x0000000709047224 */ /* 0x040fe400078e0204 */
[----:B------:R-:W-:Y:S01]  /*7340*/  IMAD.MOV R2, RZ, RZ, -R2 ;  /* 0x000000ffff027224 */ /* 0x000fe200078e0a02 */
[----:B------:R0:W-:Y:S01]  /*7350*/  STL [R1+0x284], R6 ;  /* 0x0002840601007387 */ /* 0x0001e20000100800 */
[----:B------:R-:W-:Y:S01]  /*7360*/  @!P2 IMAD.IADD R8, R8, 0x1, -R9 ;  /* 0x000000010808a824 */ /* 0x000fe200078e0a09 */
[----:B------:R-:W-:Y:S01]  /*7370*/  ISETP.GT.U32.AND P2, PT, R9, R4, PT ;  /* 0x000000040900720c */ /* 0x000fe20003f44070 */
[----:B------:R-:W-:Y:S02]  /*7380*/  VIADD R18, R0, 0x84 ;  /* 0x0000008400127836 */ /* 0x000fe40000000000 */
[----:B------:R-:W-:-:S02]  /*7390*/  IMAD.MOV.U32 R15, RZ, RZ, R8 ;  /* 0x000000ffff0f7224 */ /* 0x000fc400078e0008 */
[----:B------:R-:W-:Y:S01]  /*73a0*/  @!P0 IMAD.IADD R16, R16, 0x1, -R9 ;  /* 0x0000000110108824 */ /* 0x000fe200078e0a09 */
[----:B------:R-:W-:Y:S01]  /*73b0*/  IABS R13, R18 ;  /* 0x00000012000d7213 */ /* 0x000fe20000000000 */
[----:B------:R-:W-:Y:S01]  /*73c0*/  @!P5 IMAD.MOV R15, RZ, RZ, -R15 ;  /* 0x000000ffff0fd224 */ /* 0x000fe200078e0a0f */
[----:B------:R-:W-:Y:S01]  /*73d0*/  ISETP.GE.AND P0, PT, R18, RZ, PT ;  /* 0x000000ff1200720c */ /* 0x000fe20003f06270 */
[C---:B0-----:R-:W-:Y:S02]  /*73e0*/  IMAD R6, R9.reuse, R2, R11 ;  /* 0x0000000209067224 */ /* 0x041fe400078e020b */
[----:B------:R-:W-:Y:S01]  /*73f0*/  IMAD.HI.U32 R5, R12, R13, RZ ;  /* 0x0000000d0c057227 */ /* 0x000fe200078e00ff */
[----:B------:R0:W-:Y:S02]  /*7400*/  STL [R1+0x288], R15 ;  /* 0x0002880f01007387 */ /* 0x0001e40000100800 */
[----:B------:R-:W-:Y:S01]  /*7410*/  ISETP.GT.U32.AND P5, PT, R9, R6, PT ;  /* 0x000000060900720c */ /* 0x000fe20003fa4070 */
[----:B------:R-:W-:-:S02]  /*7420*/  IMAD.MOV R10, RZ, RZ, -R5 ;  /* 0x000000ffff0a7224 */ /* 0x000fc400078e0a05 */
[----:B------:R-:W-:Y:S02]  /*7430*/  VIADD R5, R0, 0x85 ;  /* 0x0000008500057836 */ /* 0x000fe40000000000 */
[----:B------:R-:W-:Y:S02]  /*7440*/  IMAD.MOV.U32 R7, RZ, RZ, R16 ;  /* 0x000000ffff077224 */ /* 0x000fe400078e0010 */
[----:B------:R-:W-:Y:S01]  /*7450*/  @!P2 IMAD.IADD R4, R4, 0x1, -R9 ;  /* 0x000000010404a824 */ /* 0x000fe200078e0a09 */
[----:B------:R-:W-:Y:S01]  /*7460*/  IABS R24, R5 ;  /* 0x0000000500187213 */ /* 0x000fe20000000000 */
[----:B------:R-:W-:Y:S01]  /*7470*/  @!P1 IMAD.MOV R7, RZ, RZ, -R7 ;  /* 0x000000ffff079224 */ /* 0x000fe200078e0a07 */
[----:B------:R-:W-:Y:S01]  /*7480*/  ISETP.GE.AND P2, PT, R5, RZ, PT ;  /* 0x000000ff0500720c */ /* 0x000fe20003f46270 */
[C---:B------:R-:W-:Y:S01]  /*7490*/  IMAD R2, R9.reuse, R10, R13 ;  /* 0x0000000a09027224 */ /* 0x040fe200078e020d */
[----:B------:R-:W-:Y:S01]  /*74a0*/  ISETP.GT.U32.AND P1, PT, R9, R4, PT ;  /* 0x000000040900720c */ /* 0x000fe20003f24070 */
[----:B------:R-:W-:Y:S01]  /*74b0*/  @!P5 IMAD.IADD R6, R6, 0x1, -R9 ;  /* 0x000000010606d824 */ /* 0x000fe200078e0a09 */
[----:B------:R1:W-:Y:S01]  /*74c0*/  STL [R1+0x28c], R7 ;  /* 0x00028c0701007387 */ /* 0x0003e20000100800 */
[----:B------:R-:W-:-:S03]  /*74d0*/  IMAD.HI.U32 R5, R12, R24, RZ ;  /* 0x000000180c057227 */ /* 0x000fc600078e00ff */
[C---:B------:R-:W-:Y:S01]  /*74e0*/  ISETP.GT.U32.AND P5, PT, R9.reuse, R6, PT ;  /* 0x000000060900720c */ /* 0x040fe20003fa4070 */
[----:B------:R-:W-:Y:S02]  /*74f0*/  IMAD.MOV R11, RZ, RZ, -R5 ;  /* 0x000000ffff0b7224 */ /* 0x000fe400078e0a05 */
[----:B------:R-:W-:Y:S02]  /*7500*/  VIADD R14, R0, 0x86 ;  /* 0x00000086000e7836 */ /* 0x000fe40000000000 */
[C---:B------:R-:W-:Y:S02]  /*7510*/  IMAD R24, R9.reuse, R11, R24 ;  /* 0x0000000b09187224 */ /* 0x040fe400078e0218 */
[----:B------:R-:W-:Y:S01]  /*7520*/  @!P1 IMAD.IADD R4, R4, 0x1, -R9 ;  /* 0x0000000104049824 */ /* 0x000fe200078e0a09 */
[----:B------:R-:W-:Y:S01]  /*7530*/  ISETP.GT.U32.AND P1, PT, R9, R2, PT ;  /* 0x000000020900720c */ /* 0x000fe20003f24070 */
[C---:B------:R-:W-:Y:S01]  /*7540*/  VIADD R13, R0.reuse, 0x87 ;  /* 0x00000087000d7836 */ /* 0x040fe20000000000 */
[----:B------:R-:W-:Y:S01]  /*7550*/  IABS R22, R14 ;  /* 0x0000000e00167213 */ /* 0x000fe20000000000 */
[----:B------:R-:W-:-:S02]  /*7560*/  VIADD R26, R0, 0x88 ;  /* 0x00000088001a7836 */ /* 0x000fc40000000000 */
[----:B------:R-:W-:Y:S01]  /*7570*/  @!P5 IMAD.IADD R6, R6, 0x1, -R9 ;  /* 0x000000010606d824 */ /* 0x000fe200078e0a09 */
[----:B------:R-:W-:Y:S01]  /*7580*/  ISETP.GT.U32.AND P5, PT, R9, R24, PT ;  /* 0x000000180900720c */ /* 0x000fe20003fa4070 */
[----:B------:R-:W-:Y:S01]  /*7590*/  IMAD.HI.U32 R5, R12, R22, RZ ;  /* 0x000000160c057227 */ /* 0x000fe200078e00ff */
[----:B------:R-:W-:Y:S02]  /*75a0*/  IABS R20, R13 ;  /* 0x0000000d00147213 */ /* 0x000fe40000000000 */
[----:B------:R-:W-:Y:S01]  /*75b0*/  IABS R19, R26 ;  /* 0x0000001a00137213 */ /* 0x000fe20000000000 */
[----:B------:R-:W-:Y:S02]  /*75c0*/  IMAD.MOV R5, RZ, RZ, -R5 ;  /* 0x000000ffff057224 */ /* 0x000fe400078e0a05 */
[----:B------:R-:W-:Y:S01]  /*75d0*/  @!P1 IMAD.IADD R2, R2, 0x1, -R9 ;  /* 0x0000000102029824 */ /* 0x000fe200078e0a09 */
[----:B------:R-:W-:Y:S01]  /*75e0*/  ISETP.GE.AND P1, PT, R14, RZ, PT ;  /* 0x000000ff0e00720c */ /* 0x000fe20003f26270 */
[----:B------:R-:W-:-:S02]  /*75f0*/  VIADD R21, R0, 0x89 ;  /* 0x0000008900157836 */ /* 0x000fc40000000000 */
[----:B0-----:R-:W-:Y:S02]  /*7600*/  IMAD.MOV.U32 R15, RZ, RZ, R4 ;  /* 0x000000ffff0f7224 */ /* 0x001fe400078e0004 */
[----:B------:R-:W-:Y:S01]  /*7610*/  @!P5 IMAD.IADD R24, R24, 0x1, -R9 ;  /* 0x000000011818d824 */ /* 0x000fe200078e0a09 */
[----:B------:R-:W-:Y:S01]  /*7620*/  ISETP.GT.U32.AND P5, PT, R9, R2, PT ;  /* 0x000000020900720c */ /* 0x000fe20003fa4070 */
[----:B-1----:R-:W-:Y:S01]  /*7630*/  IMAD.HI.U32 R7, R12, R20, RZ ;  /* 0x000000140c077227 */ /* 0x002fe200078e00ff */
[----:B------:R-:W-:-:S03]  /*7640*/  IABS R17, R21 ;  /* 0x0000001500117213 */ /* 0x000fc60000000000 */
[C---:B------:R-:W-:Y:S02]  /*7650*/  IMAD R22, R9.reuse, R5, R22 ;  /* 0x0000000509167224 */ /* 0x040fe400078e0216 */
[----:B------:R-:W-:Y:S01]  /*7660*/  @!P4 IMAD.MOV R15, RZ, RZ, -R15 ;  /* 0x000000ffff0fc224 */ /* 0x000fe200078e0a0f */
[----:B------:R-:W-:Y:S01]  /*7670*/  ISETP.GT.U32.AND P4, PT, R9, R24, PT ;  /* 0x000000180900720c */ /* 0x000fe20003f84070 */
[----:B------:R-:W-:Y:S02]  /*7680*/  IMAD.MOV.U32 R5, RZ, RZ, R6 ;  /* 0x000000ffff057224 */ /* 0x000fe400078e0006 */
[----:B------:R-:W-:Y:S01]  /*7690*/  IMAD.HI.U32 R8, R12, R19, RZ ;  /* 0x000000130c087227 */ /* 0x000fe200078e00ff */
[----:B------:R-:W-:Y:S03]  /*76a0*/  STL [R1+0x290], R15 ;  /* 0x0002900f01007387 */ /* 0x000fe60000100800 */
[----:B------:R-:W-:-:S02]  /*76b0*/  IMAD.MOV R7, RZ, RZ, -R7 ;  /* 0x000000ffff077224 */ /* 0x000fc400078e0a07 */
[----:B------:R-:W-:Y:S01]  /*76c0*/  @!P6 IMAD.MOV R5, RZ, RZ, -R5 ;  /* 0x000000ffff05e224 */ /* 0x000fe200078e0a05 */
[----:B------:R-:W-:Y:S01]  /*76d0*/  ISETP.GT.U32.AND P6, PT, R9, R22, PT ;  /* 0x000000160900720c */ /* 0x000fe20003fc4070 */
[----:B------:R-:W-:-:S03]  /*76e0*/  IMAD.HI.U32 R10, R12, R17, RZ ;  /* 0x000000110c0a7227 */ /* 0x000fc600078e00ff */
[----:B------:R0:W-:Y:S01]  /*76f0*/  STL [R1+0x294], R5 ;  /* 0x0002940501007387 */ /* 0x0001e20000100800 */
[----:B------:R-:W-:Y:S02]  /*7700*/  IMAD.MOV R8, RZ, RZ, -R8 ;  /* 0x000000ffff087224 */ /* 0x000fe400078e0a08 */
[C---:B------:R-:W-:Y:S02]  /*7710*/  IMAD R20, R9.reuse, R7, R20 ;  /* 0x0000000709147224 */ /* 0x040fe400078e0214 */
[----:B------:R-:W-:Y:S02]  /*7720*/  IMAD.MOV R10, RZ, RZ, -R10 ;  /* 0x000000ffff0a7224 */ /* 0x000fe400078e0a0a */
[C---:B------:R-:W-:Y:S02]  /*7730*/  IMAD R19, R9.reuse, R8, R19 ;  /* 0x0000000809137224 */ /* 0x040fe400078e0213 */
[----:B------:R-:W-:Y:S01]  /*7740*/  @!P5 IMAD.IADD R2, R2, 0x1, -R9 ;  /* 0x000000010202d824 */ /* 0x000fe200078e0a09 */
[C---:B------:R-:W-:Y:S01]  /*7750*/  ISETP.GT.U32.AND P5, PT, R9.reuse, R20, PT ;  /* 0x000000140900720c */ /* 0x040fe20003fa4070 */
[----:B------:R-:W-:-:S02]  /*7760*/  IMAD R17, R9, R10, R17 ;  /* 0x0000000a09117224 */ /* 0x000fc400078e0211 */
[--C-:B------:R-:W-:Y:S01]  /*7770*/  @!P4 IMAD.IADD R24, R24, 0x1, -R9.reuse ;  /* 0x000000011818c824 */ /* 0x100fe200078e0a09 */
[C---:B------:R-:W-:Y:S01]  /*7780*/  ISETP.GT.U32.AND P4, PT, R9.reuse, R19, PT ;  /* 0x000000130900720c */ /* 0x040fe20003f84070 */
[----:B------:R-:W-:Y:S02]  /*7790*/  VIADD R23, R0, 0x8a ;  /* 0x0000008a00177836 */ /* 0x000fe40000000000 */
[--C-:B------:R-:W-:Y:S01]  /*77a0*/  @!P6 IMAD.IADD R22, R22, 0x1, -R9.reuse ;  /* 0x000000011616e824 */ /* 0x100fe200078e0a09 */
[C---:B------:R-:W-:Y:S01]  /*77b0*/  ISETP.GT.U32.AND P6, PT, R9.reuse, R17, PT ;  /* 0x000000110900720c */ /* 0x040fe20003fc4070 */
[C---:B------:R-:W-:Y:S01]  /*77c0*/  VIADD R18, R0.reuse, 0x8b ;  /* 0x0000008b00127836 */ /* 0x040fe20000000000 */
[----:B------:R-:W-:Y:S01]  /*77d0*/  IABS R16, R23 ;  /* 0x0000001700107213 */ /* 0x000fe20000000000 */
[----:B------:R-:W-:Y:S02]  /*77e0*/  VIADD R14, R0, 0x8c ;  /* 0x0000008c000e7836 */ /* 0x000fe40000000000 */
[----:B------:R-:W-:Y:S01]  /*77f0*/  @!P5 IMAD.IADD R20, R20, 0x1, -R9 ;  /* 0x000000011414d824 */ /* 0x000fe200078e0a09 */
[----:B------:R-:W-:Y:S01]  /*7800*/  IABS R11, R18 ;  /* 0x00000012000b7213 */ /* 0x000fe20000000000 */
[----:B------:R-:W-:Y:S01]  /*7810*/  IMAD.HI.U32 R4, R12, R16, RZ ;  /* 0x000000100c047227 */ /* 0x000fe200078e00ff */
[----:B------:R-:W-:-:S02]  /*7820*/  ISETP.GT.U32.AND P5, PT, R9, R22, PT ;  /* 0x000000160900720c */ /* 0x000fc40003fa4070 */
[----:B------:R-:W-:Y:S01]  /*7830*/  IABS R7, R14 ;  /* 0x0000000e00077213 */ /* 0x000fe20000000000 */
[----:B------:R-:W-:Y:S01]  /*7840*/  @!P4 IMAD.IADD R19, R19, 0x1, -R9 ;  /* 0x000000011313c824 */ /* 0x000fe200078e0a09 */
[----:B------:R-:W-:Y:S01]  /*7850*/  ISETP.GT.U32.AND P4, PT, R9, R20, PT ;  /* 0x000000140900720c */ /* 0x000fe20003f84070 */
[----:B0-----:R-:W-:-:S04]  /*7860*/  IMAD.HI.U32 R5, R12, R11, RZ ;  /* 0x0000000b0c057227 */ /* 0x001fc800078e00ff */
[----:B------:R-:W-:Y:S02]  /*7870*/  IMAD.MOV R4, RZ, RZ, -R4 ;  /* 0x000000ffff047224 */ /* 0x000fe400078e0a04 */
[----:B------:R-:W-:Y:S01]  /*7880*/  @!P6 IMAD.IADD R17, R17, 0x1, -R9 ;  /* 0x000000011111e824 */ /* 0x000fe200078e0a09 */
[----:B------:R-:W-:Y:S01]  /*7890*/  ISETP.GT.U32.AND P6, PT, R9, R19, PT ;  /* 0x000000130900720c */ /* 0x000fe20003fc4070 */
[----:B------:R-:W-:-:S04]  /*78a0*/  IMAD.HI.U32 R6, R12, R7, RZ ;  /* 0x000000070c067227 */ /* 0x000fc800078e00ff */
        /* <DEDUP_REMOVED lines=8> */
[----:B------:R-:W-:Y:S01]  /*7930*/  ISETP.GT.U32.AND P4, PT, R9, R11, PT ;  /* 0x0000000b0900720c */ /* 0x000fe20003f84070 */
[--C-:B------:R-:W-:Y:S01]  /*7940*/  @!P6 IMAD.IADD R19, R19, 0x1, -R9.reuse ;  /* 0x000000011313e824 */ /* 0x100fe200078e0a09 */
[----:B------:R-:W-:Y:S01]  /*7950*/  ISETP.GT.U32.AND P6, PT, R9, R5, PT ;  /* 0x000000050900720c */ /* 0x000fe20003fc4070 */
[C---:B------:R-:W-:Y:S02]  /*7960*/  VIADD R8, R0.reuse, 0x8e ;  /* 0x0000008e00087836 */ /* 0x040fe40000000000 */
[C---:B------:R-:W-:Y:S02]  /*7970*/  VIADD R15, R0.reuse, 0x8d ;  /* 0x0000008d000f7836 */ /* 0x040fe40000000000 */
[----:B------:R-:W-:Y:S01]  /*7980*/  VIADD R7, R0, 0x8f ;  /* 0x0000008f00077836 */ /* 0x000fe20000000000 */
[----:B------:R-:W-:Y:S01]  /*7990*/  IABS R4, R8 ;  /* 0x0000000800047213 */ /* 0x000fe20000000000 */
[--C-:B------:R-:W-:Y:S01]  /*79a0*/  @!P5 IMAD.IADD R16, R16, 0x1, -R9.reuse ;  /* 0x000000011010d824 */ /* 0x100fe200078e0a09 */
[----:B------:R-:W-:Y:S01]  /*79b0*/  IABS R10, R15 ;  /* 0x0000000f000a7213 */ /* 0x000fe20000000000 */
[----:B------:R-:W-:Y:S01]  /*79c0*/  IMAD.MOV.U32 R25, RZ, RZ, R2 ;  /* 0x000000ffff197224 */ /* 0x000fe200078e0002 */
[----:B------:R-:W-:Y:S01]  /*79d0*/  IABS R39, R7 ;  /* 0x0000000700277213 */ /* 0x000fe20000000000 */
[----:B------:R-:W-:Y:S01]  /*79e0*/  @!P4 IMAD.IADD R11, R11, 0x1, -R9 ;  /* 0x000000010b0bc824 */ /* 0x000fe200078e0a09 */
[----:B------:R-:W-:Y:S01]  /*79f0*/  ISETP.GT.U32.AND P5, PT, R9, R16, PT ;  /* 0x000000100900720c */ /* 0x000fe20003fa4070 */
[----:B------:R-:W-:-:S02]  /*7a00*/  IMAD.MOV.U32 R2, RZ, RZ, R4 ;  /* 0x000000ffff027224 */ /* 0x000fc400078e0004 */
[----:B------:R-:W-:Y:S01]  /*7a10*/  IMAD.HI.U32 R4, R12, R10, RZ ;  /* 0x0000000a0c047227 */ /* 0x000fe200078e00ff */
[----:B------:R-:W-:-:S03]  /*7a20*/  ISETP.GT.U32.AND P4, PT, R9, R11, PT ;  /* 0x0000000b0900720c */ /* 0x000fc60003f84070 */
[----:B------:R-:W-:Y:S01]  /*7a30*/  @!P0 IMAD.MOV R25, RZ, RZ, -R25 ;  /* 0x000000ffff198224 */ /* 0x000fe200078e0a19 */
[----:B------:R-:W-:Y:S01]  /*7a40*/  ISETP.GT.U32.AND P0, PT, R9, R17, PT ;  /* 0x000000110900720c */ /* 0x000fe20003f04070 */
[----:B------:R-:W-:Y:S02]  /*7a50*/  @!P6 IMAD.IADD R5, R5, 0x1, -R9 ;  /* 0x000000010505e824 */ /* 0x000fe400078e0a09 */
[----:B------:R-:W-:Y:S01]  /*7a60*/  IMAD.HI.U32 R6, R12, R2, RZ ;  /* 0x000000020c067227 */ /* 0x000fe200078e00ff */
[----:B------:R0:W-:Y:S02]  /*7a70*/  STL [R1+0x298], R25 ;  /* 0x0002981901007387 */ /* 0x0001e40000100800 */
[----:B------:R-:W-:Y:S01]  /*7a80*/  ISETP.GT.U32.AND P6, PT, R9, R5, PT ;  /* 0x000000050900720c */ /* 0x000fe20003fc4070 */
[----:B------:R-:W-:Y:S02]  /*7a90*/  IMAD.MOV R4, RZ, RZ, -R4 ;  /* 0x000000ffff047224 */ /* 0x000fe400078e0a04 */
[----:B------:R-:W-:-:S02]  /*7aa0*/  IMAD.MOV R6, RZ, RZ, -R6 ;  /* 0x000000ffff067224 */ /* 0x000fc400078e0a06 */
[C---:B------:R-:W-:Y:S02]  /*7ab0*/  IMAD R10, R9.reuse, R4, R10 ;  /* 0x00000004090a7224 */ /* 0x040fe400078e020a */
[----:B------:R-:W-:Y:S02]  /*7ac0*/  IMAD R2, R9, R6, R2 ;  /* 0x0000000609027224 */ /* 0x000fe400078e0202 */
[----:B0-----:R-:W-:-:S04]  /*7ad0*/  IMAD.HI.U32 R25, R12, R39, RZ ;  /* 0x000000270c197227 */ /* 0x001fc800078e00ff */
[----:B------:R-:W-:Y:S02]  /*7ae0*/  IMAD.MOV R28, RZ, RZ, -R25 ;  /* 0x000000ffff1c7224 */ /* 0x000fe400078e0a19 */
[----:B------:R-:W-:Y:S01]  /*7af0*/  @!P5 IMAD.IADD R16, R16, 0x1, -R9 ;  /* 0x000000011010d824 */ /* 0x000fe200078e0a09 */
[C---:B------:R-:W-:Y:S01]  /*7b00*/  ISETP.GT.U32.AND P5, PT, R9.reuse, R10, PT ;  /* 0x0000000a0900720c */ /* 0x040fe20003fa4070 */
[----:B------:R-:W-:Y:S02]  /*7b10*/  IMAD R39, R9, R28, R39 ;  /* 0x0000001c09277224 */ /* 0x000fe400078e0227 */
[--C-:B------:R-:W-:Y:S01]  /*7b20*/  @!P4 IMAD.IADD R11, R11, 0x1, -R9.reuse ;  /* 0x000000010b0bc824 */ /* 0x100fe200078e0a09 */
[----:B------:R-:W-:Y:S01]  /*7b30*/  ISETP.GT.U32.AND P4, PT, R9, R2, PT ;  /* 0x000000020900720c */ /* 0x000fe20003f84070 */
[--C-:B------:R-:W-:Y:S01]  /*7b40*/  @!P0 IMAD.IADD R17, R17, 0x1, -R9.reuse ;  /* 0x0000000111118824 */ /* 0x100fe200078e0a09 */
[----:B------:R-:W-:Y:S01]  /*7b50*/  ISETP.GE.AND P0, PT, R13, RZ, PT ;  /* 0x000000ff0d00720c */ /* 0x000fe20003f06270 */
[----:B------:R-:W-:Y:S01]  /*7b60*/  @!P6 IMAD.IADD R5, R5, 0x1, -R9 ;  /* 0x000000010505e824 */ /* 0x000fe200078e0a09 */
[----:B------:R-:W-:Y:S01]  /*7b70*/  ISETP.GT.U32.AND P6, PT, R9, R39, PT ;  /* 0x000000270900720c */ /* 0x000fe20003fc4070 */
[----:B------:R-:W-:-:S02]  /*7b80*/  VIADD R13, R0, 0x90 ;  /* 0x00000090000d7836 */ /* 0x000fc40000000000 */
[----:B------:R-:W-:Y:S02]  /*7b90*/  VIADD R6, R0, 0x91 ;  /* 0x0000009100067836 */ /* 0x000fe40000000000 */
[--C-:B------:R-:W-:Y:S01]  /*7ba0*/  @!P5 IMAD.IADD R10, R10, 0x1, -R9.reuse ;  /* 0x000000010a0ad824 */ /* 0x100fe200078e0a09 */
[----:B------:R-:W-:Y:S01]  /*7bb0*/  IABS R65, R13 ;  /* 0x0000000d00417213 */ /* 0x000fe20000000000 */
[----:B------:R-:W-:Y:S01]  /*7bc0*/  VIADD R73, R0, 0x92 ;  /* 0x0000009200497836 */ /* 0x000fe20000000000 */
[----:B------:R-:W-:Y:S01]  /*7bd0*/  IABS R38, R6 ;  /* 0x0000000600267213 */ /* 0x000fe20000000000 */
[--C-:B------:R-:W-:Y:S01]  /*7be0*/  @!P4 IMAD.IADD R2, R2, 0x1, -R9.reuse ;  /* 0x000000010202c824 */ /* 0x100fe200078e0a09 */
[C---:B------:R-:W-:Y:S01]  /*7bf0*/  ISETP.GT.U32.AND P5, PT, R9.reuse, R10, PT ;  /* 0x0000000a0900720c */ /* 0x040fe20003fa4070 */
[----:B------:R-:W-:Y:S01]  /*7c00*/  IMAD.HI.U32 R4, R12, R65, RZ ;  /* 0x000000410c047227 */ /* 0x000fe200078e00ff */
[----:B------:R-:W-:Y:S02]  /*7c10*/  IABS R133, R73 ;  /* 0x0000004900857213 */ /* 0x000fe40000000000 */
[----:B------:R-:W-:Y:S01]  /*7c20*/  ISETP.GT.U32.AND P4, PT, R9, R2, PT ;  /* 0x000000020900720c */ /* 0x000fe20003f84070 */
[----:B------:R-:W-:-:S02]  /*7c30*/  @!P6 IMAD.IADD R39, R39, 0x1, -R9 ;  /* 0x000000012727e824 */ /* 0x000fc400078e0a09 */
[----:B------:R-:W-:Y:S02]  /*7c40*/  IMAD.MOV R4, RZ, RZ, -R4 ;  /* 0x000000ffff047224 */ /* 0x000fe400078e0a04 */
[----:B------:R-:W-:Y:S01]  /*7c50*/  IMAD.HI.U32 R27, R12, R38, RZ ;  /* 0x000000260c1b7227 */ /* 0x000fe200078e00ff */
[----:B------:R-:W-:-:S03]  /*7c60*/  ISETP.GT.U32.AND P6, PT, R9, R39, PT ;  /* 0x000000270900720c */ /* 0x000fc60003fc4070 */
[----:B------:R-:W-:Y:S02]  /*7c70*/  IMAD R65, R9, R4, R65 ;  /* 0x0000000409417224 */ /* 0x000fe400078e0241 */
[----:B------:R-:W-:-:S04]  /*7c80*/  IMAD.HI.U32 R25, R12, R133, RZ ;  /* 0x000000850c197227 */ /* 0x000fc800078e00ff */
[----:B------:R-:W-:Y:S02]  /*7c90*/  IMAD.MOV R27, RZ, RZ, -R27 ;  /* 0x000000ffff1b7224 */ /* 0x000fe400078e0a1b */
[----:B------:R-:W-:Y:S02]  /*7ca0*/  VIADD R72, R0, 0x93 ;  /* 0x0000009300487836 */ /* 0x000fe40000000000 */
[----:B------:R-:W-:Y:S02]  /*7cb0*/  IMAD.MOV R25, RZ, RZ, -R25 ;  /* 0x000000ffff197224 */ /* 0x000fe400078e0a19 */
[C---:B------:R-:W-:Y:S01]  /*7cc0*/  IMAD R38, R9.reuse, R27, R38 ;  /* 0x0000001b09267224 */ /* 0x040fe200078e0226 */
[----:B------:R-:W-:Y:S01]  /*7cd0*/  IABS R66, R72 ;  /* 0x0000004800427213 */ /* 0x000fe20000000000 */
[----:B------:R-:W-:Y:S01]  /*7ce0*/  @!P5 IMAD.IADD R10, R10, 0x1, -R9 ;  /* 0x000000010a0ad824 */ /* 0x000fe200078e0a09 */
[C---:B------:R-:W-:Y:S01]  /*7cf0*/  ISETP.GT.U32.AND P5, PT, R9.reuse, R65, PT ;  /* 0x000000410900720c */ /* 0x040fe20003fa4070 */
[----:B------:R-:W-:-:S02]  /*7d00*/  IMAD R133, R9, R25, R133 ;  /* 0x0000001909857224 */ /* 0x000fc400078e0285 */
[--C-:B------:R-:W-:Y:S01]  /*7d10*/  @!P4 IMAD.IADD R2, R2, 0x1, -R9.reuse ;  /* 0x000000010202c824 */ /* 0x100fe200078e0a09 */
[----:B------:R-:W-:Y:S01]  /*7d20*/  ISETP.GT.U32.AND P4, PT, R9, R38, PT ;  /* 0x000000260900720c */ /* 0x000fe20003f84070 */
[----:B------:R-:W-:Y:S01]  /*7d30*/  @!P6 IMAD.IADD R39, R39, 0x1, -R9 ;  /* 0x000000012727e824 */ /* 0x000fe200078e0a09 */
[----:B------:R-:W-:Y:S01]  /*7d40*/  ISETP.GT.U32.AND P6, PT, R9, R133, PT ;  /* 0x000000850900720c */ /* 0x000fe20003fc4070 */
[----:B------:R-:W-:-:S04]  /*7d50*/  IMAD.HI.U32 R4, R12, R66, RZ ;  /* 0x000000420c047227 */ /* 0x000fc800078e00ff */
[----:B------:R-:W-:Y:S02]  /*7d60*/  IMAD.MOV R4, RZ, RZ, -R4 ;  /* 0x000000ffff047224 */ /* 0x000fe400078e0a04 */
[C---:B------:R-:W-:Y:S02]  /*7d70*/  VIADD R59, R0.reuse, 0x94 ;  /* 0x00000094003b7836 */ /* 0x040fe40000000000 */
[--C-:B------:R-:W-:Y:S02]  /*7d80*/  @!P5 IMAD.IADD R65, R65, 0x1, -R9.reuse ;  /* 0x000000014141d824 */ /* 0x100fe400078e0a09 */
[C---:B------:R-:W-:Y:S01]  /*7d90*/  IMAD R66, R9.reuse, R4, R66 ;  /* 0x0000000409427224 */ /* 0x040fe200078e0242 */
[----:B------:R-:W-:Y:S01]  /*7da0*/  IABS R123, R59 ;  /* 0x0000003b007b7213 */ /* 0x000fe20000000000 */
[----:B------:R-:W-:Y:S01]  /*7db0*/  VIADD R4, R0, 0x95 ;  /* 0x0000009500047836 */ /* 0x000fe20000000000 */
[----:B------:R-:W-:Y:S01]  /*7dc0*/  ISETP.GT.U32.AND P5, PT, R9, R65, PT ;  /* 0x000000410900720c */ /* 0x000fe20003fa4070 */
[----:B------:R-:W-:-:S02]  /*7dd0*/  @!P4 IMAD.IADD R38, R38, 0x1, -R9 ;  /* 0x000000012626c824 */ /* 0x000fc400078e0a09 */
[----:B------:R-:W-:Y:S01]  /*7de0*/  @!P6 IMAD.IADD R133, R133, 0x1, -R9 ;  /* 0x000000018585e824 */ /* 0x000fe200078e0a09 */
[----:B------:R-:W-:Y:S01]  /*7df0*/  IABS R63, R4 ;  /* 0x00000004003f7213 */ /* 0x000fe20000000000 */
[C---:B------:R-:W-:Y:S01]  /*7e00*/  IMAD.HI.U32 R27, R12.reuse, R123, RZ ;  /* 0x0000007b0c1b7227 */ /* 0x040fe200078e00ff */
[C---:B------:R-:W-:Y:S02]  /*7e10*/  ISETP.GT.U32.AND P4, PT, R9.reuse, R38, PT ;  /* 0x000000260900720c */ /* 0x040fe40003f84070 */
[----:B------:R-:W-:Y:S01]  /*7e20*/  ISETP.GT.U32.AND P6, PT, R9, R133, PT ;  /* 0x000000850900720c */ /* 0x000fe20003fc4070 */
[----:B------:R-:W-:-:S04]  /*7e30*/  IMAD.HI.U32 R25, R12, R63, RZ ;  /* 0x0000003f0c197227 */ /* 0x000fc800078e00ff */
[----:B------:R-:W-:Y:S02]  /*7e40*/  IMAD.MOV R27, RZ, RZ, -R27 ;  /* 0x000000ffff1b7224 */ /* 0x000fe400078e0a1b */
[----:B------:R-:W-:Y:S02]  /*7e50*/  IMAD.MOV R25, RZ, RZ, -R25 ;  /* 0x000000ffff197224 */ /* 0x000fe400078e0a19 */
[----:B------:R-:W-:Y:S02]  /*7e60*/  IMAD R123, R9, R27, R123 ;  /* 0x0000001b097b7224 */ /* 0x000fe400078e027b */
[----:B------:R-:W-:Y:S01]  /*7e70*/  @!P5 IMAD.IADD R65, R65, 0x1, -R9 ;  /* 0x000000014141d824 */ /* 0x000fe200078e0a09 */
[C---:B------:R-:W-:Y:S01]  /*7e80*/  ISETP.GT.U32.AND P5, PT, R9.reuse, R66, PT ;  /* 0x000000420900720c */ /* 0x040fe20003fa4070 */
[C---:B------:R-:W-:Y:S02]  /*7e90*/  IMAD R63, R9.reuse, R25, R63 ;  /* 0x00000019093f7224 */ /* 0x040fe400078e023f */
[--C-:B------:R-:W-:Y:S01]  /*7ea0*/  @!P4 IMAD.IADD R38, R38, 0x1, -R9.reuse ;  /* 0x000000012626c824 */ /* 0x100fe200078e0a09 */
[----:B------:R-:W-:Y:S01]  /*7eb0*/  ISETP.GT.U32.AND P4, PT, R9, R123, PT ;  /* 0x0000007b0900720c */ /* 0x000fe20003f84070 */
[----:B------:R-:W-:Y:S01]  /*7ec0*/  @!P6 IMAD.IADD R133, R133, 0x1, -R9 ;  /* 0x000000018585e824 */ /* 0x000fe200078e0a09 */
[----:B------:R-:W-:Y:S01]  /*7ed0*/  ISETP.GT.U32.AND P6, PT, R9, R63, PT ;  /* 0x0000003f0900720c */ /* 0x000fe20003fc4070 */
[----:B------:R-:W-:-:S02]  /*7ee0*/  VIADD R64, R0, 0x97 ;  /* 0x0000009700407836 */ /* 0x000fc40000000000 */
[C---:B------:R-:W-:Y:S02]  /*7ef0*/  VIADD R71, R0.reuse, 0x96 ;  /* 0x0000009600477836 */ /* 0x040fe40000000000 */
[----:B------:R-:W-:Y:S01]  /*7f00*/  VIADD R129, R0, 0x98 ;  /* 0x0000009800817836 */ /* 0x000fe20000000000 */
[----:B------:R-:W-:Y:S01]  /*7f10*/  IABS R132, R64 ;  /* 0x0000004000847213 */ /* 0x000fe20000000000 */
[--C-:B------:R-:W-:Y:S01]  /*7f20*/  @!P5 IMAD.IADD R66, R66, 0x1, -R9.reuse ;  /* 0x000000014242d824 */ /* 0x100fe200078e0a09 */
[----:B------:R-:W-:Y:S01]  /*7f30*/  IABS R127, R71 ;  /* 0x00000047007f7213 */ /* 0x000fe20000000000 */
[----:B------:R-:W-:Y:S01]  /*7f40*/  VIADD R135, R0, 0x99 ;  /* 0x0000009900877836 */ /* 0x000fe20000000000 */
[----:B------:R-:W-:Y:S01]  /*7f50*/  IABS R56, R129 ;  /* 0x0000008100387213 */ /* 0x000fe20000000000 */
[----:B------:R-:W-:Y:S01]  /*7f60*/  @!P4 IMAD.IADD R123, R123, 0x1, -R9 ;  /* 0x000000017b7bc824 */ /* 0x000fe200078e0a09 */
[----:B------:R-:W-:Y:S01]  /*7f70*/  ISETP.GT.U32.AND P5, PT, R9, R66, PT ;  /* 0x000000420900720c */ /* 0x000fe20003fa4070 */
[----:B------:R-:W-:Y:S01]  /*7f80*/  IMAD.HI.U32 R25, R12, R132, RZ ;  /* 0x000000840c197227 */ /* 0x000fe200078e00ff */
[----:B------:R-:W-:-:S02]  /*7f90*/  IABS R125, R135 ;  /* 0x00000087007d7213 */ /* 0x000fc40000000000 */
[----:B------:R-:W-:Y:S01]  /*7fa0*/  ISETP.GT.U32.AND P4, PT, R9, R123, PT ;  /* 0x0000007b0900720c */ /* 0x000fe20003f84070 */
[----:B------:R-:W-:-:S04]  /*7fb0*/  IMAD.HI.U32 R27, R12, R127, RZ ;  /* 0x0000007f0c1b7227 */ /* 0x000fc800078e00ff */
[----:B------:R-:W-:Y:S02]  /*7fc0*/  @!P6 IMAD.IADD R63, R63, 0x1, -R9 ;  /* 0x000000013f3fe824 */ /* 0x000fe400078e0a09 */
[----:B------:R-:W-:Y:S02]  /*7fd0*/  IMAD.MOV R25, RZ, RZ, -R25 ;  /* 0x000000ffff197224 */ /* 0x000fe400078e0a19 */
[----:B------:R-:W-:Y:S01]  /*7fe0*/  IMAD.MOV R27, RZ, RZ, -R27 ;  /* 0x000000ffff1b7224 */ /* 0x000fe200078e0a1b */
[C---:B------:R-:W-:Y:S01]  /*7ff0*/  ISETP.GT.U32.AND P6, PT, R9.reuse, R63, PT ;  /* 0x0000003f0900720c */ /* 0x040fe20003fc4070 */
[C---:B------:R-:W-:Y:S02]  /*8000*/  IMAD R132, R9.reuse, R25, R132 ;  /* 0x0000001909847224 */ /* 0x040fe400078e0284 */
[----:B------:R-:W-:Y:S02]  /*8010*/  IMAD R127, R9, R27, R127 ;  /* 0x0000001b097f7224 */ /* 0x000fe400078e027f */
[----:B------:R-:W-:-:S04]  /*8020*/  IMAD.HI.U32 R25, R12, R56, RZ ;  /* 0x000000380c197227 */ /* 0x000fc800078e00ff */
[----:B------:R-:W-:Y:S02]  /*8030*/  IMAD.MOV R25, RZ, RZ, -R25 ;  /* 0x000000ffff197224 */ /* 0x000fe400078e0a19 */
[--C-:B------:R-:W-:Y:S01]  /*8040*/  @!P5 IMAD.IADD R66, R66, 0x1, -R9.reuse ;  /* 0x000000014242d824 */ /* 0x100fe200078e0a09 */
[C---:B------:R-:W-:Y:S01]  /*8050*/  ISETP.GT.U32.AND P5, PT, R9.reuse, R127, PT ;  /* 0x0000007f0900720c */ /* 0x040fe20003fa4070 */
[----:B------:R-:W-:Y:S02]  /*8060*/  IMAD R56, R9, R25, R56 ;  /* 0x0000001909387224 */ /* 0x000fe400078e0238 */
[--C-:B------:R-:W-:Y:S01]  /*8070*/  @!P4 IMAD.IADD R123, R123, 0x1, -R9.reuse ;  /* 0x000000017b7bc824 */ /* 0x100fe200078e0a09 */
[----:B------:R-:W-:Y:S01]  /*8080*/  ISETP.GT.U32.AND P4, PT, R9, R132, PT ;  /* 0x000000840900720c */ /* 0x000fe20003f84070 */
[----:B------:R-:W-:Y:S01]  /*8090*/  @!P6 IMAD.IADD R63, R63, 0x1, -R9 ;  /* 0x000000013f3fe824 */ /* 0x000fe200078e0a09 */
[----:B------:R-:W-:Y:S01]  /*80a0*/  ISETP.GT.U32.AND P6, PT, R9, R56, PT ;  /* 0x000000380900720c */ /* 0x000fe20003fc4070 */
[----:B------:R-:W-:-:S02]  /*80b0*/  VIADD R58, R0, 0x9a ;  /* 0x0000009a003a7836 */ /* 0x000fc40000000000 */
[----:B------:R-:W-:Y:S02]  /*80c0*/  VIADD R130, R0, 0x9b ;  /* 0x0000009b00827836 */ /* 0x000fe40000000000 */
[----:B------:R-:W-:Y:S01]  /*80d0*/  IMAD.HI.U32 R28, R12, R125, RZ ;  /* 0x0000007d0c1c7227 */ /* 0x000fe200078e00ff */
[----:B------:R-:W-:Y:S02]  /*80e0*/  IABS R126, R58 ;  /* 0x0000003a007e7213 */ /* 0x000fe40000000000 */
[----:B------:R-:W-:Y:S01]  /*80f0*/  IABS R54, R130 ;  /* 0x0000008200367213 */ /* 0x000fe20000000000 */
[--C-:B------:R-:W-:Y:S02]  /*8100*/  @!P5 IMAD.IADD R127, R127, 0x1, -R9.reuse ;  /* 0x000000017f7fd824 */ /* 0x100fe400078e0a09 */
[--C-:B------:R-:W-:Y:S02]  /*8110*/  @!P4 IMAD.IADD R132, R132, 0x1, -R9.reuse ;  /* 0x000000018484c824 */ /* 0x100fe400078e0a09 */
[----:B------:R-:W-:Y:S01]  /*8120*/  @!P6 IMAD.IADD R56, R56, 0x1, -R9 ;  /* 0x000000013838e824 */ /* 0x000fe200078e0a09 */
[C---:B------:R-:W-:Y:S01]  /*8130*/  ISETP.GT.U32.AND P5, PT, R9.reuse, R127, PT ;  /* 0x0000007f0900720c */ /* 0x040fe20003fa4070 */
[----:B------:R-:W-:Y:S01]  /*8140*/  IMAD.HI.U32 R27, R12, R126, RZ ;  /* 0x0000007e0c1b7227 */ /* 0x000fe200078e00ff */
[----:B------:R-:W-:-:S02]  /*8150*/  ISETP.GT.U32.AND P4, PT, R9, R132, PT ;  /* 0x000000840900720c */ /* 0x000fc40003f84070 */
[----:B------:R-:W-:Y:S01]  /*8160*/  ISETP.GT.U32.AND P6, PT, R9, R56, PT ;  /* 0x000000380900720c */ /* 0x000fe20003fc4070 */
[----:B------:R-:W-:Y:S02]  /*8170*/  IMAD.MOV R28, RZ, RZ, -R28 ;  /* 0x000000ffff1c7224 */ /* 0x000fe400078e0a1c */
[----:B------:R-:W-:-:S04]  /*8180*/  IMAD.HI.U32 R25, R12, R54, RZ ;  /* 0x000000360c197227 */ /* 0x000fc800078e00ff */
[----:B------:R-:W-:Y:S02]  /*8190*/  IMAD.MOV R27, RZ, RZ, -R27 ;  /* 0x000000ffff1b7224 */ /* 0x000fe400078e0a1b */
[C---:B------:R-:W-:Y:S02]  /*81a0*/  IMAD R125, R9.reuse, R28, R125 ;  /* 0x0000001c097d7224 */ /* 0x040fe400078e027d */
[----:B------:R-:W-:Y:S02]  /*81b0*/  IMAD.MOV R25, RZ, RZ, -R25 ;  /* 0x000000ffff197224 */ /* 0x000fe400078e0a19 */
[----:B------:R-:W-:Y:S02]  /*81c0*/  IMAD R126, R9, R27, R126 ;  /* 0x0000001b097e7224 */ /* 0x000fe400078e027e */
[----:B------:R-:W-:Y:S01]  /*81d0*/  @!P5 IMAD.IADD R127, R127, 0x1, -R9 ;  /* 0x000000017f7fd824 */ /* 0x000fe200078e0a09 */
[C---:B------:R-:W-:Y:S01]  /*81e0*/  ISETP.GT.U32.AND P5, PT, R9.reuse, R125, PT ;  /* 0x0000007d0900720c */ /* 0x040fe20003fa4070 */
[----:B------:R-:W-:-:S02]  /*81f0*/  IMAD R54, R9, R25, R54 ;  /* 0x0000001909367224 */ /* 0x000fc400078e0236 */
[--C-:B------:R-:W-:Y:S01]  /*8200*/  @!P4 IMAD.IADD R132, R132, 0x1, -R9.reuse ;  /* 0x000000018484c824 */ /* 0x100fe200078e0a09 */
[C---:B------:R-:W-:Y:S01]  /*8210*/  ISETP.GT.U32.AND P4, PT, R9.reuse, R126, PT ;  /* 0x0000007e0900720c */ /* 0x040fe20003f84070 */
[--C-:B------:R-:W-:Y:S01]  /*8220*/  @!P6 IMAD.IADD R56, R56, 0x1, -R9.reuse ;  /* 0x000000013838e824 */ /* 0x100fe200078e0a09 */
[----:B------:R-:W-:Y:S01]  /*8230*/  ISETP.GT.U32.AND P6, PT, R9, R54, PT ;  /* 0x000000360900720c */ /* 0x000fe20003fc4070 */
[C---:B------:R-:W-:Y:S02]  /*8240*/  VIADD R57, R0.reuse, 0x9c ;  /* 0x0000009c00397836 */ /* 0x040fe40000000000 */
[C---:B------:R-:W-:Y:S02]  /*8250*/  VIADD R55, R0.reuse, 0x9d ;  /* 0x0000009d00377836 */ /* 0x040fe40000000000 */
[C---:B------:R-:W-:Y:S01]  /*8260*/  VIADD R114, R0.reuse, 0x9e ;  /* 0x0000009e00727836 */ /* 0x040fe20000000000 */
        /* <DEDUP_REMOVED lines=10> */
[----:B------:R-:W-:Y:S02]  /*8310*/  @!P6 IMAD.IADD R54, R54, 0x1, -R9 ;  /* 0x000000013636e824 */ /* 0x000fe400078e0a09 */
[----:B------:R-:W-:-:S03]  /*8320*/  IMAD.HI.U32 R28, R12, R110, RZ ;  /* 0x0000006e0c1c7227 */ /* 0x000fc600078e00ff */
        /* <DEDUP_REMOVED lines=15> */
[----:B------:R-:W-:Y:S02]  /*8420*/  VIADD R52, R0, 0xa1 ;  /* 0x000000a100347836 */ /* 0x000fe40000000000 */
[----:B------:R-:W-:Y:S01]  /*8430*/  IMAD.HI.U32 R25, R12, R97, RZ ;  /* 0x000000610c197227 */ /* 0x000fe200078e00ff */
[----:B------:R-:W-:Y:S02]  /*8440*/  IABS R96, R104 ;  /* 0x0000006800607213 */ /* 0x000fe40000000000 */
[----:B------:R-:W-:Y:S01]  /*8450*/  IABS R46, R52 ;  /* 0x00000034002e7213 */ /* 0x000fe20000000000 */
[----:B------:R-:W-:-:S02]  /*8460*/  @!P5 IMAD.IADD R108, R108, 0x1, -R9 ;  /* 0x000000016c6cd824 */ /* 0x000fc400078e0a09 */
[--C-:B------:R-:W-:Y:S02]  /*8470*/  @!P4 IMAD.IADD R110, R110, 0x1, -R9.reuse ;  /* 0x000000016e6ec824 */ /* 0x100fe400078e0a09 */
[----:B------:R-:W-:Y:S01]  /*8480*/  @!P6 IMAD.IADD R50, R50, 0x1, -R9 ;  /* 0x000000013232e824 */ /* 0x000fe200078e0a09 */
[C---:B------:R-:W-:Y:S01]  /*8490*/  ISETP.GT.U32.AND P5, PT, R9.reuse, R108, PT ;  /* 0x0000006c0900720c */ /* 0x040fe20003fa4070 */
[----:B------:R-:W-:Y:S01]  /*84a0*/  IMAD.MOV R25, RZ, RZ, -R25 ;  /* 0x000000ffff197224 */ /* 0x000fe200078e0a19 */
[C---:B------:R-:W-:Y:S01]  /*84b0*/  ISETP.GT.U32.AND P4, PT, R9.reuse, R110, PT ;  /* 0x0000006e0900720c */ /* 0x040fe20003f84070 */
[----:B------:R-:W-:Y:S01]  /*84c0*/  IMAD.HI.U32 R29, R12, R96, RZ ;  /* 0x000000600c1d7227 */ /* 0x000fe200078e00ff */
[----:B------:R-:W-:-:S03]  /*84d0*/  ISETP.GT.U32.AND P6, PT, R9, R50, PT ;  /* 0x000000320900720c */ /* 0x000fc60003fc4070 */
[----:B------:R-:W-:Y:S02]  /*84e0*/  IMAD R97, R9, R25, R97 ;  /* 0x0000001909617224 */ /* 0x000fe400078e0261 */
[----:B------:R-:W-:-:S04]  /*84f0*/  IMAD.HI.U32 R28, R12, R46, RZ ;  /* 0x0000002e0c1c7227 */ /* 0x000fc800078e00ff */
[----:B------:R-:W-:Y:S02]  /*8500*/  IMAD.MOV R29, RZ, RZ, -R29 ;  /* 0x000000ffff1d7224 */ /* 0x000fe400078e0a1d */
[----:B------:R-:W-:Y:S02]  /*8510*/  IMAD.MOV R28, RZ, RZ, -R28 ;  /* 0x000000ffff1c7224 */ /* 0x000fe400078e0a1c */
[C---:B------:R-:W-:Y:S02]  /*8520*/  IMAD R96, R9.reuse, R29, R96 ;  /* 0x0000001d09607224 */ /* 0x040fe400078e0260 */
[--C-:B------:R-:W-:Y:S01]  /*8530*/  @!P5 IMAD.IADD R108, R108, 0x1, -R9.reuse ;  /* 0x000000016c6cd824 */ /* 0x100fe200078e0a09 */
[C---:B------:R-:W-:Y:S01]  /*8540*/  ISETP.GT.U32.AND P5, PT, R9.reuse, R97, PT ;  /* 0x000000610900720c */ /* 0x040fe20003fa4070 */
[C---:B------:R-:W-:Y:S02]  /*8550*/  IMAD R46, R9.reuse, R28, R46 ;  /* 0x0000001c092e7224 */ /* 0x040fe400078e022e */
[--C-:B------:R-:W-:Y:S01]  /*8560*/  @!P4 IMAD.IADD R110, R110, 0x1, -R9.reuse ;  /* 0x000000016e6ec824 */ /* 0x100fe200078e0a09 */
[C---:B------:R-:W-:Y:S01]  /*8570*/  ISETP.GT.U32.AND P4, PT, R9.reuse, R96, PT ;  /* 0x000000600900720c */ /* 0x040fe20003f84070 */
[----:B------:R-:W-:Y:S01]  /*8580*/  @!P6 IMAD.IADD R50, R50, 0x1, -R9 ;  /* 0x000000013232e824 */ /* 0x000fe200078e0a09 */
[----:B------:R-:W-:Y:S01]  /*8590*/  ISETP.GT.U32.AND P6, PT, R9, R46, PT ;  /* 0x0000002e0900720c */ /* 0x000fe20003fc4070 */
[----:B------:R-:W-:-:S02]  /*85a0*/  VIADD R95, R0, 0xa3 ;  /* 0x000000a3005f7836 */ /* 0x000fc40000000000 */
        /* <DEDUP_REMOVED lines=29> */
[----:B------:R-:W-:-:S03]  /*8780*/  IMAD.HI.U32 R27, R12, R88, RZ ;  /* 0x000000580c1b7227 */ /* 0x000fc600078e00ff */
[----:B------:R-:W-:Y:S01]  /*8790*/  IABS R85, R44 ;  /* 0x0000002c00557213 */ /* 0x000fe20000000000 */
[--C-:B------:R-:W-:Y:S02]  /*87a0*/  @!P5 IMAD.IADD R93, R93, 0x1, -R9.reuse ;  /* 0x000000015d5dd824 */ /* 0x100fe400078e0a09 */
[----:B------:R-:W-:Y:S02]  /*87b0*/  VIADD R90, R0, 0xa8 ;  /* 0x000000a8005a7836 */ /* 0x000fe40000000000 */
[--C-:B------:R-:W-:Y:S01]  /*87c0*/  @!P4 IMAD.IADD R92, R92, 0x1, -R9.reuse ;  /* 0x000000015c5cc824 */ /* 0x100fe200078e0a09 */
[C---:B------:R-:W-:Y:S01]  /*87d0*/  ISETP.GT.U32.AND P5, PT, R9.reuse, R93, PT ;  /* 0x0000005d0900720c */ /* 0x040fe20003fa4070 */
[----:B------:R-:W-:Y:S01]  /*87e0*/  @!P6 IMAD.IADD R42, R42, 0x1, -R9 ;  /* 0x000000012a2ae824 */ /* 0x000fe200078e0a09 */
[----:B------:R-:W-:Y:S01]  /*87f0*/  IABS R84, R90 ;  /* 0x0000005a00547213 */ /* 0x000fe20000000000 */
[----:B------:R-:W-:Y:S01]  /*8800*/  IMAD.HI.U32 R25, R12, R85, RZ ;  /* 0x000000550c197227 */ /* 0x000fe200078e00ff */
[----:B------:R-:W-:-:S03]  /*8810*/  ISETP.GT.U32.AND P6, PT, R9, R92, PT ;  /* 0x0000005c0900720c */ /* 0x000fc60003fc4070 */
[----:B------:R-:W-:Y:S02]  /*8820*/  IMAD.MOV R27, RZ, RZ, -R27 ;  /* 0x000000ffff1b7224 */ /* 0x000fe400078e0a1b */
[----:B------:R-:W-:Y:S02]  /*8830*/  IMAD.MOV.U32 R30, RZ, RZ, R24 ;  /* 0x000000ffff1e7224 */ /* 0x000fe400078e0018 */
[----:B------:R-:W-:Y:S02]  /*8840*/  IMAD.MOV R25, RZ, RZ, -R25 ;  /* 0x000000ffff197224 */ /* 0x000fe400078e0a19 */
[C---:B------:R-:W-:Y:S02]  /*8850*/  IMAD R88, R9.reuse, R27, R88 ;  /* 0x0000001b09587224 */ /* 0x040fe400078e0258 */
[----:B------:R-:W-:Y:S01]  /*8860*/  @!P2 IMAD.MOV R30, RZ, RZ, -R30 ;  /* 0x000000ffff1ea224 */ /* 0x000fe200078e0a1e */
[----:B------:R-:W-:Y:S01]  /*8870*/  ISETP.GT.U32.AND P2, PT, R9, R42, PT ;  /* 0x0000002a0900720c */ /* 0x000fe20003f44070 */
[----:B------:R-:W-:-:S03]  /*8880*/  IMAD.HI.U32 R24, R12, R84, RZ ;  /* 0x000000540c187227 */ /* 0x000fc600078e00ff */
[----:B------:R-:W-:Y:S01]  /*8890*/  STL [R1+0x27c], R30 ;  /* 0x00027c1e01007387 */ /* 0x000fe20000100800 */
[----:B------:R-:W-:Y:S02]  /*88a0*/  VIADD R94, R0, 0xa5 ;  /* 0x000000a5005e7836 */ /* 0x000fe40000000000 */
[----:B------:R-:W-:Y:S02]  /*88b0*/  IMAD R85, R9, R25, R85 ;  /* 0x0000001909557224 */ /* 0x000fe400078e0255 */
[--C-:B------:R-:W-:Y:S01]  /*88c0*/  @!P5 IMAD.IADD R93, R93, 0x1, -R9.reuse ;  /* 0x000000015d5dd824 */ /* 0x100fe200078e0a09 */
[C---:B------:R-:W-:Y:S01]  /*88d0*/  ISETP.GT.U32.AND P5, PT, R9.reuse, R88, PT ;  /* 0x000000580900720c */ /* 0x040fe20003fa4070 */
[----:B------:R-:W-:Y:S01]  /*88e0*/  IMAD.MOV R24, RZ, RZ, -R24 ;  /* 0x000000ffff187224 */ /* 0x000fe200078e0a18 */
[----:B------:R-:W-:Y:S01]  /*88f0*/  IABS R89, R94 ;  /* 0x0000005e00597213 */ /* 0x000fe20000000000 */
[----:B------:R-:W-:Y:S01]  /*8900*/  @!P6 IMAD.IADD R92, R92, 0x1, -R9 ;  /* 0x000000015c5ce824 */ /* 0x000fe200078e0a09 */
[C---:B------:R-:W-:Y:S01]  /*8910*/  ISETP.GT.U32.AND P6, PT, R9.reuse, R85, PT ;  /* 0x000000550900720c */ /* 0x040fe20003fc4070 */
[----:B------:R-:W-:-:S02]  /*8920*/  IMAD R84, R9, R24, R84 ;  /* 0x0000001809547224 */ /* 0x000fc400078e0254 */
[----:B------:R-:W-:-:S04]  /*8930*/  IMAD.HI.U32 R28, R12, R89, RZ ;  /* 0x000000590c1c7227 */ /* 0x000fc800078e00ff */
[----:B------:R-:W-:Y:S02]  /*8940*/  VIADD R87, R0, 0xa9 ;  /* 0x000000a900577836 */ /* 0x000fe40000000000 */
[--C-:B------:R-:W-:Y:S01]  /*8950*/  @!P2 IMAD.IADD R42, R42, 0x1, -R9.reuse ;  /* 0x000000012a2aa824 */ /* 0x100fe200078e0a09 */
[C---:B------:R-:W-:Y:S01]  /*8960*/  ISETP.GT.U32.AND P2, PT, R9.reuse, R84, PT ;  /* 0x000000540900720c */ /* 0x040fe20003f44070 */
[----:B------:R-:W-:Y:S01]  /*8970*/  IMAD.MOV R28, RZ, RZ, -R28 ;  /* 0x000000ffff1c7224 */ /* 0x000fe200078e0a1c */
[----:B------:R-:W-:Y:S01]  /*8980*/  IABS R83, R87 ;  /* 0x0000005700537213 */ /* 0x000fe20000000000 */
[----:B------:R-:W-:Y:S02]  /*8990*/  VIADD R40, R0, 0xaa ;  /* 0x000000aa00287836 */ /* 0x000fe40000000000 */
[----:B------:R-:W-:Y:S02]  /*89a0*/  @!P5 IMAD.IADD R88, R88, 0x1, -R9 ;  /* 0x000000015858d824 */ /* 0x000fe400078e0a09 */
[----:B------:R-:W-:Y:S01]  /*89b0*/  IMAD R89, R9, R28, R89 ;  /* 0x0000001c09597224 */ /* 0x000fe200078e0259 */
[----:B------:R-:W-:Y:S01]  /*89c0*/  IABS R82, R40 ;  /* 0x0000002800527213 */ /* 0x000fe20000000000 */
[----:B------:R-:W-:Y:S01]  /*89d0*/  @!P6 IMAD.IADD R85, R85, 0x1, -R9 ;  /* 0x000000015555e824 */ /* 0x000fe200078e0a09 */
[C---:B------:R-:W-:Y:S01]  /*89e0*/  ISETP.GT.U32.AND P5, PT, R9.reuse, R88, PT ;  /* 0x000000580900720c */ /* 0x040fe20003fa4070 */
[----:B------:R-:W-:Y:S01]  /*89f0*/  VIADD R86, R0, 0xab ;  /* 0x000000ab00567836 */ /* 0x000fe20000000000 */
[C---:B------:R-:W-:Y:S01]  /*8a00*/  ISETP.GT.U32.AND P4, PT, R9.reuse, R89, PT ;  /* 0x000000590900720c */ /* 0x040fe20003f84070 */
[----:B------:R-:W-:Y:S01]  /*8a10*/  IMAD.HI.U32 R27, R12, R83, RZ ;  /* 0x000000530c1b7227 */ /* 0x000fe200078e00ff */
[----:B------:R-:W-:-:S02]  /*8a20*/  ISETP.GT.U32.AND P6, PT, R9, R85, PT ;  /* 0x000000550900720c */ /* 0x000fc40003fc4070 */
[----:B------:R-:W-:Y:S01]  /*8a30*/  IABS R35, R86 ;  /* 0x0000005600237213 */ /* 0x000fe20000000000 */
[----:B------:R-:W-:-:S04]  /*8a40*/  IMAD.HI.U32 R25, R12, R82, RZ ;  /* 0x000000520c197227 */ /* 0x000fc800078e00ff */
[----:B------:R-:W-:Y:S02]  /*8a50*/  IMAD.MOV R27, RZ, RZ, -R27 ;  /* 0x000000ffff1b7224 */ /* 0x000fe400078e0a1b */
[----:B------:R-:W-:Y:S02]  /*8a60*/  @!P2 IMAD.IADD R84, R84, 0x1, -R9 ;  /* 0x000000015454a824 */ /* 0x000fe400078e0a09 */
[----:B------:R-:W-:Y:S02]  /*8a70*/  IMAD.MOV R25, RZ, RZ, -R25 ;  /* 0x000000ffff197224 */ /* 0x000fe400078e0a19 */
[C---:B------:R-:W-:Y:S01]  /*8a80*/  IMAD R83, R9.reuse, R27, R83 ;  /* 0x0000001b09537224 */ /* 0x040fe200078e0253 */
[----:B------:R-:W-:Y:S01]  /*8a90*/  ISETP.GT.U32.AND P2, PT, R9, R84, PT ;  /* 0x000000540900720c */ /* 0x000fe20003f44070 */
[----:B------:R-:W-:-:S04]  /*8aa0*/  IMAD.HI.U32 R24, R12, R35, RZ ;  /* 0x000000230c187227 */ /* 0x000fc800078e00ff */
[C---:B------:R-:W-:Y:S02]  /*8ab0*/  IMAD R82, R9.reuse, R25, R82 ;  /* 0x0000001909527224 */ /* 0x040fe400078e0252 */
[--C-:B------:R-:W-:Y:S01]  /*8ac0*/  @!P5 IMAD.IADD R88, R88, 0x1, -R9.reuse ;  /* 0x000000015858d824 */ /* 0x100fe200078e0a09 */
[----:B------:R-:W-:Y:S01]  /*8ad0*/  ISETP.GT.U32.AND P5, PT, R9, R83, PT ;  /* 0x000000530900720c */ /* 0x000fe20003fa4070 */
[----:B------:R-:W-:Y:S02]  /*8ae0*/  IMAD.MOV R24, RZ, RZ, -R24 ;  /* 0x000000ffff187224 */ /* 0x000fe400078e0a18 */
[--C-:B------:R-:W-:Y:S02]  /*8af0*/  @!P4 IMAD.IADD R89, R89, 0x1, -R9.reuse ;  /* 0x000000015959c824 */ /* 0x100fe400078e0a09 */
[----:B------:R-:W-:Y:S01]  /*8b00*/  @!P6 IMAD.IADD R85, R85, 0x1, -R9 ;  /* 0x000000015555e824 */ /* 0x000fe200078e0a09 */
[C---:B------:R-:W-:Y:S01]  /*8b10*/  ISETP.GT.U32.AND P6, PT, R9.reuse, R82, PT ;  /* 0x000000520900720c */ /* 0x040fe20003fc4070 */
[C---:B------:R-:W-:Y:S01]  /*8b20*/  IMAD R35, R9.reuse, R24, R35 ;  /* 0x0000001809237224 */ /* 0x040fe200078e0223 */
[----:B------:R-:W-:Y:S01]  /*8b30*/  ISETP.GT.U32.AND P4, PT, R9, R89, PT ;  /* 0x000000590900720c */ /* 0x000fe20003f84070 */
[----:B------:R-:W-:-:S02]  /*8b40*/  VIADD R99, R0, 0xac ;  /* 0x000000ac00637836 */ /* 0x000fc40000000000 */
[--C-:B------:R-:W-:Y:S01]  /*8b50*/  @!P2 IMAD.IADD R84, R84, 0x1, -R9.reuse ;  /* 0x000000015454a824 */ /* 0x100fe200078e0a09 */
[----:B------:R-:W-:Y:S01]  /*8b60*/  ISETP.GT.U32.AND P2, PT, R9, R35, PT ;  /* 0x000000230900720c */ /* 0x000fe20003f44070 */
[C---:B------:R-:W-:Y:S01]  /*8b70*/  VIADD R100, R0.reuse, 0xad ;  /* 0x000000ad00647836 */ /* 0x040fe20000000000 */
[----:B------:R-:W-:Y:S01]  /*8b80*/  IABS R81, R99 ;  /* 0x0000006300517213 */ /* 0x000fe20000000000 */
[--C-:B------:R-:W-:Y:S02]  /*8b90*/  @!P5 IMAD.IADD R83, R83, 0x1, -R9.reuse ;  /* 0x000000015353d824 */ /* 0x100fe400078e0a09 */
[----:B------:R-:W-:Y:S01]  /*8ba0*/  VIADD R102, R0, 0xae ;  /* 0x000000ae00667836 */ /* 0x000fe20000000000 */
[----:B------:R-:W-:Y:S01]  /*8bb0*/  IABS R33, R100 ;  /* 0x0000006400217213 */ /* 0x000fe20000000000 */
[----:B------:R-:W-:Y:S01]  /*8bc0*/  @!P6 IMAD.IADD R82, R82, 0x1, -R9 ;  /* 0x000000015252e824 */ /* 0x000fe200078e0a09 */
[----:B------:R-:W-:Y:S01]  /*8bd0*/  ISETP.GT.U32.AND P5, PT, R9, R83, PT ;  /* 0x000000530900720c */ /* 0x000fe20003fa4070 */
[----:B------:R-:W-:Y:S01]  /*8be0*/  IMAD.HI.U32 R24, R12, R81, RZ ;  /* 0x000000510c187227 */ /* 0x000fe200078e00ff */
[----:B------:R-:W-:-:S02]  /*8bf0*/  IABS R80, R102 ;  /* 0x0000006600507213 */ /* 0x000fc40000000000 */
[----:B------:R-:W-:Y:S01]  /*8c00*/  ISETP.GT.U32.AND P6, PT, R9, R82, PT ;  /* 0x000000520900720c */ /* 0x000fe20003fc4070 */
[----:B------:R-:W-:Y:S01]  /*8c10*/  @!P4 IMAD.IADD R89, R89, 0x1, -R9 ;  /* 0x000000015959c824 */ /* 0x000fe200078e0a09 */
[----:B------:R-:W-:Y:S01]  /*8c20*/  ISETP.GE.AND P4, PT, R26, RZ, PT ;  /* 0x000000ff1a00720c */ /* 0x000fe20003f86270 */
[----:B------:R-:W-:Y:S02]  /*8c30*/  IMAD.MOV R24, RZ, RZ, -R24 ;  /* 0x000000ffff187224 */ /* 0x000fe400078e0a18 */
[----:B------:R-:W-:-:S04]  /*8c40*/  IMAD.HI.U32 R26, R12, R33, RZ ;  /* 0x000000210c1a7227 */ /* 0x000fc800078e00ff */
[----:B------:R-:W-:Y:S02]  /*8c50*/  @!P2 IMAD.IADD R35, R35, 0x1, -R9 ;  /* 0x000000012323a824 */ /* 0x000fe400078e0a09 */
[C---:B------:R-:W-:Y:S02]  /*8c60*/  IMAD R81, R9.reuse, R24, R81 ;  /* 0x0000001809517224 */ /* 0x040fe400078e0251 */
[----:B------:R-:W-:Y:S01]  /*8c70*/  IMAD.MOV R26, RZ, RZ, -R26 ;  /* 0x000000ffff1a7224 */ /* 0x000fe200078e0a1a */
[----:B------:R-:W-:Y:S01]  /*8c80*/  ISETP.GT.U32.AND P2, PT, R9, R35, PT ;  /* 0x000000230900720c */ /* 0x000fe20003f44070 */
[----:B------:R-:W-:-:S04]  /*8c90*/  IMAD.HI.U32 R25, R12, R80, RZ ;  /* 0x000000500c197227 */ /* 0x000fc800078e00ff */
[----:B------:R-:W-:Y:S02]  /*8ca0*/  IMAD R33, R9, R26, R33 ;  /* 0x0000001a09217224 */ /* 0x000fe400078e0221 */
[----:B------:R-:W-:Y:S01]  /*8cb0*/  @!P5 IMAD.IADD R83, R83, 0x1, -R9 ;  /* 0x000000015353d824 */ /* 0x000fe200078e0a09 */
[C---:B------:R-:W-:Y:S01]  /*8cc0*/  ISETP.GT.U32.AND P5, PT, R9.reuse, R81, PT ;  /* 0x000000510900720c */ /* 0x040fe20003fa4070 */
[----:B------:R-:W-:Y:S02]  /*8cd0*/  IMAD.MOV R25, RZ, RZ, -R25 ;  /* 0x000000ffff197224 */ /* 0x000fe400078e0a19 */
[----:B------:R-:W-:Y:S01]  /*8ce0*/  @!P6 IMAD.IADD R82, R82, 0x1, -R9 ;  /* 0x000000015252e824 */ /* 0x000fe200078e0a09 */
[C---:B------:R-:W-:Y:S01]  /*8cf0*/  ISETP.GT.U32.AND P6, PT, R9.reuse, R33, PT ;  /* 0x000000210900720c */ /* 0x040fe20003fc4070 */
[----:B------:R-:W-:Y:S02]  /*8d00*/  IMAD R80, R9, R25, R80 ;  /* 0x0000001909507224 */ /* 0x000fe400078e0250 */
        /* <DEDUP_REMOVED lines=13> */
[----:B------:R-:W-:Y:S02]  /*8de0*/  IMAD.MOV R24, RZ, RZ, -R24 ;  /* 0x000000ffff187224 */ /* 0x000fe400078e0a18 */
[----:B------:R-:W-:-:S04]  /*8df0*/  IMAD.HI.U32 R25, R12, R76, RZ ;  /* 0x0000004c0c197227 */ /* 0x000fc800078e00ff */
[----:B------:R-:W-:Y:S02]  /*8e00*/  @!P2 IMAD.IADD R80, R80, 0x1, -R9 ;  /* 0x000000015050a824 */ /* 0x000fe400078e0a09 */
[C---:B------:R-:W-:Y:S02]  /*8e10*/  IMAD R75, R9.reuse, R24, R75 ;  /* 0x00000018094b7224 */ /* 0x040fe400078e024b */
[----:B------:R-:W-:Y:S01]  /*8e20*/  IMAD.MOV R25, RZ, RZ, -R25 ;  /* 0x000000ffff197224 */ /* 0x000fe200078e0a19 */
[----:B------:R-:W-:Y:S01]  /*8e30*/  ISETP.GT.U32.AND P2, PT, R9, R80, PT ;  /* 0x000000500900720c */ /* 0x000fe20003f44070 */
[----:B------:R-:W-:-:S04]  /*8e40*/  IMAD.HI.U32 R24, R12, R77, RZ ;  /* 0x0000004d0c187227 */ /* 0x000fc800078e00ff */
[--C-:B------:R-:W-:Y:S01]  /*8e50*/  @!P5 IMAD.IADD R81, R81, 0x1, -R9.reuse ;  /* 0x000000015151d824 */ /* 0x100fe200078e0a09 */
[C---:B------:R-:W-:Y:S01]  /*8e60*/  ISETP.GT.U32.AND P5, PT, R9.reuse, R75, PT ;  /* 0x0000004b0900720c */ /* 0x040fe20003fa4070 */
[----:B------:R-:W-:Y:S02]  /*8e70*/  IMAD R76, R9, R25, R76 ;  /* 0x00000019094c7224 */ /* 0x000fe400078e024c */
        /* <DEDUP_REMOVED lines=18> */
[----:B------:R-:W-:Y:S02]  /*8fa0*/  IMAD.MOV R26, RZ, RZ, -R26 ;  /* 0x000000ffff1a7224 */ /* 0x000fe400078e0a1a */
[----:B------:R-:W-:Y:S02]  /*8fb0*/  @!P2 IMAD.IADD R77, R77, 0x1, -R9 ;  /* 0x000000014d4da824 */ /* 0x000fe400078e0a09 */
[----:B------:R-:W-:Y:S02]  /*8fc0*/  IMAD.MOV R24, RZ, RZ, -R24 ;  /* 0x000000ffff187224 */ /* 0x000fe400078e0a18 */
[C---:B------:R-:W-:Y:S01]  /*8fd0*/  IMAD R78, R9.reuse, R26, R78 ;  /* 0x0000001a094e7224 */ /* 0x040fe200078e024e */
        /* <DEDUP_REMOVED lines=12> */
[----:B------:R-:W-:Y:S01]  /*90a0*/  VIADD R113, R0, 0xb6 ;  /* 0x000000b600717836 */ /* 0x000fe20000000000 */
        /* <DEDUP_REMOVED lines=9> */
[----:B------:R-:W-:Y:S01]  /*9140*/  @!P1 IMAD.MOV R22, RZ, RZ, -R22 ;  /* 0x000000ffff169224 */ /* 0x000fe200078e0a16 */
[----:B------:R-:W-:Y:S01]  /*9150*/  ISETP.GE.AND P1, PT, R21, RZ, PT ;  /* 0x000000ff1500720c */ /* 0x000fe20003f26270 */
[----:B------:R-:W-:-:S03]  /*9160*/  IMAD.HI.U32 R24, R12, R70, RZ ;  /* 0x000000460c187227 */ /* 0x000fc600078e00ff */
[----:B------:R0:W-:Y:S01]  /*9170*/  STL [R1+0x26c], R22 ;  /* 0x00026c1601007387 */ /* 0x0001e20000100800 */
[----:B------:R-:W-:Y:S02]  /*9180*/  IMAD.MOV R25, RZ, RZ, -R25 ;  /* 0x000000ffff197224 */ /* 0x000fe400078e0a19 */
[----:B------:R-:W-:Y:S02]  /*9190*/  @!P2 IMAD.IADD R68, R68, 0x1, -R9 ;  /* 0x000000014444a824 */ /* 0x000fe400078e0a09 */
[----:B------:R-:W-:Y:S02]  /*91a0*/  IMAD.MOV R24, RZ, RZ, -R24 ;  /* 0x000000ffff187224 */ /* 0x000fe400078e0a18 */
[C---:B------:R-:W-:Y:S01]  /*91b0*/  IMAD R69, R9.reuse, R25, R69 ;  /* 0x0000001909457224 */ /* 0x040fe200078e0245 */
[C---:B------:R-:W-:Y:S01]  /*91c0*/  ISETP.GT.U32.AND P2, PT, R9.reuse, R68, PT ;  /* 0x000000440900720c */ /* 0x040fe20003f44070 */
[----:B------:R-:W-:Y:S02]  /*91d0*/  IMAD R70, R9, R24, R70 ;  /* 0x0000001809467224 */ /* 0x000fe400078e0246 */
[----:B0-----:R-:W-:-:S04]  /*91e0*/  IMAD.HI.U32 R22, R12, R62, RZ ;  /* 0x0000003e0c167227 */ /* 0x001fc800078e00ff */
[--C-:B------:R-:W-:Y:S01]  /*91f0*/  @!P5 IMAD.IADD R78, R78, 0x1, -R9.reuse ;  /* 0x000000014e4ed824 */ /* 0x100fe200078e0a09 */
[----:B------:R-:W-:Y:S01]  /*9200*/  ISETP.GT.U32.AND P5, PT, R9, R69, PT ;  /* 0x000000450900720c */ /* 0x000fe20003fa4070 */
[----:B------:R-:W-:Y:S02]  /*9210*/  IMAD.MOV R22, RZ, RZ, -R22 ;  /* 0x000000ffff167224 */ /* 0x000fe400078e0a16 */
[--C-:B------:R-:W-:Y:S01]  /*9220*/  @!P6 IMAD.IADD R67, R67, 0x1, -R9.reuse ;  /* 0x000000014343e824 */ /* 0x100fe200078e0a09 */
[C---:B------:R-:W-:Y:S01]  /*9230*/  ISETP.GT.U32.AND P6, PT, R9.reuse, R70, PT ;  /* 0x000000460900720c */ /* 0x040fe20003fc4070 */
[C---:B------:R-:W-:Y:S02]  /*9240*/  IMAD R62, R9.reuse, R22, R62 ;  /* 0x00000016093e7224 */ /* 0x040fe400078e023e */
[----:B------:R-:W-:Y:S02]  /*9250*/  VIADD R118, R0, 0xb8 ;  /* 0x000000b800767836 */ /* 0x000fe40000000000 */
[--C-:B------:R-:W-:Y:S01]  /*9260*/  @!P2 IMAD.IADD R68, R68, 0x1, -R9.reuse ;  /* 0x000000014444a824 */ /* 0x100fe200078e0a09 */
[----:B------:R-:W-:Y:S01]  /*9270*/  ISETP.GT.U32.AND P2, PT, R9, R62, PT ;  /* 0x0000003e0900720c */ /* 0x000fe20003f44070 */
[----:B------:R-:W-:Y:S01]  /*9280*/  VIADD R119, R0, 0xb9 ;  /* 0x000000b900777836 */ /* 0x000fe20000000000 */
[----:B------:R-:W-:Y:S01]  /*9290*/  IABS R61, R118 ;  /* 0x00000076003d7213 */ /* 0x000fe20000000000 */
[----:B------:R-:W-:-:S02]  /*92a0*/  @!P5 IMAD.IADD R69, R69, 0x1, -R9 ;  /* 0x000000014545d824 */ /* 0x000fc400078e0a09 */
[----:B------:R-:W-:Y:S01]  /*92b0*/  VIADD R120, R0, 0xba ;  /* 0x000000ba00787836 */ /* 0x000fe20000000000 */
[----:B------:R-:W-:Y:S01]  /*92c0*/  IABS R60, R119 ;  /* 0x00000077003c7213 */ /* 0x000fe20000000000 */
[----:B------:R-:W-:Y:S01]  /*92d0*/  @!P6 IMAD.IADD R70, R70, 0x1, -R9 ;  /* 0x000000014646e824 */ /* 0x000fe200078e0a09 */
[C---:B------:R-:W-:Y:S01]  /*92e0*/  ISETP.GT.U32.AND P5, PT, R9.reuse, R69, PT ;  /* 0x000000450900720c */ /* 0x040fe20003fa4070 */
[C---:B------:R-:W-:Y:S01]  /*92f0*/  IMAD.HI.U32 R21, R12.reuse, R61, RZ ;  /* 0x0000003d0c157227 */ /* 0x040fe200078e00ff */
[----:B------:R-:W-:Y:S02]  /*9300*/  IABS R53, R120 ;  /* 0x0000007800357213 */ /* 0x000fe40000000000 */
        /* <DEDUP_REMOVED lines=10> */
[C---:B------:R-:W-:Y:S02]  /*93b0*/  IMAD R60, R9.reuse, R25, R60 ;  /* 0x00000019093c7224 */ /* 0x040fe400078e023c */
        /* <DEDUP_REMOVED lines=22> */
[C---:B------:R-:W-:Y:S01]  /*9520*/  ISETP.GT.U32.AND P2, PT, R9.reuse, R53, PT ;  /* 0x000000350900720c */ /* 0x040fe20003f44070 */
[----:B------:R-:W-:Y:S02]  /*9530*/  IMAD R49, R9, R21, R49 ;  /* 0x0000001509317224 */ /* 0x000fe400078e0231 */
[----:B------:R-:W-:-:S04]  /*9540*/  IMAD.HI.U32 R21, R12, R47, RZ ;  /* 0x0000002f0c157227 */ /* 0x000fc800078e00ff */
[----:B------:R-:W-:Y:S01]  /*9550*/  @!P5 IMAD.IADD R61, R61, 0x1, -R9 ;  /* 0x000000013d3dd824 */ /* 0x000fe200078e0a09 */
[C---:B------:R-:W-:Y:S01]  /*9560*/  ISETP.GT.U32.AND P5, PT, R9.reuse, R51, PT ;  /* 0x000000330900720c */ /* 0x040fe20003fa4070 */
[----:B------:R-:W-:Y:S02]  /*9570*/  IMAD.MOV R21, RZ, RZ, -R21 ;  /* 0x000000ffff157224 */ /* 0x000fe400078e0a15 */
[----:B------:R-:W-:Y:S01]  /*9580*/  @!P6 IMAD.IADD R60, R60, 0x1, -R9 ;  /* 0x000000013c3ce824 */ /* 0x000fe200078e0a09 */
[C---:B------:R-:W-:Y:S01]  /*9590*/  ISETP.GT.U32.AND P6, PT, R9.reuse, R49, PT ;  /* 0x000000310900720c */ /* 0x040fe20003fc4070 */
[----:B------:R-:W-:Y:S02]  /*95a0*/  IMAD R47, R9, R21, R47 ;  /* 0x00000015092f7224 */ /* 0x000fe400078e022f */
[C---:B------:R-:W-:Y:S02]  /*95b0*/  VIADD R140, R0.reuse, 0xbe ;  /* 0x000000be008c7836 */ /* 0x040fe40000000000 */
        /* <DEDUP_REMOVED lines=21> */
[----:B------:R-:W-:Y:S01]  /*9710*/  ISETP.GT.U32.AND P5, PT, R9, R45, PT ;  /* 0x0000002d0900720c */ /* 0x000fe20003fa4070 */
        /* <DEDUP_REMOVED lines=9> */
[--C-:B------:R-:W-:Y:S01]  /*97b0*/  @!P5 IMAD.IADD R45, R45, 0x1, -R9.reuse ;  /* 0x000000012d2dd824 */ /* 0x100fe200078e0a09 */
[----:B------:R-:W-:Y:S01]  /*97c0*/  ISETP.GE.AND P5, PT, R23, RZ, PT ;  /* 0x000000ff1700720c */ /* 0x000fe20003fa6270 */
[----:B------:R-:W-:Y:S01]  /*97d0*/  VIADD R147, R0, 0xc3 ;  /* 0x000000c300937836 */ /* 0x000fe20000000000 */
[----:B------:R-:W-:Y:S01]  /*97e0*/  IABS R36, R144 ;  /* 0x0000009000247213 */ /* 0x000fe20000000000 */
[----:B------:R-:W-:Y:S01]  /*97f0*/  @!P6 IMAD.IADD R43, R43, 0x1, -R9 ;  /* 0x000000012b2be824 */ /* 0x000fe200078e0a09 */
[----:B------:R-:W-:Y:S01]  /*9800*/  ISETP.GT.U32.AND P6, PT, R9, R45, PT ;  /* 0x0000002d0900720c */ /* 0x000fe20003fc4070 */
[----:B------:R-:W-:Y:S01]  /*9810*/  IMAD.HI.U32 R24, R12, R37, RZ ;  /* 0x000000250c187227 */ /* 0x000fe200078e00ff */
[----:B------:R-:W-:-:S03]  /*9820*/  IABS R34, R147 ;  /* 0x0000009300227213 */ /* 0x000fc60000000000 */
[----:B------:R-:W-:Y:S02]  /*9830*/  VIADD R149, R0, 0xc4 ;  /* 0x000000c400957836 */ /* 0x000fe40000000000 */
[----:B------:R-:W-:Y:S02]  /*9840*/  IMAD.MOV R24, RZ, RZ, -R24 ;  /* 0x000000ffff187224 */ /* 0x000fe400078e0a18 */
[----:B------:R-:W-:Y:S01]  /*9850*/  @!P2 IMAD.IADD R41, R41, 0x1, -R9 ;  /* 0x000000012929a824 */ /* 0x000fe200078e0a09 */
[----:B------:R-:W-:Y:S01]  /*9860*/  ISETP.GT.U32.AND P2, PT, R9, R43, PT ;  /* 0x0000002b0900720c */ /* 0x000fe20003f44070 */
[----:B------:R-:W-:Y:S01]  /*9870*/  IMAD.HI.U32 R22, R12, R36, RZ ;  /* 0x000000240c167227 */ /* 0x000fe200078e00ff */
[----:B------:R-:W-:-:S03]  /*9880*/  IABS R32, R149 ;  /* 0x0000009500207213 */ /* 0x000fc60000000000 */
[C---:B------:R-:W-:Y:S02]  /*9890*/  IMAD R37, R9.reuse, R24, R37 ;  /* 0x0000001809257224 */ /* 0x040fe400078e0225 */
[----:B------:R-:W-:Y:S01]  /*98a0*/  @!P0 IMAD.MOV R20, RZ, RZ, -R20 ;  /* 0x000000ffff148224 */ /* 0x000fe200078e0a14 */
[----:B------:R-:W-:Y:S01]  /*98b0*/  ISETP.GT.U32.AND P0, PT, R9, R41, PT ;  /* 0x000000290900720c */ /* 0x000fe20003f04070 */
[----:B------:R-:W-:Y:S02]  /*98c0*/  IMAD.MOV R22, RZ, RZ, -R22 ;  /* 0x000000ffff167224 */ /* 0x000fe400078e0a16 */
[----:B------:R-:W-:Y:S01]  /*98d0*/  IMAD.HI.U32 R21, R12, R34, RZ ;  /* 0x000000220c157227 */ /* 0x000fe200078e00ff */
[----:B------:R0:W-:Y:S03]  /*98e0*/  STL [R1+0x23c], R20 ;  /* 0x00023c1401007387 */ /* 0x0001e60000100800 */
[----:B------:R-:W-:Y:S01]  /*98f0*/  @!P6 IMAD.IADD R45, R45, 0x1, -R9 ;  /* 0x000000012d2de824 */ /* 0x000fe200078e0a09 */
[C---:B------:R-:W-:Y:S01]  /*9900*/  ISETP.GT.U32.AND P6, PT, R9.reuse, R37, PT ;  /* 0x000000250900720c */ /* 0x040fe20003fc4070 */
[----:B------:R-:W-:-:S02]  /*9910*/  IMAD R36, R9, R22, R36 ;  /* 0x0000001609247224 */ /* 0x000fc400078e0224 */
[----:B------:R-:W-:-:S04]  /*9920*/  IMAD.HI.U32 R22, R12, R32, RZ ;  /* 0x000000200c167227 */ /* 0x000fc800078e00ff */
[----:B------:R-:W-:Y:S02]  /*9930*/  IMAD.MOV R21, RZ, RZ, -R21 ;  /* 0x000000ffff157224 */ /* 0x000fe400078e0a15 */
[----:B------:R-:W-:Y:S02]  /*9940*/  IMAD.MOV R22, RZ, RZ, -R22 ;  /* 0x000000ffff167224 */ /* 0x000fe400078e0a16 */
[----:B------:R-:W-:Y:S02]  /*9950*/  IMAD R34, R9, R21, R34 ;  /* 0x0000001509227224 */ /* 0x000fe400078e0222 */
[--C-:B------:R-:W-:Y:S01]  /*9960*/  @!P2 IMAD.IADD R43, R43, 0x1, -R9.reuse ;  /* 0x000000012b2ba824 */ /* 0x100fe200078e0a09 */
[C---:B------:R-:W-:Y:S01]  /*9970*/  ISETP.GT.U32.AND P2, PT, R9.reuse, R36, PT ;  /* 0x000000240900720c */ /* 0x040fe20003f44070 */
[----:B------:R-:W-:Y:S02]  /*9980*/  IMAD R32, R9, R22, R32 ;  /* 0x0000001609207224 */ /* 0x000fe400078e0220 */
[----:B------:R-:W-:Y:S01]  /*9990*/  @!P0 IMAD.IADD R41, R41, 0x1, -R9 ;  /* 0x0000000129298824 */ /* 0x000fe200078e0a09 */
[----:B------:R-:W-:Y:S01]  /*99a0*/  ISETP.GT.U32.AND P0, PT, R9, R34, PT ;  /* 0x000000220900720c */ /* 0x000fe20003f04070 */
[----:B------:R-:W-:-:S02]  /*99b0*/  VIADD R150, R0, 0xc5 ;  /* 0x000000c500967836 */ /* 0x000fc40000000000 */
[--C-:B------:R-:W-:Y:S01]  /*99c0*/  @!P6 IMAD.IADD R37, R37, 0x1, -R9.reuse ;  /* 0x000000012525e824 */ /* 0x100fe200078e0a09 */
[C---:B------:R-:W-:Y:S01]  /*99d0*/  ISETP.GT.U32.AND P6, PT, R9.reuse, R32, PT ;  /* 0x000000200900720c */ /* 0x040fe20003fc4070 */
[C---:B------:R-:W-:Y:S01]  /*99e0*/  VIADD R151, R0.reuse, 0xc6 ;  /* 0x000000c600977836 */ /* 0x040fe20000000000 */
[----:B------:R-:W-:Y:S01]  /*99f0*/  IABS R28, R150 ;  /* 0x00000096001c7213 */ /* 0x000fe20000000000 */
[----:B------:R-:W-:Y:S02]  /*9a00*/  VIADD R153, R0, 0xc7 ;  /* 0x000000c700997836 */ /* 0x000fe40000000000 */
[--C-:B------:R-:W-:Y:S01]  /*9a10*/  @!P2 IMAD.IADD R36, R36, 0x1, -R9.reuse ;  /* 0x000000012424a824 */ /* 0x100fe200078e0a09 */
[----:B------:R-:W-:Y:S01]  /*9a20*/  IABS R29, R151 ;  /* 0x00000097001d7213 */ /* 0x000fe20000000000 */
[----:B------:R-:W-:Y:S01]  /*9a30*/  IMAD.HI.U32 R22, R12, R28, RZ ;  /* 0x0000001c0c167227 */ /* 0x000fe200078e00ff */
[C---:B------:R-:W-:Y:S02]  /*9a40*/  ISETP.GT.U32.AND P2, PT, R9.reuse, R37, PT ;  /* 0x000000250900720c */ /* 0x040fe40003f44070 */
[----:B------:R-:W-:Y:S01]  /*9a50*/  IABS R30, R153 ;  /* 0x00000099001e7213 */ /* 0x000fe20000000000 */
[----:B------:R-:W-:Y:S01]  /*9a60*/  @!P0 IMAD.IADD R34, R34, 0x1, -R9 ;  /* 0x0000000122228824 */ /* 0x000fe200078e0a09 */
[----:B------:R-:W-:Y:S01]  /*9a70*/  ISETP.GT.U32.AND P0, PT, R9, R36, PT ;  /* 0x000000240900720c */ /* 0x000fe20003f04070 */
[----:B------:R-:W-:-:S04]  /*9a80*/  IMAD.HI.U32 R21, R12, R29, RZ ;  /* 0x0000001d0c157227 */ /* 0x000fc800078e00ff */
[----:B------:R-:W-:Y:S02]  /*9a90*/  IMAD.MOV R22, RZ, RZ, -R22 ;  /* 0x000000ffff167224 */ /* 0x000fe400078e0a16 */
[----:B------:R-:W-:Y:S01]  /*9aa0*/  @!P6 IMAD.IADD R32, R32, 0x1, -R9 ;  /* 0x000000012020e824 */ /* 0x000fe200078e0a09 */
[----:B------:R-:W-:Y:S01]  /*9ab0*/  ISETP.GT.U32.AND P6, PT, R9, R34, PT ;  /* 0x000000220900720c */ /* 0x000fe20003fc4070 */
[----:B0-----:R-:W-:-:S04]  /*9ac0*/  IMAD.HI.U32 R20, R12, R30, RZ ;  /* 0x0000001e0c147227 */ /* 0x001fc800078e00ff */
        /* <DEDUP_REMOVED lines=9> */
[----:B------:R-:W-:Y:S01]  /*9b60*/  @!P6 IMAD.IADD R34, R34, 0x1, -R9 ;  /* 0x000000012222e824 */ /* 0x000fe200078e0a09 */
[C---:B------:R-:W-:Y:S01]  /*9b70*/  ISETP.GT.U32.AND P6, PT, R9.reuse, R30, PT ;  /* 0x0000001e0900720c */ /* 0x040fe20003fc4070 */
[C---:B------:R-:W-:Y:S02]  /*9b80*/  VIADD R155, R0.reuse, 0xc8 ;  /* 0x000000c8009b7836 */ /* 0x040fe40000000000 */
[----:B------:R-:W-:Y:S01]  /*9b90*/  @!P4 IMAD.MOV R19, RZ, RZ, -R19 ;  /* 0x000000ffff13c224 */ /* 0x000fe200078e0a13 */
[----:B------:R-:W-:Y:S01]  /*9ba0*/  ISETP.GT.U32.AND P4, PT, R9, R32, PT ;  /* 0x000000200900720c */ /* 0x000fe20003f84070 */
[----:B------:R-:W-:Y:S01]  /*9bb0*/  VIADD R154, R0, 0xc9 ;  /* 0x000000c9009a7836 */ /* 0x000fe20000000000 */
[----:B------:R-:W-:Y:S01]  /*9bc0*/  IABS R31, R155 ;  /* 0x0000009b001f7213 */ /* 0x000fe20000000000 */
[--C-:B------:R-:W-:Y:S01]  /*9bd0*/  @!P2 IMAD.IADD R28, R28, 0x1, -R9.reuse ;  /* 0x000000011c1ca824 */ /* 0x100fe200078e0a09 */
[----:B------:R0:W-:Y:S01]  /*9be0*/  STL [R1+0x22c], R19 ;  /* 0x00022c1301007387 */ /* 0x0001e20000100800 */
        /* <DEDUP_REMOVED lines=8> */
[----:B0-----:R-:W-:-:S03]  /*9c70*/  IMAD.HI.U32 R19, R12, R24, RZ ;  /* 0x000000180c137227 */ /* 0x001fc600078e00ff */
[----:B------:R-:W-:Y:S01]  /*9c80*/  ISETP.GT.U32.AND P6, PT, R9, R30, PT ;  /* 0x0000001e0900720c */ /* 0x000fe20003fc4070 */
[----:B------:R-:W-:Y:S02]  /*9c90*/  IMAD.MOV R20, RZ, RZ, -R20 ;  /* 0x000000ffff147224 */ /* 0x000fe400078e0a14 */
[----:B------:R-:W-:Y:S01]  /*9ca0*/  @!P4 IMAD.IADD R32, R32, 0x1, -R9 ;  /* 0x000000012020c824 */ /* 0x000fe200078e0a09 */
[----:B------:R-:W-:Y:S01]  /*9cb0*/  ISETP.GE.AND P4, PT, R18, RZ, PT ;  /* 0x000000ff1200720c */ /* 0x000fe20003f86270 */
        /* <DEDUP_REMOVED lines=14> */
[----:B------:R-:W-:Y:S01]  /*9da0*/  VIADD R161, R0, 0xcd ;  /* 0x000000cd00a17836 */ /* 0x000fe20000000000 */
[----:B------:R-:W-:Y:S01]  /*9db0*/  IABS R26, R159 ;  /* 0x0000009f001a7213 */ /* 0x000fe20000000000 */
[----:B------:R-:W-:Y:S01]  /*9dc0*/  @!P2 IMAD.IADD R31, R31, 0x1, -R9 ;  /* 0x000000011f1fa824 */ /* 0x000fe200078e0a09 */
[----:B------:R-:W-:Y:S01]  /*9dd0*/  IABS R27, R160 ;  /* 0x000000a0001b7213 */ /* 0x000fe20000000000 */
[----:B------:R-:W-:Y:S01]  /*9de0*/  @!P1 IMAD.MOV R17, RZ, RZ, -R17 ;  /* 0x000000ffff119224 */ /* 0x000fe200078e0a11 */
[----:B------:R-:W-:Y:S01]  /*9df0*/  IABS R20, R161 ;  /* 0x000000a100147213 */ /* 0x000fe20000000000 */
[--C-:B------:R-:W-:Y:S01]  /*9e00*/  @!P0 IMAD.IADD R24, R24, 0x1, -R9.reuse ;  /* 0x0000000118188824 */ /* 0x100fe200078e0a09 */
[C---:B------:R-:W-:Y:S01]  /*9e10*/  ISETP.GT.U32.AND P0, PT, R9.reuse, R31, PT ;  /* 0x0000001f0900720c */ /* 0x040fe20003f04070 */
[----:B------:R-:W-:Y:S01]  /*9e20*/  IMAD.HI.U32 R19, R12, R26, RZ ;  /* 0x0000001a0c137227 */ /* 0x000fe200078e00ff */
[----:B------:R-:W-:Y:S01]  /*9e30*/  ISETP.GE.AND P2, PT, R14, RZ, PT ;  /* 0x000000ff0e00720c */ /* 0x000fe20003f46270 */
[----:B------:R0:W-:Y:S01]  /*9e40*/  STL [R1+0x218], R17 ;  /* 0x0002181101007387 */ /* 0x0001e20000100800 */
[----:B------:R-:W-:Y:S01]  /*9e50*/  ISETP.GT.U32.AND P1, PT, R9, R24, PT ;  /* 0x000000180900720c */ /* 0x000fe20003f24070 */
[----:B------:R-:W-:-:S02]  /*9e60*/  @!P6 IMAD.IADD R25, R25, 0x1, -R9 ;  /* 0x000000011919e824 */ /* 0x000fc400078e0a09 */
        /* <DEDUP_REMOVED lines=17> */
[----:B0-----:R-:W-:Y:S01]  /*9f80*/  VIADD R17, R0, 0xd0 ;  /* 0x000000d000117836 */ /* 0x001fe20000000000 */
[----:B------:R-:W-:Y:S01]  /*9f90*/  IABS R21, R164 ;  /* 0x000000a400157213 */ /* 0x000fe20000000000 */
[--C-:B------:R-:W-:Y:S01]  /*9fa0*/  @!P0 IMAD.IADD R26, R26, 0x1, -R9.reuse ;  /* 0x000000011a1a8824 */ /* 0x100fe200078e0a09 */
[----:B------:R-:W-:Y:S01]  /*9fb0*/  ISETP.GE.AND P0, PT, R8, RZ, PT ;  /* 0x000000ff0800720c */ /* 0x000fe20003f06270 */
[----:B------:R-:W-:Y:S01]  /*9fc0*/  IMAD.MOV.U32 R122, RZ, RZ, R16 ;  /* 0x000000ffff7a7224 */ /* 0x000fe200078e0010 */
[----:B------:R-:W-:Y:S01]  /*9fd0*/  IABS R22, R165 ;  /* 0x000000a500167213 */ /* 0x000fe20000000000 */
[--C-:B------:R-:W-:Y:S01]  /*9fe0*/  @!P1 IMAD.IADD R27, R27, 0x1, -R9.reuse ;  /* 0x000000011b1b9824 */ /* 0x100fe200078e0a09 */
[----:B------:R-:W-:Y:S01]  /*9ff0*/  ISETP.GT.U32.AND P1, PT, R9, R26, PT ;  /* 0x0000001a0900720c */ /* 0x000fe20003f24070 */
[----:B------:R-:W-:Y:S01]  /*a000*/  IMAD.HI.U32 R8, R12, R21, RZ ;  /* 0x000000150c087227 */ /* 0x000fe200078e00ff */
[----:B------:R-:W-:Y:S01]  /*a010*/  IABS R23, R17 ;  /* 0x0000001100177213 */ /* 0x000fe20000000000 */
[----:B------:R-:W-:Y:S02]  /*a020*/  STL [R1+0x4], R17 ;  /* 0x0000041101007387 */ /* 0x000fe40000100800 */
[----:B------:R-:W-:-:S02]  /*a030*/  @!P6 IMAD.IADD R20, R20, 0x1, -R9 ;  /* 0x000000011414e824 */ /* 0x000fc400078e0a09 */
[----:B------:R-:W-:Y:S02]  /*a040*/  IMAD.MOV R8, RZ, RZ, -R8 ;  /* 0x000000ffff087224 */ /* 0x000fe400078e0a08 */
[----:B------:R-:W-:Y:S01]  /*a050*/  VIADD R16, R0, 0xd1 ;  /* 0x000000d100107836 */ /* 0x000fe20000000000 */
[C---:B------:R-:W-:Y:S01]  /*a060*/  ISETP.GT.U32.AND P6, PT, R9.reuse, R20, PT ;  /* 0x000000140900720c */ /* 0x040fe20003fc4070 */
[----:B------:R-:W-:Y:S01]  /*a070*/  @!P4 IMAD.MOV R11, RZ, RZ, -R11 ;  /* 0x000000ffff0bc224 */ /* 0x000fe200078e0a0b */
[C---:B------:R-:W-:Y:S01]  /*a080*/  ISETP.GT.U32.AND P4, PT, R9.reuse, R27, PT ;  /* 0x0000001b0900720c */ /* 0x040fe20003f84070 */
[----:B------:R-:W-:Y:S01]  /*a090*/  IMAD.HI.U32 R14, R12, R22, RZ ;  /* 0x000000160c0e7227 */ /* 0x000fe200078e00ff */
[----:B------:R-:W-:Y:S01]  /*a0a0*/  STL [R1+0xc], R16 ;  /* 0x00000c1001007387 */ /* 0x000fe20000100800 */
[----:B------:R-:W-:Y:S02]  /*a0b0*/  IABS R18, R16 ;  /* 0x0000001000127213 */ /* 0x000fe40000000000 */
[----:B------:R-:W-:Y:S01]  /*a0c0*/  IMAD R21, R9, R8, R21 ;  /* 0x0000000809157224 */ /* 0x000fe200078e0215 */
[----:B------:R0:W-:Y:S01]  /*a0d0*/  STL [R1+0x228], R11 ;  /* 0x0002280b01007387 */ /* 0x0001e20000100800 */
[----:B------:R-:W-:-:S02]  /*a0e0*/  IMAD.MOV R14, RZ, RZ, -R14 ;  /* 0x000000ffff0e7224 */ /* 0x000fc400078e0a0e */
[--C-:B------:R-:W-:Y:S01]  /*a0f0*/  @!P1 IMAD.IADD R26, R26, 0x1, -R9.reuse ;  /* 0x000000011a1a9824 */ /* 0x100fe200078e0a09 */
[C---:B------:R-:W-:Y:S01]  /*a100*/  ISETP.GT.U32.AND P1, PT, R9.reuse, R21, PT ;  /* 0x000000150900720c */ /* 0x040fe20003f24070 */
[C---:B------:R-:W-:Y:S02]  /*a110*/  IMAD R22, R9.reuse, R14, R22 ;  /* 0x0000000e09167224 */ /* 0x040fe400078e0216 */
[----:B------:R-:W-:Y:S02]  /*a120*/  @!P6 IMAD.IADD R20, R20, 0x1, -R9 ;  /* 0x000000011414e824 */ /* 0x000fe400078e0a09 */
[----:B------:R-:W-:Y:S01]  /*a130*/  VIADD R19, R0, 0xd2 ;  /* 0x000000d200137836 */ /* 0x000fe20000000000 */
[----:B------:R-:W-:Y:S01]  /*a140*/  ISETP.GT.U32.AND P6, PT, R9, R22, PT ;  /* 0x000000160900720c */ /* 0x000fe20003fc4070 */
[----:B0-----:R-:W-:-:S03]  /*a150*/  IMAD.HI.U32 R11, R12, R23, RZ ;  /* 0x000000170c0b7227 */ /* 0x001fc600078e00ff */
[----:B------:R0:W-:Y:S01]  /*a160*/  STL [R1+0x10], R19 ;  /* 0x0000101301007387 */ /* 0x0001e20000100800 */
[----:B------:R-:W-:Y:S02]  /*a170*/  IMAD.MOV R11, RZ, RZ, -R11 ;  /* 0x000000ffff0b7224 */ /* 0x000fe400078e0a0b */
[----:B------:R-:W-:Y:S02]  /*a180*/  @!P1 IMAD.IADD R21, R21, 0x1, -R9 ;  /* 0x0000000115159824 */ /* 0x000fe400078e0a09 */
[----:B------:R-:W-:Y:S02]  /*a190*/  IMAD R23, R9, R11, R23 ;  /* 0x0000000b09177224 */ /* 0x000fe400078e0217 */
[----:B------:R-:W-:-:S03]  /*a1a0*/  IMAD.HI.U32 R8, R12, R18, RZ ;  /* 0x000000120c087227 */ /* 0x000fc600078e00ff */
[C---:B------:R-:W-:Y:S01]  /*a1b0*/  ISETP.GT.U32.AND P1, PT, R9.reuse, R23, PT ;  /* 0x000000170900720c */ /* 0x040fe20003f24070 */
[----:B------:R-:W-:Y:S01]  /*a1c0*/  @!P6 IMAD.IADD R22, R22, 0x1, -R9 ;  /* 0x000000011616e824 */ /* 0x000fe200078e0a09 */
[----:B------:R-:W-:Y:S01]  /*a1d0*/  ISETP.GT.U32.AND P6, PT, R9, R21, PT ;  /* 0x000000150900720c */ /* 0x000fe20003fc4070 */
[C---:B------:R-:W-:Y:S01]  /*a1e0*/  VIADD R17, R0.reuse, 0xd3 ;  /* 0x000000d300117836 */ /* 0x040fe20000000000 */
[----:B0-----:R-:W-:Y:S01]  /*a1f0*/  IABS R19, R19 ;  /* 0x0000001300137213 */ /* 0x001fe20000000000 */
[----:B------:R-:W-:Y:S02]  /*a200*/  IMAD.MOV R8, RZ, RZ, -R8 ;  /* 0x000000ffff087224 */ /* 0x000fe400078e0a08 */
[----:B------:R-:W-:Y:S01]  /*a210*/  @!P5 IMAD.MOV R122, RZ, RZ, -R122 ;  /* 0x000000ffff7ad224 */ /* 0x000fe200078e0a7a */
[----:B------:R-:W-:Y:S01]  /*a220*/  ISETP.GE.AND P5, PT, R15, RZ, PT ;  /* 0x000000ff0f00720c */ /* 0x000fe20003fa6270 */
[C---:B------:R-:W-:Y:S01]  /*a230*/  VIADD R16, R0.reuse, 0xd4 ;  /* 0x000000d400107836 */ /* 0x040fe20000000000 */
[----:B------:R0:W-:Y:S01]  /*a240*/  STL [R1+0x18], R17 ;  /* 0x0000181101007387 */ /* 0x0001e20000100800 */
[----:B------:R-:W-:-:S02]  /*a250*/  VIADD R15, R0, 0xd5 ;  /* 0x000000d5000f7836 */ /* 0x000fc40000000000 */
[----:B------:R-:W-:Y:S01]  /*a260*/  @!P1 IMAD.IADD R23, R23, 0x1, -R9 ;  /* 0x0000000117179824 */ /* 0x000fe200078e0a09 */
[----:B------:R1:W-:Y:S01]  /*a270*/  STL [R1+0x1c], R16 ;  /* 0x00001c1001007387 */ /* 0x0003e20000100800 */
[C---:B------:R-:W-:Y:S01]  /*a280*/  IMAD R18, R9.reuse, R8, R18 ;  /* 0x0000000809127224 */ /* 0x040fe200078e0212 */
[----:B------:R-:W-:Y:S01]  /*a290*/  IABS R8, R15 ;  /* 0x0000000f00087213 */ /* 0x000fe20000000000 */
[----:B------:R-:W-:Y:S01]  /*a2a0*/  @!P2 IMAD.MOV R5, RZ, RZ, -R5 ;  /* 0x000000ffff05a224 */ /* 0x000fe200078e0a05 */
[C---:B------:R-:W-:Y:S01]  /*a2b0*/  ISETP.GT.U32.AND P1, PT, R9.reuse, R23, PT ;  /* 0x000000170900720c */ /* 0x040fe20003f24070 */
[----:B------:R-:W-:Y:S01]  /*a2c0*/  IMAD.HI.U32 R14, R12, R19, RZ ;  /* 0x000000130c0e7227 */ /* 0x000fe200078e00ff */
[----:B0-----:R-:W-:Y:S01]  /*a2d0*/  IABS R17, R17 ;  /* 0x0000001100117213 */ /* 0x001fe20000000000 */
[----:B------:R-:W-:Y:S01]  /*a2e0*/  STL [R1+0x30], R15 ;  /* 0x0000300f01007387 */ /* 0x000fe20000100800 */
[----:B------:R-:W-:Y:S01]  /*a2f0*/  ISETP.GT.U32.AND P2, PT, R9, R22, PT ;  /* 0x000000160900720c */ /* 0x000fe20003f44070 */
[--C-:B------:R-:W-:Y:S01]  /*a300*/  @!P6 IMAD.IADD R21, R21, 0x1, -R9.reuse ;  /* 0x000000011515e824 */ /* 0x100fe200078e0a09 */
[----:B------:R-:W-:Y:S01]  /*a310*/  ISETP.GT.U32.AND P6, PT, R9, R18, PT ;  /* 0x000000120900720c */ /* 0x000fe20003fc4070 */
[----:B------:R0:W-:Y:S01]  /*a320*/  STL [R1+0x21c], R5 ;  /* 0x00021c0501007387 */ /* 0x0001e20000100800 */
[----:B------:R-:W-:Y:S01]  /*a330*/  IMAD.MOV R14, RZ, RZ, -R14 ;  /* 0x000000ffff0e7224 */ /* 0x000fe200078e0a0e */
[----:B-1----:R-:W-:Y:S01]  /*a340*/  IABS R16, R16 ;  /* 0x0000001000107213 */ /* 0x002fe20000000000 */
[----:B------:R-:W-:Y:S01]  /*a350*/  @!P4 IMAD.IADD R27, R27, 0x1, -R9 ;  /* 0x000000011b1bc824 */ /* 0x000fe200078e0a09 */
[----:B------:R-:W-:Y:S01]  /*a360*/  ISETP.GE.AND P4, PT, R7, RZ, PT ;  /* 0x000000ff0700720c */ /* 0x000fe20003f86270 */
[----:B------:R-:W-:-:S02]  /*a370*/  IMAD R19, R9, R14, R19 ;  /* 0x0000000e09137224 */ /* 0x000fc400078e0213 */
[----:B------:R-:W-:Y:S02]  /*a380*/  @!P1 IMAD.IADD R23, R23, 0x1, -R9 ;  /* 0x0000000117179824 */ /* 0x000fe400078e0a09 */
[----:B------:R-:W-:Y:S01]  /*a390*/  IMAD.HI.U32 R11, R12, R8, RZ ;  /* 0x000000080c0b7227 */ /* 0x000fe200078e00ff */
[----:B------:R-:W-:-:S03]  /*a3a0*/  ISETP.GT.U32.AND P1, PT, R9, R19, PT ;  /* 0x000000130900720c */ /* 0x000fc60003f24070 */
[----:B0-----:R-:W-:-:S04]  /*a3b0*/  IMAD.HI.U32 R5, R12, R17, RZ ;  /* 0x000000110c057227 */ /* 0x001fc800078e00ff */
[----:B------:R-:W-:Y:S02]  /*a3c0*/  IMAD.MOV R5, RZ, RZ, -R5 ;  /* 0x000000ffff057224 */ /* 0x000fe400078e0a05 */
[----:B------:R-:W-:Y:S02]  /*a3d0*/  @!P6 IMAD.IADD R18, R18, 0x1, -R9 ;  /* 0x000000011212e824 */ /* 0x000fe400078e0a09 */
[----:B------:R-:W-:Y:S02]  /*a3e0*/  IMAD R17, R9, R5, R17 ;  /* 0x0000000509117224 */ /* 0x000fe400078e0211 */
[----:B------:R-:W-:-:S03]  /*a3f0*/  IMAD.HI.U32 R7, R12, R16, RZ ;  /* 0x000000100c077227 */ /* 0x000fc600078e00ff */
[----:B------:R-:W-:Y:S01]  /*a400*/  ISETP.GT.U32.AND P6, PT, R9, R17, PT ;  /* 0x000000110900720c */ /* 0x000fe20003fc4070 */
[----:B------:R-:W-:Y:S02]  /*a410*/  IMAD.MOV R11, RZ, RZ, -R11 ;  /* 0x000000ffff0b7224 */ /* 0x000fe400078e0a0b */
[C---:B------:R-:W-:Y:S02]  /*a420*/  VIADD R15, R0.reuse, 0xd7 ;  /* 0x000000d7000f7836 */ /* 0x040fe40000000000 */
[----:B------:R-:W-:Y:S01]  /*a430*/  @!P1 IMAD.IADD R19, R19, 0x1, -R9 ;  /* 0x0000000113139824 */ /* 0x000fe200078e0a09 */
[C---:B------:R-:W-:Y:S01]  /*a440*/  ISETP.GT.U32.AND P1, PT, R9.reuse, R18, PT ;  /* 0x000000120900720c */ /* 0x040fe20003f24070 */
[----:B------:R-:W-:Y:S02]  /*a450*/  IMAD.MOV R7, RZ, RZ, -R7 ;  /* 0x000000ffff077224 */ /* 0x000fe400078e0a07 */
[----:B------:R-:W-:Y:S02]  /*a460*/  VIADD R74, R0, 0xd6 ;  /* 0x000000d6004a7836 */ /* 0x000fe40000000000 */
[----:B------:R-:W-:Y:S01]  /*a470*/  IMAD R8, R9, R11, R8 ;  /* 0x0000000b09087224 */ /* 0x000fe200078e0208 */
[----:B------:R-:W-:Y:S01]  /*a480*/  IABS R11, R15 ;  /* 0x0000000f000b7213 */ /* 0x000fe20000000000 */
[----:B------:R-:W-:Y:S01]  /*a490*/  @!P6 IMAD.IADD R17, R17, 0x1, -R9 ;  /* 0x000000011111e824 */ /* 0x000fe200078e0a09 */
[C---:B------:R-:W-:Y:S01]  /*a4a0*/  ISETP.GT.U32.AND P6, PT, R9.reuse, R19, PT ;  /* 0x000000130900720c */ /* 0x040fe20003fc4070 */
[----:B------:R-:W-:Y:S01]  /*a4b0*/  IMAD R16, R9, R7, R16 ;  /* 0x0000000709107224 */ /* 0x000fe200078e0210 */
[----:B------:R-:W-:Y:S01]  /*a4c0*/  IABS R7, R74 ;  /* 0x0000004a00077213 */ /* 0x000fe20000000000 */
[----:B------:R-:W-:Y:S01]  /*a4d0*/  IMAD.MOV.U32 R14, RZ, RZ, R10 ;  /* 0x000000ffff0e7224 */ /* 0x000fe200078e000a */
[----:B------:R-:W-:Y:S01]  /*a4e0*/  STL [R1+0x38], R74 ;  /* 0x0000384a01007387 */ /* 0x000fe20000100800 */
[----:B------:R-:W-:-:S02]  /*a4f0*/  IMAD.MOV.U32 R10, RZ, RZ, R11 ;  /* 0x000000ffff0a7224 */ /* 0x000fc400078e000b */
[----:B------:R-:W-:Y:S01]  /*a500*/  @!P5 IMAD.MOV R14, RZ, RZ, -R14 ;  /* 0x000000ffff0ed224 */ /* 0x000fe200078e0a0e */
[C---:B------:R-:W-:Y:S01]  /*a510*/  ISETP.GT.U32.AND P5, PT, R9.reuse, R17, PT ;  /* 0x000000110900720c */ /* 0x040fe20003fa4070 */
[----:B------:R-:W-:Y:S01]  /*a520*/  IMAD.HI.U32 R11, R12, R7, RZ ;  /* 0x000000070c0b7227 */ /* 0x000fe200078e00ff */
[----:B------:R0:W-:Y:S03]  /*a530*/  STL [R1+0x48], R15 ;  /* 0x0000480f01007387 */ /* 0x0001e60000100800 */
[----:B------:R-:W-:Y:S01]  /*a540*/  @!P1 IMAD.IADD R18, R18, 0x1, -R9 ;  /* 0x0000000112129824 */ /* 0x000fe200078e0a09 */
[----:B------:R-:W-:Y:S01]  /*a550*/  ISETP.GT.U32.AND P1, PT, R9, R16, PT ;  /* 0x000000100900720c */ /* 0x000fe20003f24070 */
[----:B------:R-:W-:Y:S02]  /*a560*/  IMAD.MOV R11, RZ, RZ, -R11 ;  /* 0x000000ffff0b7224 */ /* 0x000fe400078e0a0b */
[----:B------:R-:W-:Y:S01]  /*a570*/  @!P6 IMAD.IADD R19, R19, 0x1, -R9 ;  /* 0x000000011313e824 */ /* 0x000fe200078e0a09 */
[C---:B------:R-:W-:Y:S01]  /*a580*/  ISETP.GT.U32.AND P6, PT, R9.reuse, R8, PT ;  /* 0x000000080900720c */ /* 0x040fe20003fc4070 */
[----:B------:R-:W-:-:S02]  /*a590*/  IMAD R7, R9, R11, R7 ;  /* 0x0000000b09077224 */ /* 0x000fc400078e0207 */
[--C-:B------:R-:W-:Y:S02]  /*a5a0*/  @!P5 IMAD.IADD R17, R17, 0x1, -R9.reuse ;  /* 0x000000011111d824 */ /* 0x100fe400078e0a09 */
[----:B------:R-:W-:Y:S01]  /*a5b0*/  VIADD R5, R0, 0xd8 ;  /* 0x000000d800057836 */ /* 0x000fe20000000000 */
[----:B------:R-:W-:Y:S01]  /*a5c0*/  ISETP.GT.U32.AND P5, PT, R9, R7, PT ;  /* 0x000000070900720c */ /* 0x000fe20003fa4070 */
[--C-:B------:R-:W-:Y:S01]  /*a5d0*/  @!P2 IMAD.IADD R22, R22, 0x1, -R9.reuse ;  /* 0x000000011616a824 */ /* 0x100fe200078e0a09 */
[----:B------:R-:W-:Y:S01]  /*a5e0*/  ISETP.GE.AND P2, PT, R13, RZ, PT ;  /* 0x000000ff0d00720c */ /* 0x000fe20003f46270 */
[--C-:B------:R-:W-:Y:S01]  /*a5f0*/  @!P1 IMAD.IADD R16, R16, 0x1, -R9.reuse ;  /* 0x0000000110109824 */ /* 0x100fe200078e0a09 */
[----:B------:R1:W-:Y:S01]  /*a600*/  STL [R1+0x54], R5 ;  /* 0x0000540501007387 */ /* 0x0003e20000100800 */
[----:B------:R-:W-:Y:S01]  /*a610*/  VIADD R13, R0, 0xd9 ;  /* 0x000000d9000d7836 */ /* 0x000fe20000000000 */
[----:B------:R-:W-:Y:S01]  /*a620*/  ISETP.GE.AND P1, PT, R6, RZ, PT ;  /* 0x000000ff0600720c */ /* 0x000fe20003f26270 */
[--C-:B------:R-:W-:Y:S01]  /*a630*/  @!P6 IMAD.IADD R8, R8, 0x1, -R9.reuse ;  /* 0x000000010808e824 */ /* 0x100fe200078e0a09 */
[----:B------:R-:W-:Y:S01]  /*a640*/  ISETP.GT.U32.AND P6, PT, R9, R16, PT ;  /* 0x000000100900720c */ /* 0x000fe20003fc4070 */
[----:B0-----:R-:W-:Y:S01]  /*a650*/  IMAD.HI.U32 R15, R12, R10, RZ ;  /* 0x0000000a0c0f7227 */ /* 0x001fe200078e00ff */
[----:B------:R0:W-:Y:S03]  /*a660*/  STL [R1+0x58], R13 ;  /* 0x0000580d01007387 */ /* 0x0001e60000100800 */
[----:B------:R-:W-:Y:S01]  /*a670*/  IMAD.MOV.U32 R121, RZ, RZ, R2 ;  /* 0x000000ffff797224 */ /* 0x000fe200078e0002 */
[----:B-1----:R-:W-:Y:S01]  /*a680*/  IABS R5, R5 ;  /* 0x0000000500057213 */ /* 0x002fe20000000000 */
[----:B------:R-:W-:Y:S01]  /*a690*/  @!P5 IMAD.IADD R7, R7, 0x1, -R9 ;  /* 0x000000010707d824 */ /* 0x000fe200078e0a09 */
[----:B------:R1:W-:Y:S01]  /*a6a0*/  STL [R1+0x210], R14 ;  /* 0x0002100e01007387 */ /* 0x0003e20000100800 */
[----:B------:R-:W-:Y:S01]  /*a6b0*/  VIADD R74, R0, 0xda ;  /* 0x000000da004a7836 */ /* 0x000fe20000000000 */
[C---:B------:R-:W-:Y:S01]  /*a6c0*/  ISETP.GT.U32.AND P5, PT, R9.reuse, R8, PT ;  /* 0x000000080900720c */ /* 0x040fe20003fa4070 */
[----:B------:R-:W-:Y:S01]  /*a6d0*/  IMAD.MOV R15, RZ, RZ, -R15 ;  /* 0x000000ffff0f7224 */ /* 0x000fe200078e0a0f */
[----:B0-----:R-:W-:Y:S01]  /*a6e0*/  IABS R13, R13 ;  /* 0x0000000d000d7213 */ /* 0x001fe20000000000 */
[----:B------:R-:W-:Y:S01]  /*a6f0*/  @!P0 IMAD.MOV R121, RZ, RZ, -R121 ;  /* 0x000000ffff798224 */ /* 0x000fe200078e0a79 */
[C---:B------:R-:W-:Y:S01]  /*a700*/  ISETP.GT.U32.AND P0, PT, R9.reuse, R7, PT ;  /* 0x000000070900720c */ /* 0x040fe20003f04070 */
[----:B------:R-:W-:Y:S01]  /*a710*/  IMAD R6, R9, R15, R10 ;  /* 0x0000000f09067224 */ /* 0x000fe200078e020a */
[----:B------:R-:W-:Y:S01]  /*a720*/  IABS R10, R74 ;  /* 0x0000004a000a7213 */ /* 0x000fe20000000000 */
[C---:B------:R-:W-:Y:S01]  /*a730*/  IMAD.HI.U32 R11, R12.reuse, R13, RZ ;  /* 0x0000000d0c0b7227 */ /* 0x040fe200078e00ff */
[----:B------:R0:W-:Y:S03]  /*a740*/  STL [R1+0x50], R74 ;  /* 0x0000504a01007387 */ /* 0x0001e60000100800 */
[----:B-1----:R-:W-:-:S04]  /*a750*/  IMAD.HI.U32 R14, R12, R5, RZ ;  /* 0x000000050c0e7227 */ /* 0x002fc800078e00ff */
[----:B------:R-:W-:Y:S02]  /*a760*/  IMAD.MOV R14, RZ, RZ, -R14 ;  /* 0x000000ffff0e7224 */ /* 0x000fe400078e0a0e */
[----:B------:R-:W-:Y:S01]  /*a770*/  @!P6 IMAD.IADD R16, R16, 0x1, -R9 ;  /* 0x000000011010e824 */ /* 0x000fe200078e0a09 */
[C---:B------:R-:W-:Y:S01]  /*a780*/  ISETP.GT.U32.AND P6, PT, R9.reuse, R6, PT ;  /* 0x000000060900720c */ /* 0x040fe20003fc4070 */
[----:B------:R-:W-:Y:S02]  /*a790*/  IMAD.MOV R11, RZ, RZ, -R11 ;  /* 0x000000ffff0b7224 */ /* 0x000fe400078e0a0b */
[----:B------:R-:W-:Y:S02]  /*a7a0*/  IMAD R5, R9, R14, R5 ;  /* 0x0000000e09057224 */ /* 0x000fe400078e0205 */
[----:B------:R-:W-:-:S04]  /*a7b0*/  IMAD.HI.U32 R14, R12, R10, RZ ;  /* 0x0000000a0c0e7227 */ /* 0x000fc800078e00ff */
[C---:B------:R-:W-:Y:S02]  /*a7c0*/  IMAD R13, R9.reuse, R11, R13 ;  /* 0x0000000b090d7224 */ /* 0x040fe400078e020d */
[----:B------:R-:W-:Y:S02]  /*a7d0*/  VIADD R15, R0, 0xdb ;  /* 0x000000db000f7836 */ /* 0x000fe40000000000 */
[--C-:B------:R-:W-:Y:S01]  /*a7e0*/  @!P5 IMAD.IADD R8, R8, 0x1, -R9.reuse ;  /* 0x000000010808d824 */ /* 0x100fe200078e0a09 */
[----:B------:R-:W-:Y:S01]  /*a7f0*/  ISETP.GT.U32.AND P5, PT, R9, R5, PT ;  /* 0x000000050900720c */ /* 0x000fe20003fa4070 */
[----:B------:R-:W-:Y:S01]  /*a800*/  IMAD.MOV R14, RZ, RZ, -R14 ;  /* 0x000000ffff0e7224 */ /* 0x000fe200078e0a0e */
[----:B------:R1:W-:Y:S01]  /*a810*/  STL [R1+0x40], R15 ;  /* 0x0000400f01007387 */ /* 0x0003e20000100800 */
[----:B------:R-:W-:Y:S01]  /*a820*/  @!P0 IMAD.IADD R7, R7, 0x1, -R9 ;  /* 0x0000000107078824 */ /* 0x000fe200078e0a09 */
[----:B------:R-:W-:Y:S01]  /*a830*/  ISETP.GT.U32.AND P0, PT, R9, R13, PT ;  /* 0x0000000d0900720c */ /* 0x000fe20003f04070 */
[----:B0-----:R-:W-:-:S02]  /*a840*/  VIADD R74, R0, 0xdc ;  /* 0x000000dc004a7836 */ /* 0x001fc40000000000 */
[----:B------:R-:W-:Y:S02]  /*a850*/  IMAD R14, R9, R14, R10 ;  /* 0x0000000e090e7224 */ /* 0x000fe400078e020a */
[--C-:B------:R-:W-:Y:S01]  /*a860*/  @!P6 IMAD.IADD R6, R6, 0x1, -R9.reuse ;  /* 0x000000010606e824 */ /* 0x100fe200078e0a09 */
[----:B------:R-:W-:Y:S01]  /*a870*/  IABS R2, R74 ;  /* 0x0000004a00027213 */ /* 0x000fe20000000000 */
[----:B------:R0:W-:Y:S01]  /*a880*/  STL [R1+0x44], R74 ;  /* 0x0000444a01007387 */ /* 0x0001e20000100800 */
[----:B-1----:R-:W-:Y:S01]  /*a890*/  IABS R15, R15 ;  /* 0x0000000f000f7213 */ /* 0x002fe20000000000 */
[----:B------:R-:W-:Y:S01]  /*a8a0*/  @!P5 IMAD.IADD R5, R5, 0x1, -R9 ;  /* 0x000000010505d824 */ /* 0x000fe200078e0a09 */
[C---:B------:R-:W-:Y:S01]  /*a8b0*/  ISETP.GT.U32.AND P6, PT, R9.reuse, R14, PT ;  /* 0x0000000e0900720c */ /* 0x040fe20003fc4070 */
[----:B------:R-:W-:Y:S01]  /*a8c0*/  VIADD R124, R0, 0xdd ;  /* 0x000000dd007c7836 */ /* 0x000fe20000000000 */
[----:B------:R-:W1:Y:S01]  /*a8d0*/  LDC.64 R10, c[0x0][0x3a8] ;  /* 0x0000ea00ff0a7b82 */ /* 0x000e620000000a00 */
[----:B------:R-:W-:Y:S01]  /*a8e0*/  IMAD.HI.U32 R79, R12, R15, RZ ;  /* 0x0000000f0c4f7227 */ /* 0x000fe200078e00ff */
[----:B------:R-:W-:-:S02]  /*a8f0*/  ISETP.GT.U32.AND P5, PT, R9, R6, PT ;  /* 0x000000060900720c */ /* 0x000fc40003fa4070 */
[----:B------:R-:W-:Y:S01]  /*a900*/  STL [R1+0x4c], R124 ;  /* 0x00004c7c01007387 */ /* 0x000fe20000100800 */
[----:B0-----:R-:W-:-:S04]  /*a910*/  IMAD.HI.U32 R74, R12, R2, RZ ;  /* 0x000000020c4a7227 */ /* 0x001fc800078e00ff */
[----:B------:R-:W-:Y:S02]  /*a920*/  IMAD.MOV R79, RZ, RZ, -R79 ;  /* 0x000000ffff4f7224 */ /* 0x000fe400078e0a4f */
[----:B------:R-:W-:Y:S01]  /*a930*/  @!P0 IMAD.IADD R13, R13, 0x1, -R9 ;  /* 0x000000010d0d8824 */ /* 0x000fe200078e0a09 */
[C---:B------:R-:W-:Y:S01]  /*a940*/  ISETP.GT.U32.AND P0, PT, R9.reuse, R5, PT ;  /* 0x000000050900720c */ /* 0x040fe20003f04070 */
[----:B------:R-:W-:Y:S02]  /*a950*/  IMAD.MOV R74, RZ, RZ, -R74 ;  /* 0x000000ffff4a7224 */ /* 0x000fe400078e0a4a */
[C---:B------:R-:W-:Y:S01]  /*a960*/  IMAD R15, R9.reuse, R79, R15 ;  /* 0x0000004f090f7224 */ /* 0x040fe200078e020f */
[----:B------:R-:W-:Y:S01]  /*a970*/  IABS R79, R124 ;  /* 0x0000007c004f7213 */ /* 0x000fe20000000000 */
[C---:B------:R-:W-:Y:S01]  /*a980*/  IMAD R128, R9.reuse, R74, R2 ;  /* 0x0000004a09807224 */ /* 0x040fe200078e0202 */
[----:B------:R-:W-:Y:S01]  /*a990*/  SGXT.U32 R2, R116, 0x1 ;  /* 0x000000017402781a */ /* 0x000fe20000000000 */
[----:B------:R-:W-:Y:S01]  /*a9a0*/  @!P6 IMAD.IADD R14, R14, 0x1, -R9 ;  /* 0x000000010e0ee824 */ /* 0x000fe200078e0a09 */
[----:B------:R-:W-:Y:S01]  /*a9b0*/  ISETP.GT.U32.AND P6, PT, R9, R13, PT ;  /* 0x0000000d0900720c */ /* 0x000fe20003fc4070 */
[----:B------:R-:W-:-:S04]  /*a9c0*/  IMAD.HI.U32 R116, R12, R79, RZ ;  /* 0x0000004f0c747227 */ /* 0x000fc800078e00ff */
[----:B------:R-:W-:Y:S02]  /*a9d0*/  IMAD.MOV R116, RZ, RZ, -R116 ;  /* 0x000000ffff747224 */ /* 0x000fe400078e0a74 */
[----:B------:R-:W-:Y:S01]  /*a9e0*/  @!P0 IMAD.IADD R5, R5, 0x1, -R9 ;  /* 0x0000000105058824 */ /* 0x000fe200078e0a09 */
[C---:B------:R-:W-:Y:S01]  /*a9f0*/  ISETP.GT.U32.AND P0, PT, R9.reuse, R128, PT ;  /* 0x000000800900720c */ /* 0x040fe20003f04070 */
[C---:B------:R-:W-:Y:S02]  /*aa00*/  IMAD R79, R9.reuse, R116, R79 ;  /* 0x00000074094f7224 */ /* 0x040fe400078e024f */
[----:B------:R-:W-:Y:S01]  /*aa10*/  @!P4 IMAD.MOV R39, RZ, RZ, -R39 ;  /* 0x000000ffff27c224 */ /* 0x000fe200078e0a27 */
[----:B------:R-:W-:Y:S01]  /*aa20*/  ISETP.GT.U32.AND P4, PT, R9, R14, PT ;  /* 0x0000000e0900720c */ /* 0x000fe20003f84070 */
[----:B------:R-:W-:-:S03]  /*aa30*/  IMAD.HI.U32 R74, R12, R145, RZ ;  /* 0x000000910c4a7227 */ /* 0x000fc600078e00ff */
[----:B------:R1:W-:Y:S01]  /*aa40*/  STL [R1+0x1fc], R39 ;  /* 0x0001fc2701007387 */ /* 0x0003e20000100800 */
[--C-:B------:R-:W-:Y:S01]  /*aa50*/  @!P6 IMAD.IADD R13, R13, 0x1, -R9.reuse ;  /* 0x000000010d0de824 */ /* 0x100fe200078e0a09 */
[C---:B------:R-:W-:Y:S01]  /*aa60*/  ISETP.GT.U32.AND P6, PT, R9.reuse, R79, PT ;  /* 0x0000004f0900720c */ /* 0x040fe20003fc4070 */
[----:B------:R-:W-:Y:S02]  /*aa70*/  IMAD.MOV R74, RZ, RZ, -R74 ;  /* 0x000000ffff4a7224 */ /* 0x000fe400078e0a4a */
[----:B------:R-:W-:Y:S01]  /*aa80*/  @!P5 IMAD.IADD R6, R6, 0x1, -R9 ;  /* 0x000000010606d824 */ /* 0x000fe200078e0a09 */
[C---:B------:R-:W-:Y:S01]  /*aa90*/  ISETP.GT.U32.AND P5, PT, R9.reuse, R15, PT ;  /* 0x0000000f0900720c */ /* 0x040fe20003fa4070 */
[C---:B------:R-:W-:Y:S02]  /*aaa0*/  IMAD R145, R9.reuse, R74, R145 ;  /* 0x0000004a09917224 */ /* 0x040fe400078e0291 */
[--C-:B------:R-:W-:Y:S02]  /*aab0*/  @!P0 IMAD.IADD R128, R128, 0x1, -R9.reuse ;  /* 0x0000000180808824 */ /* 0x100fe400078e0a09 */
[----:B-1----:R-:W-:Y:S01]  /*aac0*/  IMAD R39, R2, R10, RZ ;  /* 0x0000000a02277224 */ /* 0x002fe200078e02ff */
[----:B------:R-:W-:Y:S01]  /*aad0*/  ISETP.GT.U32.AND P0, PT, R9, R145, PT ;  /* 0x000000910900720c */ /* 0x000fe20003f04070 */
[----:B------:R-:W-:Y:S01]  /*aae0*/  @!P4 IMAD.IADD R14, R14, 0x1, -R9 ;  /* 0x000000010e0ec824 */ /* 0x000fe200078e0a09 */
[----:B------:R-:W-:Y:S01]  /*aaf0*/  ISETP.GE.AND P4, PT, R73, RZ, PT ;  /* 0x000000ff4900720c */ /* 0x000fe20003f86270 */
[----:B------:R-:W-:-:S02]  /*ab00*/  IMAD R136, R10, 0x2, R39 ;  /* 0x000000020a887824 */ /* 0x000fc400078e0227 */
[----:B------:R-:W-:Y:S02]  /*ab10*/  @!P1 IMAD.MOV R38, RZ, RZ, -R38 ;  /* 0x000000ffff269224 */ /* 0x000fe400078e0a26 */
[C---:B------:R-:W-:Y:S02]  /*ab20*/  IMAD R124, R10.reuse, 0x2, R136 ;  /* 0x000000020a7c7824 */ /* 0x040fe400078e0288 */
[--C-:B------:R-:W-:Y:S01]  /*ab30*/  @!P6 IMAD.IADD R79, R79, 0x1, -R9.reuse ;  /* 0x000000014f4fe824 */ /* 0x100fe200078e0a09 */
[----:B------:R0:W-:Y:S01]  /*ab40*/  STL [R1+0x214], R38 ;  /* 0x0002142601007387 */ /* 0x0001e20000100800 */
[----:B------:R-:W-:Y:S02]  /*ab50*/  IMAD R73, R10, 0x2, R124 ;  /* 0x000000020a497824 */ /* 0x000fe400078e027c */
[----:B------:R-:W-:Y:S01]  /*ab60*/  @!P5 IMAD.IADD R15, R15, 0x1, -R9 ;  /* 0x000000010f0fd824 */ /* 0x000fe200078e0a09 */
[----:B------:R-:W-:Y:S01]  /*ab70*/  ISETP.GE.AND P5, PT, R72, RZ, PT ;  /* 0x000000ff4800720c */ /* 0x000fe20003fa6270 */
[----:B------:R-:W-:-:S02]  /*ab80*/  IMAD.MOV.U32 R124, RZ, RZ, R65 ;  /* 0x000000ffff7c7224 */ /* 0x000fc400078e0041 */
[----:B------:R-:W-:Y:S01]  /*ab90*/  IMAD.MOV.U32 R72, RZ, RZ, R79 ;  /* 0x000000ffff487224 */ /* 0x000fe200078e004f */
[C---:B------:R-:W-:Y:S01]  /*aba0*/  ISETP.GT.U32.AND P6, PT, R9.reuse, R15, PT ;  /* 0x0000000f0900720c */ /* 0x040fe20003fc4070 */
[----:B------:R-:W-:Y:S01]  /*abb0*/  @!P2 IMAD.MOV R124, RZ, RZ, -R124 ;  /* 0x000000ffff7ca224 */ /* 0x000fe200078e0a7c */
[C---:B------:R-:W-:Y:S01]  /*abc0*/  ISETP.GT.U32.AND P2, PT, R9.reuse, R128, PT ;  /* 0x000000800900720c */ /* 0x040fe20003f44070 */
[C---:B0-----:R-:W-:Y:S01]  /*abd0*/  IMAD R38, R10.reuse, 0x2, R73 ;  /* 0x000000020a267824 */ /* 0x041fe200078e0249 */
[----:B------:R-:W-:Y:S01]  /*abe0*/  ISETP.GT.U32.AND P1, PT, R9, R72, PT ;  /* 0x000000480900720c */ /* 0x000fe20003f24070 */
[----:B------:R-:W-:Y:S02]  /*abf0*/  @!P0 IMAD.IADD R145, R145, 0x1, -R9 ;  /* 0x0000000191918824 */ /* 0x000fe400078e0a09 */
[----:B------:R-:W-:Y:S01]  /*ac00*/  IMAD R79, R10, 0x2, R38 ;  /* 0x000000020a4f7824 */ /* 0x000fe200078e0226 */
[----:B------:R-:W-:Y:S09]  /*ac10*/  BRA.U UP0, `(.L_x_5) ;  /* 0x0000000100187547 */ /* 0x000ff2000b800000 */
[----:B------:R-:W-:Y:S01]  /*ac20*/  ELECT P0, URZ, PT ;  /* 0x0000000000ff782f */ /* 0x000fe20003800000 */
[----:B------:R-:W-:Y:S01]  /*ac30*/  IMAD.MOV.U32 R65, RZ, RZ, 0x1 ;  /* 0x00000001ff417424 */ /* 0x000fe200078e00ff */
[----:B------:R-:W-:Y:S01]  /*ac40*/  UMOV UR5, 0x40 ;  /* 0x0000004000057882 */ /* 0x000fe20000000000 */
[----:B------:R-:W-:Y:S01]  /*ac50*/  UVIRTCOUNT.DEALLOC.SMPOOL 0x80 ;  /* 0x000000800000784c */ /* 0x000fe20000000000 */
[----:B------:R-:W-:-:S09]  /*ac60*/  ULEA UR5, UR4, UR5, 0x18 ;  /* 0x0000000504057291 */ /* 0x000fd2000f8ec0ff */
[----:B------:R0:W-:Y:S03]  /*ac70*/  @P0 STS.U8 [UR5], R65 ;  /* 0x00000041ff000988 */ /* 0x0001e60008000005 */
.L_x_5:
[----:B------:R-:W-:Y:S01]  /*ac80*/  IMAD R116, R10, 0x2, R79 ;  /* 0x000000020a747824 */ /* 0x000fe200078e024f */
[----:B------:R-:W-:Y:S01]  /*ac90*/  ISETP.GT.U32.AND P0, PT, R9, R145, PT ;  /* 0x000000910900720c */ /* 0x000fe20003f04070 */
[----:B------:R-:W1:Y:S01]  /*aca0*/  LDCU.128 UR12, c[0x0][0x380] ;  /* 0x00007000ff0c77ac */ /* 0x000e620008000c00 */
[--C-:B------:R-:W-:Y:S01]  /*acb0*/  @!P1 IMAD.IADD R72, R72, 0x1, -R9.reuse ;  /* 0x0000000148489824 */ /* 0x100fe200078e0a09 */
[----:B------:R-:W-:Y:S01]  /*acc0*/  ISETP.GE.AND P1, PT, R0, RZ, PT ;  /* 0x000000ff0000720c */ /* 0x000fe20003f26270 */
[C---:B------:R-:W-:Y:S01]  /*acd0*/  IMAD R134, R10.reuse, 0x4, R116 ;  /* 0x000000040a867824 */ /* 0x040fe200078e0274 */
[----:B------:R-:W-:Y:S01]  /*ace0*/  LOP3.LUT R73, R117, 0x7f, RZ, 0xc0, !PT ;  /* 0x0000007f75497812 */ /* 0x000fe200078ec0ff */
[----:B------:R-:W-:Y:S01]  /*acf0*/  @!P6 IMAD.IADD R15, R15, 0x1, -R9 ;  /* 0x000000010f0fe824 */ /* 0x000fe200078e0a09 */
[----:B------:R-:W-:Y:S01]  /*ad00*/  ISETP.GE.AND P6, PT, R59, RZ, PT ;  /* 0x000000ff3b00720c */ /* 0x000fe20003fc6270 */
[C---:B------:R-:W-:Y:S01]  /*ad10*/  IMAD R74, R10.reuse, 0x2, R134 ;  /* 0x000000020a4a7824 */ /* 0x040fe200078e0286 */
[----:B0-----:R-:W-:Y:S01]  /*ad20*/  PRMT R65, RZ, 0x7610, R65 ;  /* 0x00007610ff417816 */ /* 0x001fe20000000041 */
[----:B------:R-:W-:Y:S01]  /*ad30*/  IMAD.MOV.U32 R59, RZ, RZ, R128 ;  /* 0x000000ffff3b7224 */ /* 0x000fe200078e0080 */
[----:B------:R-:W-:Y:S01]  /*ad40*/  USHF.L.U32 UR5, UR6, 0x15, URZ ;  /* 0x0000001506057899 */ /* 0x000fe200080006ff */
[----:B------:R-:W-:Y:S01]  /*ad50*/  IMAD R117, R10, 0x2, R74 ;  /* 0x000000020a757824 */ /* 0x000fe200078e024a */
[----:B------:R-:W-:Y:S01]  /*ad60*/  UMOV UR4, 0x1 ;  /* 0x0000000100047882 */ /* 0x000fe20000000000 */
[--C-:B------:R-:W-:Y:S01]  /*ad70*/  @!P2 IMAD.IADD R59, R59, 0x1, -R9.reuse ;  /* 0x000000013b3ba824 */ /* 0x100fe200078e0a09 */
[----:B------:R-:W-:Y:S01]  /*ad80*/  ISETP.GE.AND P2, PT, R4, RZ, PT ;  /* 0x000000ff0400720c */ /* 0x000fe20003f46270 */
[----:B------:R-:W-:Y:S01]  /*ad90*/  @!P0 IMAD.IADD R145, R145, 0x1, -R9 ;  /* 0x0000000191918824 */ /* 0x000fe200078e0a09 */
[----:B------:R0:W-:Y:S01]  /*ada0*/  STL.S16 [R1+0x86c], R65 ;  /* 0x00086c4101007387 */ /* 0x0001e20000100600 */
[C---:B------:R-:W-:Y:S01]  /*adb0*/  IMAD R4, R10.reuse, 0x2, R117 ;  /* 0x000000020a047824 */ /* 0x040fe200078e0275 */
[----:B------:R-:W-:Y:S01]  /*adc0*/  ULOP3.LUT UR5, UR5, 0x600000, URZ, 0xc0, !UPT ;  /* 0x0060000005057892 */ /* 0x000fe2000f8ec0ff */
[----:B------:R-:W-:Y:S01]  /*add0*/  IMAD R3, R3, UR10, RZ ;  /* 0x0000000a03037c24 */ /* 0x000fe2000f8e02ff */
[----:B------:R-:W-:Y:S01]  /*ade0*/  ISETP.NE.U32.AND P0, PT, R73, RZ, PT ;  /* 0x000000ff4900720c */ /* 0x000fe20003f05070 */
[----:B------:R-:W-:Y:S01]  /*adf0*/  IMAD R128, R10, 0x2, R4 ;  /* 0x000000020a807824 */ /* 0x000fe200078e0204 */
[----:B------:R-:W-:Y:S01]  /*ae00*/  UIADD3 UR11, UPT, UPT, UR9, 0x28000, URZ ;  /* 0x00028000090b7890 */ /* 0x000fe2000fffe0ff */
[----:B------:R-:W-:Y:S01]  /*ae10*/  @!P1 IMAD.MOV R145, RZ, RZ, -R145 ;  /* 0x000000ffff919224 */ /* 0x000fe200078e0a91 */
[C---:B-1----:R-:W-:Y:S01]  /*ae20*/  IADD3 R4, P1, PT, R3.reuse, UR12, RZ ;  /* 0x0000000c03047c10 */ /* 0x042fe2000ff3e0ff */
[----:B------:R-:W1:Y:S01]  /*ae30*/  LDCU.64 UR20, c[0x0][0x358] ;  /* 0x00006b00ff1477ac */ /* 0x000e620008000a00 */
[----:B0-----:R-:W-:Y:S01]  /*ae40*/  LOP3.LUT R65, R2, 0x8, RZ, 0xfc, !PT ;  /* 0x0000000802417812 */ /* 0x001fe200078efcff */
[----:B------:R-:W-:Y:S01]  /*ae50*/  IMAD R73, R10, 0x2, R128 ;  /* 0x000000020a497824 */ /* 0x000fe200078e0280 */
[----:B------:R-:W-:-:S02]  /*ae60*/  LEA.HI.X.SX32 R3, R3, UR13, 0x1, P1 ;  /* 0x0000000d03037c11 */ /* 0x000fc400088f0eff */
[----:B------:R-:W-:-:S05]  /*ae70*/  IADD3 R2, P1, PT, R39, R4, RZ ;  /* 0x0000000427027210 */ /* 0x000fca0007f3e0ff */
[----:B------:R0:W-:Y:S04]  /*ae80*/  STL [R1+0x490], R2 ;  /* 0x0004900201007387 */ /* 0x0001e80000100800 */
[----:B------:R2:W-:Y:S04]  /*ae90*/  STL [R1+0x21d8], R28 ;  /* 0x0021d81c01007387 */ /* 0x0005e80000100800 */
[----:B------:R3:W-:Y:S01]  /*aea0*/  STL [R1+0x21d4], R29 ;  /* 0x0021d41d01007387 */ /* 0x0007e20000100800 */
[----:B------:R-:W-:Y:S01]  /*aeb0*/  UIADD3 UR10, UPT, UPT, UR8, UR5, URZ ;  /* 0x00000005080a7290 */ /* 0x000fe2000fffe0ff */
[----:B------:R-:W-:Y:S01]  /*aec0*/  VOTEU.ALL UP2, P0 ;  /* 0x0000000000ff7886 */ /* 0x000fe20000040000 */
[----:B------:R-:W-:Y:S01]  /*aed0*/  VOTEU.ALL UP3, P0 ;  /* 0x0000000000ff7886 */ /* 0x000fe20000060000 */
[----:B------:R-:W-:Y:S01]  /*aee0*/  LEA.HI.X.SX32 R39, R39, R3, 0x1, P1 ;  /* 0x0000000327277211 */ /* 0x000fe200008f0eff */
[----:B0-----:R-:W0:Y:S01]  /*aef0*/  S2R R2, SR_TID.X ;  /* 0x0000000000027919 */ /* 0x001e220000002100 */
[----:B--2---:R-:W-:Y:S01]  /*af00*/  IMAD.MOV.U32 R28, RZ, RZ, R59 ;  /* 0x000000ffff1c7224 */ /* 0x004fe200078e003b */
[----:B------:R-:W-:Y:S01]  /*af10*/  PRMT R138, RZ, 0x7610, R138 ;  /* 0x00007610ff8a7816 */ /* 0x000fe2000000008a */
[----:B------:R-:W2:Y:S01]  /*af20*/  LDCU UR5, c[0x0][0x3b0] ;  /* 0x00007600ff0577ac */ /* 0x000ea20008000800 */
[----:B---3--:R-:W3:Y:S04]  /*af30*/  LDL.LU R29, [R1+0x21c] ;  /* 0x00021c00011d7983 */ /* 0x008ee80000300800 */
[----:B------:R-:W-:Y:S04]  /*af40*/  STL [R1+0x21d0], R30 ;  /* 0x0021d01e01007387 */ /* 0x000fe80000100800 */
[----:B------:R-:W-:Y:S04]  /*af50*/  STL [R1+0x21cc], R31 ;  /* 0x0021cc1f01007387 */ /* 0x000fe80000100800 */
[----:B------:R-:W-:Y:S04]  /*af60*/  STL [R1+0x21c8], R116 ;  /* 0x0021c87401007387 */ /* 0x000fe80000100800 */
[----:B------:R-:W-:Y:S04]  /*af70*/  STL [R1+0x21c4], R117 ;  /* 0x0021c47501007387 */ /* 0x000fe80000100800 */
[----:B------:R-:W-:Y:S04]  /*af80*/  STL [R1+0x21c0], R158 ;  /* 0x0021c09e01007387 */ /* 0x000fe80000100800 */
[----:B------:R4:W-:Y:S04]  /*af90*/  STL [R1+0x21bc], R159 ;  /* 0x0021bc9f01007387 */ /* 0x0009e80000100800 */
[----:B------:R-:W-:Y:S01]  /*afa0*/  STL [R1+0x21b8], R160 ;  /* 0x0021b8a001007387 */ /* 0x000fe20000100800 */
[----:B------:R-:W-:Y:S01]  /*afb0*/  STTM.16dp32bit_t0_t15.x128 tmem[UR10], RZ ;  /* 0x000000ff000079ed */ /* 0x000fe20008b8000a */
[----:B------:R-:W-:Y:S02]  /*afc0*/  STTM.16dp32bit_t16_t31.x128 tmem[UR10+0x80], RZ ;  /* 0x000080ff000079ed */ /* 0x000fe40008ba000a */
[----:B------:R1:W-:Y:S01]  /*afd0*/  STL [R1+0x21b4], R161 ;  /* 0x0021b4a101007387 */ /* 0x0003e20000100800 */
[----:B------:R-:W-:-:S04]  /*afe0*/  @!UP2 UIADD3 UR12, UPT, UPT, -UR4, 0x100000, URZ ;  /* 0x00100000040ca890 */ /* 0x000fc8000fffe1ff */
[----:B------:R-:W-:Y:S02]  /*aff0*/  @!UP2 USHF.L.U32 UR13, UR12, 0xb, URZ ;  /* 0x0000000b0c0da899 */ /* 0x000fe400080006ff */
[----:B------:R-:W-:Y:S01]  /*b000*/  @!UP2 USHF.L.U32 UR12, UR12, 0x1, URZ ;  /* 0x000000010c0ca899 */ /* 0x000fe200080006ff */
[----:B0-----:R-:W-:Y:S01]  /*b010*/  SHF.R.U32.HI R2, RZ, 0x6, R2 ;  /* 0x00000006ff027819 */ /* 0x001fe20000011602 */
[----:B------:R-:W0:Y:S02]  /*b020*/  FENCE.VIEW.ASYNC.T ;  /* 0x00000000000073c6 */ /* 0x000e240000000200 */
[----:B0-----:R-:W-:Y:S01]  /*b030*/  BAR.SYNC.DEFER_BLOCKING 0x0 ;  /* 0x0000000000007b1d */ /* 0x001fe20000010000 */
[----:B----4-:R-:W-:Y:S02]  /*b040*/  IADD3 R159, P1, PT, R38, R4, RZ ;  /* 0x00000004269f7210 */ /* 0x010fe40007f3e0ff */
[----:B------:R-:W-:-:S03]  /*b050*/  PRMT R117, RZ, 0x7610, R117 ;  /* 0x00007610ff757816 */ /* 0x000fc60000000075 */
[----:B-1----:R-:W4:Y:S01]  /*b060*/  LDL R161, [R1+0x86c] ;  /* 0x00086c0001a17983 */ /* 0x002f220000100800 */
[----:B------:R-:W-:Y:S01]  /*b070*/  IMAD.MOV.U32 R30, RZ, RZ, R122 ;  /* 0x000000ffff1e7224 */ /* 0x000fe200078e007a */
[----:B------:R-:W-:Y:S02]  /*b080*/  SGXT.U32 R2, R2, 0x1 ;  /* 0x000000010202781a */ /* 0x000fe40000000000 */
[----:B------:R0:W-:Y:S04]  /*b090*/  STL [R1+0x21b0], R24 ;  /* 0x0021b01801007387 */ /* 0x0001e80000100800 */
[----:B------:R-:W-:Y:S04]  /*b0a0*/  STL [R1+0x21ac], R25 ;  /* 0x0021ac1901007387 */ /* 0x000fe80000100800 */
[----:B------:R-:W-:Y:S04]  /*b0b0*/  STL [R1+0x21a8], R26 ;  /* 0x0021a81a01007387 */ /* 0x000fe80000100800 */
[----:B------:R1:W-:Y:S04]  /*b0c0*/  STL [R1+0x21a4], R27 ;  /* 0x0021a41b01007387 */ /* 0x0003e80000100800 */
[----:B------:R-:W0:Y:S02]  /*b0d0*/  FENCE.VIEW.ASYNC.S ;  /* 0x00000000000073c6 */ /* 0x000e240000000000 */
[----:B0-----:R0:W2:Y:S02]  /*b0e0*/  @!UP3 SYNCS.EXCH.64 URZ, [UR11], UR12 ;  /* 0x0000000c0bffb5b2 */ /* 0x0010a40008000100 */
[----:B------:R1:W-:Y:S01]  /*b0f0*/  STL [R1+0x21a0], R164 ;  /* 0x0021a0a401007387 */ /* 0x0003e20000100800 */
[----:B------:R-:W-:Y:S01]  /*b100*/  LEA.HI.X.SX32 R160, R38, R3, 0x1, P1 ;  /* 0x0000000326a07211 */ /* 0x000fe200008f0eff */
[----:B------:R-:W-:-:S02]  /*b110*/  IMAD R122, R10, 0x2, R73 ;  /* 0x000000020a7a7824 */ /* 0x000fc400078e0249 */
[----:B------:R-:W-:Y:S02]  /*b120*/  IMAD.MOV.U32 R31, RZ, RZ, R72 ;  /* 0x000000ffff1f7224 */ /* 0x000fe400078e0048 */
[----:B------:R-:W-:Y:S01]  /*b130*/  IMAD.MOV.U32 R116, RZ, RZ, R124 ;  /* 0x000000ffff747224 */ /* 0x000fe200078e007c */
[----:B------:R-:W-:Y:S02]  /*b140*/  PRMT R24, RZ, 0x7610, R24 ;  /* 0x00007610ff187816 */ /* 0x000fe40000000018 */
[----:B-1----:R-:W-:Y:S01]  /*b150*/  PRMT R27, RZ, 0x7610, R27 ;  /* 0x00007610ff1b7816 */ /* 0x002fe2000000001b */
[----:B------:R-:W2:Y:S01]  /*b160*/  LDL R164, [R1+0x490] ;  /* 0x0004900001a47983 */ /* 0x000ea20000100800 */
[----:B------:R-:W-:Y:S01]  /*b170*/  PRMT R158, RZ, 0x7610, R158 ;  /* 0x00007610ff9e7816 */ /* 0x000fe2000000009e */
[----:B0-----:R-:W0:Y:S02]  /*b180*/  LDCU UR12, c[0x0][0x39c] ;  /* 0x00007380ff0c77ac */ /* 0x001e240008000800 */
[----:B------:R-:W-:Y:S01]  /*b190*/  STL [R1+0x219c], R165 ;  /* 0x00219ca501007387 */ /* 0x000fe20000100800 */
[----:B------:R-:W-:Y:S01]  /*b1a0*/  PRMT R25, RZ, 0x7610, R25 ;  /* 0x00007610ff197816 */ /* 0x000fe20000000019 */
[----:B------:R-:W1:Y:S02]  /*b1b0*/  LDCU UR13, c[0x0][0x3b0] ;  /* 0x00007600ff0d77ac */ /* 0x000e640008000800 */
[----:B------:R-:W-:Y:S04]  /*b1c0*/  STL [R1+0x2198], R20 ;  /* 0x0021981401007387 */ /* 0x000fe80000100800 */
        /* <DEDUP_REMOVED lines=10> */
[----:B------:R-:W-:Y:S01]  /*b270*/  STL [R1+0x216c], R6 ;  /* 0x00216c0601007387 */ /* 0x000fe20000100800 */
[----:B------:R-:W-:-:S03]  /*b280*/  PLOP3.LUT P1, PT, PT, PT, UP1, 0x80, 0x8 ;  /* 0x000000000008781c */ /* 0x000fc60003f2f018 */
[----:B------:R-:W-:Y:S04]  /*b290*/  STL [R1+0x2168], R5 ;  /* 0x0021680501007387 */ /* 0x000fe80000100800 */
[----:B------:R-:W-:Y:S04]  /*b2a0*/  STL [R1+0x2164], R13 ;  /* 0x0021640d01007387 */ /* 0x000fe80000100800 */
[----:B------:R-:W-:Y:S04]  /*b2b0*/  STL [R1+0x2160], R14 ;  /* 0x0021600e01007387 */ /* 0x000fe80000100800 */
[----:B------:R-:W-:Y:S01]  /*b2c0*/  STL [R1+0x215c], R145 ;  /* 0x00215c9101007387 */ /* 0x000fe20000100800 */
[----:B------:R-:W-:-:S03]  /*b2d0*/  ISETP.LT.AND P1, PT, R65, UR7, P1 ;  /* 0x0000000741007c0c */ /* 0x000fc60008f21270 */
        /* <DEDUP_REMOVED lines=15> */
[----:B------:R0:W-:Y:S01]  /*b3d0*/  STL [R1+0x48c], R39 ;  /* 0x00048c2701007387 */ /* 0x0001e20000100800 */
[----:B--2---:R-:W-:Y:S01]  /*b3e0*/  @P3 IMAD.MOV.U32 R38, RZ, RZ, R164 ;  /* 0x000000ffff263224 */ /* 0x004fe200078e00a4 */
[----:B------:R-:W-:Y:S06]  /*b3f0*/  BAR.SYNC.DEFER_BLOCKING 0x0 ;  /* 0x0000000000007b1d */ /* 0x000fec0000010000 */
[----:B----4-:R2:W4:Y:S02]  /*b400*/  @P3 LDG.E.U8 R161, desc[UR20][R38.64] ;  /* 0x0000001426a13981 */ /* 0x010524000c1e1100 */
[----:B--2---:R-:W-:-:S02]  /*b410*/  @P1 IMAD.MOV.U32 R38, RZ, RZ, R159 ;  /* 0x000000ffff261224 */ /* 0x004fc400078e009f */
[----:B0-----:R-:W-:-:S05]  /*b420*/  @P1 IMAD.MOV.U32 R39, RZ, RZ, R160 ;  /* 0x000000ffff271224 */ /* 0x001fca00078e00a0 */
[----:B------:R0:W2:Y:S01]  /*b430*/  @P1 LDG.E.U8 R117, desc[UR20][R38.64] ;  /* 0x0000001426751981 */ /* 0x0000a2000c1e1100 */
[C---:B------:R-:W-:Y:S01]  /*b440*/  IMAD R59, R10.reuse, 0x4, R122 ;  /* 0x000000040a3b7824 */ /* 0x040fe200078e027a */
[----:B------:R-:W-:Y:S02]  /*b450*/  PRMT R7, RZ, 0x7610, R7 ;  /* 0x00007610ff077816 */ /* 0x000fe40000000007 */
[----:B------:R-:W-:Y:S01]  /*b460*/  STL [R1+0x1888], R159 ;  /* 0x0018889f01007387 */ /* 0x000fe20000100800 */
[----:B------:R-:W-:-:S03]  /*b470*/  IMAD R72, R10, 0x2, R59 ;  /* 0x000000020a487824 */ /* 0x000fc600078e023b */
[----:B------:R0:W-:Y:S01]  /*b480*/  STL [R1+0x4ac], R160 ;  /* 0x0004aca001007387 */ /* 0x0001e20000100800 */
[C---:B------:R-:W-:Y:S02]  /*b490*/  IMAD R124, R10.reuse, 0x2, R72 ;  /* 0x000000020a7c7824 */ /* 0x040fe400078e0248 */
[----:B------:R-:W-:Y:S02]  /*b4a0*/  IMAD.MOV.U32 R148, RZ, RZ, R133 ;  /* 0x000000ffff947224 */ /* 0x000fe400078e0085 */
[----:B------:R-:W-:Y:S02]  /*b4b0*/  IMAD R157, R10, 0x2, R124 ;  /* 0x000000020a9d7824 */ /* 0x000fe400078e027c */
[----:B0-----:R-:W-:Y:S02]  /*b4c0*/  IMAD.MOV.U32 R160, RZ, RZ, R28 ;  /* 0x000000ffffa07224 */ /* 0x001fe400078e001c */
[----:B------:R-:W-:Y:S02]  /*b4d0*/  IMAD.MOV.U32 R28, RZ, RZ, R66 ;  /* 0x000000ffff1c7224 */ /* 0x000fe400078e0042 */
[----:B------:R-:W-:Y:S01]  /*b4e0*/  @!P4 IMAD.MOV R148, RZ, RZ, -R148 ;  /* 0x000000ffff94c224 */ /* 0x000fe200078e0a94 */
[-C--:B------:R-:W-:Y:S01]  /*b4f0*/  IADD3 R38, P4, PT, R134, R4.reuse, RZ ;  /* 0x0000000486267210 */ /* 0x080fe20007f9e0ff */
[----:B------:R-:W-:Y:S01]  /*b500*/  @!P5 IMAD.MOV R28, RZ, RZ, -R28 ;  /* 0x000000ffff1cd224 */ /* 0x000fe200078e0a1c */
[----:B------:R-:W-:Y:S01]  /*b510*/  IADD3 R162, P5, PT, R59, R4, RZ ;  /* 0x000000043ba27210 */ /* 0x000fe20007fbe0ff */
[----:B------:R-:W-:Y:S01]  /*b520*/  IMAD R65, R10, 0x2, R157 ;  /* 0x000000020a417824 */ /* 0x000fe200078e029d */
[----:B------:R-:W-:-:S02]  /*b530*/  LEA.HI.X.SX32 R39, R134, R3, 0x1, P4 ;  /* 0x0000000386277211 */ /* 0x000fc400020f0eff */
[----:B------:R-:W-:Y:S02]  /*b540*/  LEA.HI.X.SX32 R164, R59, R3, 0x1, P5 ;  /* 0x000000033ba47211 */ /* 0x000fe400028f0eff */
[----:B------:R-:W-:Y:S02]  /*b550*/  IADD3 R156, P5, PT, R65, R4, RZ ;  /* 0x00000004419c7210 */ /* 0x000fe40007fbe0ff */
[C---:B------:R-:W-:Y:S02]  /*b560*/  LOP3.LUT R9, R2.reuse, 0x10, RZ, 0xfc, !PT ;  /* 0x0000001002097812 */ /* 0x040fe400078efcff */
[----:B------:R-:W-:Y:S01]  /*b570*/  LOP3.LUT R134, R2, 0x20, RZ, 0xfc, !PT ;  /* 0x0000002002867812 */ /* 0x000fe200078efcff */
[----:B----4-:R-:W-:Y:S04]  /*b580*/  @P3 STL [R1+0x86c], R161 ;  /* 0x00086ca101003387 */ /* 0x010fe80000100800 */
[----:B------:R0:W-:Y:S02]  /*b590*/  STL.S16 [R1+0x73c], R7 ;  /* 0x00073c0701007387 */ /* 0x0001e40000100600 */
[----:B0-----:R-:W-:-:S02]  /*b5a0*/  IMAD.MOV.U32 R7, RZ, RZ, R123 ;  /* 0x000000ffff077224 */ /* 0x001fc400078e007b */
[----:B--2---:R3:W-:Y:S02]  /*b5b0*/  STL [R1+0x740], R117 ;  /* 0x0007407501007387 */ /* 0x0047e40000100800 */
[----:B------:R-:W-:Y:S02]  /*b5c0*/  @!P6 IMAD.MOV R7, RZ, RZ, -R7 ;  /* 0x000000ffff07e224 */ /* 0x000fe400078e0a07 */
[----:B------:R0:W-:Y:S01]  /*b5d0*/  STL [R1+0x220], R28 ;  /* 0x0002201c01007387 */ /* 0x0001e20000100800 */
[----:B---3--:R-:W-:Y:S01]  /*b5e0*/  IMAD.MOV.U32 R117, RZ, RZ, R29 ;  /* 0x000000ffff757224 */ /* 0x008fe200078e001d */
[C---:B------:R-:W-:Y:S02]  /*b5f0*/  IADD3 R29, P6, PT, R128.reuse, R4, RZ ;  /* 0x00000004801d7210 */ /* 0x040fe40007fde0ff */
[----:B------:R2:W-:Y:S02]  /*b600*/  STL [R1+0x4cc], R38 ;  /* 0x0004cc2601007387 */ /* 0x0005e40000100800 */
[----:B0-----:R-:W-:-:S02]  /*b610*/  LEA.HI.X.SX32 R28, R128, R3, 0x1, P6 ;  /* 0x00000003801c7211 */ /* 0x001fc400030f0eff */
[----:B------:R-:W-:Y:S04]  /*b620*/  STL [R1+0x4ec], R29 ;  /* 0x0004ec1d01007387 */ /* 0x000fe80000100800 */
[----:B------:R0:W-:Y:S01]  /*b630*/  STL [R1+0x4c8], R39 ;  /* 0x0004c82701007387 */ /* 0x0001e20000100800 */
[----:B------:R-:W-:-:S03]  /*b640*/  LOP3.LUT R161, R2, 0x18, RZ, 0xfc, !PT ;  /* 0x0000001802a17812 */ /* 0x000fc600078efcff */
[----:B------:R3:W-:Y:S01]  /*b650*/  STL [R1+0x4e8], R28 ;  /* 0x0004e81c01007387 */ /* 0x0007e20000100800 */
[----:B------:R-:W-:-:S03]  /*b660*/  LOP3.LUT R128, R2, 0x28, RZ, 0xfc, !PT ;  /* 0x0000002802807812 */ /* 0x000fc600078efcff */
[----:B------:R-:W-:Y:S04]  /*b670*/  STL [R1+0x50c], R162 ;  /* 0x00050ca201007387 */ /* 0x000fe80000100800 */
[----:B------:R-:W-:Y:S04]  /*b680*/  STL [R1+0x508], R164 ;  /* 0x000508a401007387 */ /* 0x000fe80000100800 */
[----:B------:R-:W-:Y:S04]  /*b690*/  STL [R1+0x52c], R156 ;  /* 0x00052c9c01007387 */ /* 0x000fe80000100800 */
[----:B------:R-:W4:Y:S01]  /*b6a0*/  LDL R2, [R1+0x73c] ;  /* 0x00073c0001027983 */ /* 0x000f220000100800 */
[----:B------:R-:W-:-:S04]  /*b6b0*/  PLOP3.LUT P1, PT, PT, PT, UP1, 0x80, 0x8 ;  /* 0x000000000008781c */ /* 0x000fc80003f2f018 */
[----:B------:R-:W-:Y:S02]  /*b6c0*/  ISETP.LT.AND P1, PT, R9, UR7, P1 ;  /* 0x0000000709007c0c */ /* 0x000fe40008f21270 */
[----:B------:R-:W-:-:S04]  /*b6d0*/  PLOP3.LUT P4, PT, PT, PT, UP1, 0x80, 0x8 ;  /* 0x000000000008781c */ /* 0x000fc80003f8f018 */
[----:B------:R-:W-:-:S07]  /*b6e0*/  ISETP.LT.AND P4, PT, R161, UR7, P4 ;  /* 0x00000007a1007c0c */ /* 0x000fce000a781270 */
[----:B----4-:R2:W4:Y:S01]  /*b6f0*/  @P1 LDG.E.U8 R2, desc[UR20][R38.64] ;  /* 0x0000001426021981 */ /* 0x010522000c1e1100 */
[----:B------:R-:W-:Y:S02]  /*b700*/  LEA.HI.X.SX32 R161, R65, R3, 0x1, P5 ;  /* 0x0000000341a17211 */ /* 0x000fe400028f0eff */
[----:B------:R-:W-:Y:S02]  /*b710*/  PLOP3.LUT P5, PT, PT, PT, UP1, 0x80, 0x8 ;  /* 0x000000000008781c */ /* 0x000fe40003faf018 */
[----:B------:R-:W-:Y:S02]  /*b720*/  PLOP3.LUT P6, PT, PT, PT, UP1, 0x80, 0x8 ;  /* 0x000000000008781c */ /* 0x000fe40003fcf018 */
[----:B------:R-:W-:Y:S01]  /*b730*/  ISETP.LT.AND P5, PT, R134, UR7, P5 ;  /* 0x0000000786007c0c */ /* 0x000fe2000afa1270 */
[----:B------:R-:W-:Y:S01]  /*b740*/  STL [R1+0x528], R161 ;  /* 0x000528a101007387 */ /* 0x000fe20000100800 */
[----:B------:R-:W-:Y:S01]  /*b750*/  PRMT R165, RZ, 0x7610, R165 ;  /* 0x00007610ffa57816 */ /* 0x000fe200000000a5 */
[----:B--2---:R-:W-:-:S02]  /*b760*/  @P4 IMAD.MOV.U32 R38, RZ, RZ, R29 ;  /* 0x000000ffff264224 */ /* 0x004fc400078e001d */
[----:B0-----:R-:W-:Y:S01]  /*b770*/  @P4 IMAD.MOV.U32 R39, RZ, RZ, R28 ;  /* 0x000000ffff274224 */ /* 0x001fe200078e001c */
[----:B------:R-:W-:-:S04]  /*b780*/  PRMT R23, RZ, 0x7610, R23 ;  /* 0x00007610ff177816 */ /* 0x000fc80000000017 */
[----:B------:R0:W2:Y:S03]  /*b790*/  @P4 LDG.E.U8 R165, desc[UR20][R38.64] ;  /* 0x0000001426a54981 */ /* 0x0000a6000c1e1100 */
[----:B0-----:R-:W-:Y:S02]  /*b7a0*/  @P5 IMAD.MOV.U32 R38, RZ, RZ, R162 ;  /* 0x000000ffff265224 */ /* 0x001fe400078e00a2 */
[----:B------:R-:W-:-:S05]  /*b7b0*/  @P5 IMAD.MOV.U32 R39, RZ, RZ, R164 ;  /* 0x000000ffff275224 */ /* 0x000fca00078e00a4 */
[----:B------:R0:W2:Y:S04]  /*b7c0*/  @P5 LDG.E.U8 R23, desc[UR20][R38.64] ;  /* 0x0000001426175981 */ /* 0x0000a8000c1e1100 */
[----:B----4-:R4:W-:Y:S01]  /*b7d0*/  @P1 STL [R1+0x73c], R2 ;  /* 0x00073c0201001387 */ /* 0x0109e20000100800 */
[----:B------:R-:W-:Y:S02]  /*b7e0*/  ISETP.LT.AND P1, PT, R128, UR7, P6 ;  /* 0x0000000780007c0c */ /* 0x000fe4000b721270 */
[----:B------:R-:W-:Y:S01]  /*b7f0*/  ISETP.GE.AND P3, PT, R71, RZ, PT ;  /* 0x000000ff4700720c */ /* 0x000fe20003f66270 */
[----:B------:R-:W-:Y:S01]  /*b800*/  IMAD.MOV.U32 R159, RZ, RZ, R116 ;  /* 0x000000ffff9f7224 */ /* 0x000fe200078e0074 */
[----:B---3--:R-:W3:Y:S09]  /*b810*/  LDL.LU R28, [R1+0x21d8] ;  /* 0x0021d800011c7983 */ /* 0x008ef20000300800 */
[----:B0-----:R-:W-:Y:S01]  /*b820*/  @P1 IMAD.MOV.U32 R38, RZ, RZ, R156 ;  /* 0x000000ffff261224 */ /* 0x001fe200078e009c */
[----:B----4-:R-:W0:Y:S01]  /*b830*/  S2R R2, SR_TID.X ;  /* 0x0000000000027919 */ /* 0x010e220000002100 */
[----:B------:R-:W-:-:S02]  /*b840*/  @P1 IMAD.MOV.U32 R39, RZ, RZ, R161 ;  /* 0x000000ffff271224 */ /* 0x000fc400078e00a1 */
[----:B------:R-:W-:Y:S01]  /*b850*/  IMAD R71, R10, 0x2, R65 ;  /* 0x000000020a477824 */ /* 0x000fe200078e0241 */
[----:B------:R-:W-:Y:S01]  /*b860*/  ISETP.GE.AND P6, PT, R64, RZ, PT ;  /* 0x000000ff4000720c */ /* 0x000fe20003fc6270 */
[----:B------:R-:W-:Y:S01]  /*b870*/  IMAD.MOV.U32 R116, RZ, RZ, R121 ;  /* 0x000000ffff747224 */ /* 0x000fe200078e0079 */
[----:B------:R4:W3:Y:S01]  /*b880*/  @P1 LDG.E.U8 R24, desc[UR20][R38.64] ;  /* 0x0000001426181981 */ /* 0x0008e2000c1e1100 */
[C---:B------:R-:W-:Y:S01]  /*b890*/  IMAD R121, R10.reuse, 0x2, R71 ;  /* 0x000000020a797824 */ /* 0x040fe200078e0247 */
[----:B------:R-:W-:Y:S02]  /*b8a0*/  ISETP.GE.AND P4, PT, R129, RZ, PT ;  /* 0x000000ff8100720c */ /* 0x000fe40003f86270 */
[----:B------:R-:W3:Y:S01]  /*b8b0*/  LDL.LU R29, [R1+0x21d4] ;  /* 0x0021d400011d7983 */ /* 0x000ee20000300800 */
[----:B------:R-:W-:-:S04]  /*b8c0*/  IMAD R133, R10, 0x4, R121 ;  /* 0x000000040a857824 */ /* 0x000fc800078e0279 */
[----:B------:R-:W-:-:S04]  /*b8d0*/  IMAD R66, R10, 0x2, R133 ;  /* 0x000000020a427824 */ /* 0x000fc800078e0285 */
[----:B------:R-:W-:-:S04]  /*b8e0*/  IMAD R123, R10, 0x2, R66 ;  /* 0x000000020a7b7824 */ /* 0x000fc800078e0242 */
[----:B------:R-:W-:-:S04]  /*b8f0*/  IMAD R9, R10, 0x2, R123 ;  /* 0x000000020a097824 */ /* 0x000fc800078e027b */
[----:B------:R-:W-:-:S04]  /*b900*/  IMAD R59, R10, 0x2, R9 ;  /* 0x000000020a3b7824 */ /* 0x000fc800078e0209 */
[----:B------:R-:W-:-:S04]  /*b910*/  IMAD R65, R10, 0x2, R59 ;  /* 0x000000020a417824 */ /* 0x000fc800078e023b */
[C---:B------:R-:W-:Y:S02]  /*b920*/  IMAD R134, R10.reuse, 0x2, R65 ;  /* 0x000000020a867824 */ /* 0x040fe400078e0241 */
[----:B----4-:R-:W-:Y:S02]  /*b930*/  IMAD.MOV.U32 R39, RZ, RZ, R63 ;  /* 0x000000ffff277224 */ /* 0x010fe400078e003f */
[C---:B------:R-:W-:Y:S01]  /*b940*/  IMAD R128, R10.reuse, 0x4, R134 ;  /* 0x000000040a807824 */ /* 0x040fe200078e0286 */
[----:B--2---:R2:W-:Y:S01]  /*b950*/  STL [R1+0x738], R23 ;  /* 0x0007381701007387 */ /* 0x0045e20000100800 */
[----:B------:R-:W-:Y:S02]  /*b960*/  @!P2 IMAD.MOV R39, RZ, RZ, -R39 ;  /* 0x000000ffff27a224 */ /* 0x000fe400078e0a27 */
[----:B------:R-:W-:Y:S01]  /*b970*/  IMAD R64, R10, 0x2, R128 ;  /* 0x000000020a407824 */ /* 0x000fe200078e0280 */
[----:B0-----:R-:W-:Y:S01]  /*b980*/  SHF.R.U32.HI R2, RZ, 0x6, R2 ;  /* 0x00000006ff027819 */ /* 0x001fe20000011602 */
[----:B------:R-:W-:-:S02]  /*b990*/  IMAD.MOV.U32 R156, RZ, RZ, R127 ;  /* 0x000000ffff9c7224 */ /* 0x000fc400078e007f */
[----:B------:R-:W-:Y:S01]  /*b9a0*/  IMAD R129, R10, 0x2, R64 ;  /* 0x000000020a817824 */ /* 0x000fe200078e0240 */
[----:B------:R-:W-:Y:S01]  /*b9b0*/  SGXT.U32 R2, R2, 0x1 ;  /* 0x000000010202781a */ /* 0x000fe20000000000 */
[----:B------:R-:W-:Y:S02]  /*b9c0*/  @!P3 IMAD.MOV R156, RZ, RZ, -R156 ;  /* 0x000000ffff9cb224 */ /* 0x000fe400078e0a9c */
[C---:B--2---:R-:W-:Y:S01]  /*b9d0*/  IMAD R23, R10.reuse, 0x2, R129 ;  /* 0x000000020a177824 */ /* 0x044fe200078e0281 */
[----:B------:R-:W-:Y:S01]  /*b9e0*/  PLOP3.LUT P1, PT, PT, PT, UP1, 0x80, 0x8 ;  /* 0x000000000008781c */ /* 0x000fe20003f2f018 */
[----:B------:R-:W-:Y:S02]  /*b9f0*/  @!P6 IMAD.MOV R132, RZ, RZ, -R132 ;  /* 0x000000ffff84e224 */ /* 0x000fe400078e0a84 */
[----:B------:R-:W-:Y:S01]  /*ba00*/  IMAD R38, R10, 0x2, R23 ;  /* 0x000000020a267824 */ /* 0x000fe200078e0217 */
[----:B------:R-:W-:Y:S01]  /*ba10*/  LOP3.LUT R23, R2, 0x30, RZ, 0xfc, !PT ;  /* 0x0000003002177812 */ /* 0x000fe200078efcff */
[----:B------:R-:W-:-:S02]  /*ba20*/  IMAD.MOV.U32 R161, RZ, RZ, R160 ;  /* 0x000000ffffa17224 */ /* 0x000fc400078e00a0 */
[----:B------:R-:W-:Y:S01]  /*ba30*/  IMAD.MOV.U32 R160, RZ, RZ, R31 ;  /* 0x000000ffffa07224 */ /* 0x000fe200078e001f */
[----:B------:R-:W-:Y:S01]  /*ba40*/  ISETP.LT.AND P1, PT, R23, UR7, P1 ;  /* 0x0000000717007c0c */ /* 0x000fe20008f21270 */
[----:B------:R-:W-:Y:S01]  /*ba50*/  IMAD R63, R10, 0x2, R38 ;  /* 0x000000020a3f7824 */ /* 0x000fe200078e0226 */
[----:B---3--:R0:W-:Y:S04]  /*ba60*/  STL [R1+0x868], R24 ;  /* 0x0008681801007387 */ /* 0x0081e80000100800 */
[----:B------:R-:W-:Y:S04]  /*ba70*/  STL.S16 [R1+0x750], R27 ;  /* 0x0007501b01007387 */ /* 0x000fe80000100600 */
[----:B------:R2:W-:Y:S04]  /*ba80*/  STL [R1+0x734], R165 ;  /* 0x000734a501007387 */ /* 0x0005e80000100800 */
[----:B------:R3:W-:Y:S01]  /*ba90*/  STL [R1+0x230], R39 ;  /* 0x0002302701007387 */ /* 0x0007e20000100800 */
[----:B0-----:R-:W-:-:S02]  /*baa0*/  IMAD.MOV.U32 R24, RZ, RZ, R159 ;  /* 0x000000ffff187224 */ /* 0x001fc400078e009f */
[----:B------:R-:W-:Y:S01]  /*bab0*/  IMAD.MOV.U32 R159, RZ, RZ, R30 ;  /* 0x000000ffff9f7224 */ /* 0x000fe200078e001e */
[-C--:B--2---:R-:W-:Y:S02]  /*bac0*/  IADD3 R165, P3, PT, R59, R4.reuse, RZ ;  /* 0x000000043ba57210 */ /* 0x084fe40007f7e0ff */
[----:B---3--:R-:W-:-:S04]  /*bad0*/  IADD3 R39, P2, PT, R133, R4, RZ ;  /* 0x0000000485277210 */ /* 0x008fc80007f5e0ff */
[-C--:B------:R-:W-:Y:S02]  /*bae0*/  LEA.HI.X.SX32 R30, R133, R3.reuse, 0x1, P2 ;  /* 0x00000003851e7211 */ /* 0x080fe400010f0eff */
[-C--:B------:R-:W-:Y:S01]  /*baf0*/  IADD3 R162, P2, PT, R128, R4.reuse, RZ ;  /* 0x0000000480a27210 */ /* 0x080fe20007f5e0ff */
[----:B------:R0:W-:Y:S01]  /*bb00*/  STL [R1+0x54c], R39 ;  /* 0x00054c2701007387 */ /* 0x0001e20000100800 */
[-C--:B------:R-:W-:Y:S02]  /*bb10*/  LEA.HI.X.SX32 R31, R59, R3.reuse, 0x1, P3 ;  /* 0x000000033b1f7211 */ /* 0x080fe400018f0eff */
[----:B------:R-:W-:Y:S01]  /*bb20*/  LOP3.LUT R27, R2, 0x38, RZ, 0xfc, !PT ;  /* 0x00000038021b7812 */ /* 0x000fe200078efcff */
[----:B------:R-:W-:Y:S01]  /*bb30*/  STL [R1+0x24c], R132 ;  /* 0x00024c8401007387 */ /* 0x000fe20000100800 */
[----:B------:R-:W-:Y:S02]  /*bb40*/  PLOP3.LUT P3, PT, PT, PT, UP1, 0x80, 0x8 ;  /* 0x000000000008781c */ /* 0x000fe40003f6f018 */
[----:B------:R-:W-:Y:S01]  /*bb50*/  LEA.HI.X.SX32 R164, R128, R3, 0x1, P2 ;  /* 0x0000000380a47211 */ /* 0x000fe200010f0eff */
[----:B------:R-:W-:Y:S01]  /*bb60*/  STL [R1+0x56c], R165 ;  /* 0x00056ca501007387 */ /* 0x000fe20000100800 */
[----:B------:R-:W-:-:S03]  /*bb70*/  IADD3 R23, P2, PT, R38, R4, RZ ;  /* 0x0000000426177210 */ /* 0x000fc60007f5e0ff */
[----:B------:R2:W-:Y:S01]  /*bb80*/  STL [R1+0x548], R30 ;  /* 0x0005481e01007387 */ /* 0x0005e20000100800 */
[----:B------:R-:W-:-:S03]  /*bb90*/  ISETP.LT.AND P3, PT, R27, UR7, P3 ;  /* 0x000000071b007c0c */ /* 0x000fc60009f61270 */
[----:B------:R-:W-:Y:S01]  /*bba0*/  STL [R1+0x568], R31 ;  /* 0x0005681f01007387 */ /* 0x000fe20000100800 */
[----:B------:R-:W-:-:S03]  /*bbb0*/  LEA.HI.X.SX32 R27, R38, R3, 0x1, P2 ;  /* 0x00000003261b7211 */ /* 0x000fc600010f0eff */
[----:B------:R-:W-:Y:S01]  /*bbc0*/  STL [R1+0x58c], R162 ;  /* 0x00058ca201007387 */ /* 0x000fe20000100800 */
[C---:B------:R-:W-:Y:S02]  /*bbd0*/  LOP3.LUT R128, R2.reuse, 0x40, RZ, 0xfc, !PT ;  /* 0x0000004002807812 */ /* 0x040fe400078efcff */
[----:B------:R-:W-:Y:S01]  /*bbe0*/  LOP3.LUT R38, R2, 0x48, RZ, 0xfc, !PT ;  /* 0x0000004802267812 */ /* 0x000fe200078efcff */
[----:B------:R-:W-:Y:S04]  /*bbf0*/  STL [R1+0x588], R164 ;  /* 0x000588a401007387 */ /* 0x000fe80000100800 */
[----:B------:R-:W-:Y:S04]  /*bc00*/  STL [R1+0x5ac], R23 ;  /* 0x0005ac1701007387 */ /* 0x000fe80000100800 */
[----:B------:R-:W3:Y:S01]  /*bc10*/  LDL R2, [R1+0x750] ;  /* 0x0007500001027983 */ /* 0x000ee20000100800 */
[----:B------:R-:W4:Y:S01]  /*bc20*/  S2R R133, SR_TID.X ;  /* 0x0000000000857919 */ /* 0x000f220000002100 */
[----:B------:R-:W-:-:S02]  /*bc30*/  PLOP3.LUT P2, PT, PT, PT, UP1, 0x80, 0x8 ;  /* 0x000000000008781c */ /* 0x000fc40003f4f018 */
[----:B----4-:R-:W-:-:S04]  /*bc40*/  SHF.R.U32.HI R38, RZ, 0x6, R133 ;  /* 0x00000006ff267819 */ /* 0x010fc80000011685 */
[----:B------:R-:W-:-:S04]  /*bc50*/  SGXT.U32 R38, R38, 0x1 ;  /* 0x000000012626781a */ /* 0x000fc80000000000 */
[----:B------:R-:W-:-:S04]  /*bc60*/  LOP3.LUT R38, R38, 0x40, RZ, 0xfc, !PT ;  /* 0x0000004026267812 */ /* 0x000fc800078efcff */
[----:B------:R-:W-:Y:S01]  /*bc70*/  ISETP.LT.AND P2, PT, R38, UR7, P2 ;  /* 0x0000000726007c0c */ /* 0x000fe20009741270 */
[----:B------:R-:W-:Y:S02]  /*bc80*/  @P1 IMAD.MOV.U32 R38, RZ, RZ, R39 ;  /* 0x000000ffff261224 */ /* 0x000fe400078e0027 */
[----:B0-----:R-:W-:-:S05]  /*bc90*/  @P1 IMAD.MOV.U32 R39, RZ, RZ, R30 ;  /* 0x000000ffff271224 */ /* 0x001fca00078e001e */
[----:B---3--:R0:W3:Y:S04]  /*bca0*/  @P1 LDG.E.U8 R2, desc[UR20][R38.64] ;  /* 0x0000001426021981 */ /* 0x0080e8000c1e1100 */
[----:B------:R-:W-:Y:S04]  /*bcb0*/  STL [R1+0x5a8], R27 ;  /* 0x0005a81b01007387 */ /* 0x000fe80000100800 */
[----:B--2---:R-:W2:Y:S01]  /*bcc0*/  LDL.LU R30, [R1+0x21d0] ;  /* 0x0021d000011e7983 */ /* 0x004ea20000300800 */
[----:B------:R-:W-:Y:S02]  /*bcd0*/  PLOP3.LUT P6, PT, PT, PT, UP1, 0x80, 0x8 ;  /* 0x000000000008781c */ /* 0x000fe40003fcf018 */
[----:B------:R-:W-:Y:S01]  /*bce0*/  ISETP.GE.AND P5, PT, R135, RZ, PT ;  /* 0x000000ff8700720c */ /* 0x000fe20003fa6270 */
[----:B0-----:R-:W-:Y:S01]  /*bcf0*/  @P3 IMAD.MOV.U32 R38, RZ, RZ, R165 ;  /* 0x000000ffff263224 */ /* 0x001fe200078e00a5 */
[----:B------:R-:W-:-:S02]  /*bd00*/  PRMT R135, RZ, 0x7610, R135 ;  /* 0x00007610ff877816 */ /* 0x000fc40000000087 */
[----:B------:R-:W-:Y:S01]  /*bd10*/  PRMT R15, RZ, 0x7610, R15 ;  /* 0x00007610ff0f7816 */ /* 0x000fe2000000000f */
[----:B---3--:R0:W-:Y:S02]  /*bd20*/  @P1 STL [R1+0x750], R2 ;  /* 0x0007500201001387 */ /* 0x0081e40000100800 */
[----:B0-----:R-:W0:Y:S02]  /*bd30*/  S2R R2, SR_TID.X ;  /* 0x0000000000027919 */ /* 0x001e240000002100 */
[----:B0-----:R-:W-:-:S04]  /*bd40*/  SHF.R.U32.HI R2, RZ, 0x6, R2 ;  /* 0x00000006ff027819 */ /* 0x001fc80000011602 */
[----:B------:R-:W-:-:S04]  /*bd50*/  SGXT.U32 R2, R2, 0x1 ;  /* 0x000000010202781a */ /* 0x000fc80000000000 */
[----:B------:R-:W-:-:S04]  /*bd60*/  LOP3.LUT R39, R2, 0x48, RZ, 0xfc, !PT ;  /* 0x0000004802277812 */ /* 0x000fc800078efcff */
[----:B------:R-:W-:Y:S01]  /*bd70*/  ISETP.LT.AND P1, PT, R39, UR7, P6 ;  /* 0x0000000727007c0c */ /* 0x000fe2000b721270 */
[----:B------:R-:W-:Y:S02]  /*bd80*/  @P3 IMAD.MOV.U32 R39, RZ, RZ, R31 ;  /* 0x000000ffff273224 */ /* 0x000fe400078e001f */
[----:B------:R-:W-:Y:S01]  /*bd90*/  IMAD R127, R10, 0x2, R63 ;  /* 0x000000020a7f7824 */ /* 0x000fe200078e023f */
[----:B------:R-:W-:Y:S01]  /*bda0*/  ISETP.GE.AND P6, PT, R58, RZ, PT ;  /* 0x000000ff3a00720c */ /* 0x000fe20003fc6270 */
[----:B------:R-:W3:Y:S04]  /*bdb0*/  LDL.LU R31, [R1+0x21cc] ;  /* 0x0021cc00011f7983 */ /* 0x000ee80000300800 */
[----:B------:R0:W4:Y:S02]  /*bdc0*/  @P3 LDG.E.U8 R135, desc[UR20][R38.64] ;  /* 0x0000001426873981 */ /* 0x000124000c1e1100 */
[----:B0-----:R-:W-:-:S02]  /*bdd0*/  @P2 IMAD.MOV.U32 R38, RZ, RZ, R162 ;  /* 0x000000ffff262224 */ /* 0x001fc400078e00a2 */
[----:B------:R-:W-:-:S05]  /*bde0*/  @P2 IMAD.MOV.U32 R39, RZ, RZ, R164 ;  /* 0x000000ffff272224 */ /* 0x000fca00078e00a4 */
[----:B------:R0:W2:Y:S02]  /*bdf0*/  @P2 LDG.E.U8 R138, desc[UR20][R38.64] ;  /* 0x00000014268a2981 */ /* 0x0000a4000c1e1100 */
[----:B0-----:R-:W-:Y:S02]  /*be00*/  @P1 IMAD.MOV.U32 R38, RZ, RZ, R23 ;  /* 0x000000ffff261224 */ /* 0x001fe400078e0017 */
[----:B------:R-:W-:-:S05]  /*be10*/  @P1 IMAD.MOV.U32 R39, RZ, RZ, R27 ;  /* 0x000000ffff271224 */ /* 0x000fca00078e001b */
[----:B------:R0:W3:Y:S01]  /*be20*/  @P1 LDG.E.U8 R15, desc[UR20][R38.64] ;  /* 0x00000014260f1981 */ /* 0x0000e2000c1e1100 */
[----:B------:R-:W-:-:S04]  /*be30*/  IMAD R132, R10, 0x4, R127 ;  /* 0x000000040a847824 */ /* 0x000fc800078e027f */
[----:B------:R-:W-:-:S04]  /*be40*/  IMAD R59, R10, 0x2, R132 ;  /* 0x000000020a3b7824 */ /* 0x000fc800078e0284 */
[----:B------:R-:W-:-:S04]  /*be50*/  IMAD R128, R10, 0x2, R59 ;  /* 0x000000020a807824 */ /* 0x000fc800078e023b */
[----:B------:R-:W-:-:S04]  /*be60*/  IMAD R133, R10, 0x2, R128 ;  /* 0x000000020a857824 */ /* 0x000fc800078e0280 */
[----:B------:R-:W-:-:S04]  /*be70*/  IMAD R133, R10, 0x2, R133 ;  /* 0x000000020a857824 */ /* 0x000fc800078e0285 */
[----:B------:R-:W-:Y:S02]  /*be80*/  IMAD R58, R10, 0x2, R133 ;  /* 0x000000020a3a7824 */ /* 0x000fe400078e0285 */
[----:B0-----:R-:W-:Y:S01]  /*be90*/  IMAD.MOV.U32 R38, RZ, RZ, R125 ;  /* 0x000000ffff267224 */ /* 0x001fe200078e007d */
[----:B------:R-:W-:-:S03]  /*bea0*/  ISETP.GE.AND P2, PT, R57, RZ, PT ;  /* 0x000000ff3900720c */ /* 0x000fc60003f46270 */
[----:B------:R-:W-:Y:S01]  /*beb0*/  @!P5 IMAD.MOV R38, RZ, RZ, -R38 ;  /* 0x000000ffff26d224 */ /* 0x000fe200078e0a26 */
[----:B------:R-:W-:Y:S01]  /*bec0*/  LOP3.LUT R27, R2, 0x58, RZ, 0xfc, !PT ;  /* 0x00000058021b7812 */ /* 0x000fe200078efcff */
[----:B------:R-:W-:Y:S01]  /*bed0*/  IMAD.MOV.U32 R27, RZ, RZ, R126 ;  /* 0x000000ffff1b7224 */ /* 0x000fe200078e007e */
[----:B------:R-:W-:-:S03]  /*bee0*/  ISETP.GE.AND P3, PT, R130, RZ, PT ;  /* 0x000000ff8200720c */ /* 0x000fc60003f66270 */
[----:B------:R-:W-:Y:S01]  /*bef0*/  @!P6 IMAD.MOV R27, RZ, RZ, -R27 ;  /* 0x000000ffff1be224 */ /* 0x000fe200078e0a1b */
[----:B------:R-:W-:Y:S02]  /*bf00*/  IADD3 R165, P6, PT, R133, R4, RZ ;  /* 0x0000000485a57210 */ /* 0x000fe40007fde0ff */
[C---:B------:R-:W-:Y:S02]  /*bf10*/  LOP3.LUT R23, R2.reuse, 0x50, RZ, 0xfc, !PT ;  /* 0x0000005002177812 */ /* 0x040fe400078efcff */
[----:B------:R-:W-:Y:S02]  /*bf20*/  PLOP3.LUT P1, PT, PT, PT, UP1, 0x80, 0x8 ;  /* 0x000000000008781c */ /* 0x000fe40003f2f018 */
[C---:B------:R-:W-:Y:S02]  /*bf30*/  LOP3.LUT R125, R2.reuse, 0x58, RZ, 0xfc, !PT ;  /* 0x00000058027d7812 */ /* 0x040fe400078efcff */
[----:B------:R-:W-:Y:S02]  /*bf40*/  ISETP.LT.AND P1, PT, R23, UR7, P1 ;  /* 0x0000000717007c0c */ /* 0x000fe40008f21270 */
[----:B------:R-:W-:Y:S01]  /*bf50*/  LOP3.LUT R126, R2, 0x60, RZ, 0xfc, !PT ;  /* 0x00000060027e7812 */ /* 0x000fe200078efcff */
[----:B----4-:R0:W-:Y:S02]  /*bf60*/  STL [R1+0x748], R135 ;  /* 0x0007488701007387 */ /* 0x0101e40000100800 */
[----:B0-----:R-:W-:-:S02]  /*bf70*/  IMAD R135, R10, 0x2, R58 ;  /* 0x000000020a877824 */ /* 0x001fc400078e023a */
[----:B--2---:R0:W-:Y:S02]  /*bf80*/  STL [R1+0x744], R138 ;  /* 0x0007448a01007387 */ /* 0x0041e40000100800 */
[----:B0-----:R-:W-:-:S04]  /*bf90*/  IMAD R138, R10, 0x4, R135 ;  /* 0x000000040a8a7824 */ /* 0x001fc800078e0287 */
[C---:B------:R-:W-:Y:S01]  /*bfa0*/  IMAD R57, R10.reuse, 0x2, R138 ;  /* 0x000000020a397824 */ /* 0x040fe200078e028a */
[----:B---3--:R0:W-:Y:S03]  /*bfb0*/  STL [R1+0x74c], R15 ;  /* 0x00074c0f01007387 */ /* 0x0081e60000100800 */
[----:B------:R-:W-:Y:S01]  /*bfc0*/  IMAD R130, R10, 0x2, R57 ;  /* 0x000000020a827824 */ /* 0x000fe200078e0239 */
[----:B------:R2:W-:Y:S01]  /*bfd0*/  STL [R1+0x254], R38 ;  /* 0x0002542601007387 */ /* 0x0005e20000100800 */
[----:B0-----:R-:W-:-:S04]  /*bfe0*/  IMAD.MOV.U32 R15, RZ, RZ, R56 ;  /* 0x000000ffff0f7224 */ /* 0x001fc800078e0038 */
[----:B------:R-:W-:Y:S01]  /*bff0*/  @!P4 IMAD.MOV R15, RZ, RZ, -R15 ;  /* 0x000000ffff0fc224 */ /* 0x000fe200078e0a0f */
[-C--:B--2---:R-:W-:Y:S01]  /*c000*/  IADD3 R38, P4, PT, R132, R4.reuse, RZ ;  /* 0x0000000484267210 */ /* 0x084fe20007f9e0ff */
[----:B------:R-:W-:Y:S01]  /*c010*/  IMAD R162, R10, 0x2, R130 ;  /* 0x000000020aa27824 */ /* 0x000fe200078e0282 */
[----:B------:R-:W-:Y:S02]  /*c020*/  IADD3 R164, P5, PT, R138, R4, RZ ;  /* 0x000000048aa47210 */ /* 0x000fe40007fbe0ff */
[----:B------:R-:W-:Y:S01]  /*c030*/  LEA.HI.X.SX32 R39, R132, R3, 0x1, P4 ;  /* 0x0000000384277211 */ /* 0x000fe200020f0eff */
[----:B------:R-:W-:Y:S01]  /*c040*/  STL [R1+0x5cc], R38 ;  /* 0x0005cc2601007387 */ /* 0x000fe20000100800 */
[----:B------:R-:W-:-:S03]  /*c050*/  IMAD R56, R10, 0x2, R162 ;  /* 0x000000020a387824 */ /* 0x000fc600078e02a2 */
[----:B------:R0:W-:Y:S01]  /*c060*/  STL [R1+0x25c], R27 ;  /* 0x00025c1b01007387 */ /* 0x0001e20000100800 */
[----:B------:R-:W-:Y:S02]  /*c070*/  PRMT R132, RZ, 0x7610, R132 ;  /* 0x00007610ff847816 */ /* 0x000fe40000000084 */
[----:B------:R-:W-:Y:S01]  /*c080*/  PLOP3.LUT P4, PT, PT, PT, UP1, 0x80, 0x8 ;  /* 0x000000000008781c */ /* 0x000fe20003f8f018 */
[----:B------:R-:W-:Y:S01]  /*c090*/  STL [R1+0x5ec], R165 ;  /* 0x0005eca501007387 */ /* 0x000fe20000100800 */
[----:B0-----:R-:W-:Y:S01]  /*c0a0*/  IMAD.MOV.U32 R27, RZ, RZ, R116 ;  /* 0x000000ffff1b7224 */ /* 0x001fe200078e0074 */
[-C--:B------:R-:W-:Y:S02]  /*c0b0*/  LEA.HI.X.SX32 R116, R133, R3.reuse, 0x1, P6 ;  /* 0x0000000385747211 */ /* 0x080fe400030f0eff */
[----:B------:R-:W-:Y:S01]  /*c0c0*/  LEA.HI.X.SX32 R133, R138, R3, 0x1, P5 ;  /* 0x000000038a857211 */ /* 0x000fe200028f0eff */
[----:B------:R-:W-:Y:S01]  /*c0d0*/  STL [R1+0x5c8], R39 ;  /* 0x0005c82701007387 */ /* 0x000fe20000100800 */
[----:B------:R-:W-:-:S03]  /*c0e0*/  IADD3 R23, P5, PT, R56, R4, RZ ;  /* 0x0000000438177210 */ /* 0x000fc60007fbe0ff */
[----:B------:R-:W-:Y:S01]  /*c0f0*/  STL [R1+0x60c], R164 ;  /* 0x00060ca401007387 */ /* 0x000fe20000100800 */
[----:B------:R-:W-:-:S03]  /*c100*/  ISETP.LT.AND P4, PT, R125, UR7, P4 ;  /* 0x000000077d007c0c */ /* 0x000fc6000a781270 */
[----:B------:R-:W-:Y:S01]  /*c110*/  STL [R1+0x5e8], R116 ;  /* 0x0005e87401007387 */ /* 0x000fe20000100800 */
[----:B------:R-:W-:-:S03]  /*c120*/  LOP3.LUT R125, R2, 0x68, RZ, 0xfc, !PT ;  /* 0x00000068027d7812 */ /* 0x000fc600078efcff */
[----:B------:R-:W-:Y:S04]  /*c130*/  STL [R1+0x608], R133 ;  /* 0x0006088501007387 */ /* 0x000fe80000100800 */
[----:B------:R0:W-:Y:S04]  /*c140*/  STL.S16 [R1+0x864], R132 ;  /* 0x0008648401007387 */ /* 0x0001e80000100600 */
[----:B------:R-:W-:Y:S04]  /*c150*/  STL [R1+0x62c], R23 ;  /* 0x00062c1701007387 */ /* 0x000fe80000100800 */
[----:B------:R-:W2:Y:S01]  /*c160*/  LDL R2, [R1+0x864] ;  /* 0x0008640001027983 */ /* 0x000ea20000100800 */
[----:B0-----:R-:W-:-:S02]  /*c170*/  LEA.HI.X.SX32 R132, R56, R3, 0x1, P5 ;  /* 0x0000000338847211 */ /* 0x001fc400028f0eff */
[----:B------:R-:W-:-:S04]  /*c180*/  PLOP3.LUT P5, PT, PT, PT, UP1, 0x80, 0x8 ;  /* 0x000000000008781c */ /* 0x000fc80003faf018 */
[----:B------:R-:W-:Y:S01]  /*c190*/  ISETP.LT.AND P5, PT, R126, UR7, P5 ;  /* 0x000000077e007c0c */ /* 0x000fe2000afa1270 */
[----:B--2---:R0:W2:Y:S01]  /*c1a0*/  @P1 LDG.E.U8 R2, desc[UR20][R38.64] ;  /* 0x0000001426021981 */ /* 0x0040a2000c1e1100 */
[----:B------:R-:W-:Y:S02]  /*c1b0*/  PRMT R138, RZ, 0x7610, R138 ;  /* 0x00007610ff8a7816 */ /* 0x000fe4000000008a */
[----:B------:R-:W-:Y:S01]  /*c1c0*/  PLOP3.LUT P6, PT, PT, PT, UP1, 0x80, 0x8 ;  /* 0x000000000008781c */ /* 0x000fe20003fcf018 */
[----:B------:R-:W-:Y:S01]  /*c1d0*/  STL [R1+0x628], R132 ;  /* 0x0006288401007387 */ /* 0x000fe20000100800 */
[----:B------:R-:W-:Y:S01]  /*c1e0*/  PRMT R20, RZ, 0x7610, R20 ;  /* 0x00007610ff147816 */ /* 0x000fe20000000014 */
[----:B0-----:R-:W-:Y:S02]  /*c1f0*/  @P4 IMAD.MOV.U32 R38, RZ, RZ, R165 ;  /* 0x000000ffff264224 */ /* 0x001fe400078e00a5 */
[----:B------:R-:W-:-:S05]  /*c200*/  @P4 IMAD.MOV.U32 R39, RZ, RZ, R116 ;  /* 0x000000ffff274224 */ /* 0x000fca00078e0074 */
[----:B------:R0:W3:Y:S02]  /*c210*/  @P4 LDG.E.U8 R138, desc[UR20][R38.64] ;  /* 0x00000014268a4981 */ /* 0x0000e4000c1e1100 */
[----:B0-----:R-:W-:Y:S02]  /*c220*/  @P5 IMAD.MOV.U32 R38, RZ, RZ, R164 ;  /* 0x000000ffff265224 */ /* 0x001fe400078e00a4 */
[----:B------:R-:W-:-:S05]  /*c230*/  @P5 IMAD.MOV.U32 R39, RZ, RZ, R133 ;  /* 0x000000ffff275224 */ /* 0x000fca00078e0085 */
[----:B------:R0:W4:Y:S01]  /*c240*/  @P5 LDG.E.U8 R20, desc[UR20][R38.64] ;  /* 0x0000001426145981 */ /* 0x000122000c1e1100 */
[----:B------:R-:W-:-:S03]  /*c250*/  PRMT R21, RZ, 0x7610, R21 ;  /* 0x00007610ff157816 */ /* 0x000fc60000000015 */
[----:B--2---:R2:W-:Y:S01]  /*c260*/  @P1 STL [R1+0x864], R2 ;  /* 0x0008640201001387 */ /* 0x0045e20000100800 */
[----:B------:R-:W-:Y:S01]  /*c270*/  ISETP.LT.AND P1, PT, R125, UR7, P6 ;  /* 0x000000077d007c0c */ /* 0x000fe2000b721270 */
[----:B------:R-:W-:Y:S01]  /*c280*/  IMAD R56, R10, 0x2, R56 ;  /* 0x000000020a387824 */ /* 0x000fe200078e0238 */
[----:B------:R-:W-:Y:S01]  /*c290*/  ISETP.GE.AND P4, PT, R114, RZ, PT ;  /* 0x000000ff7200720c */ /* 0x000fe20003f86270 */
[----:B------:R-:W3:Y:S10]  /*c2a0*/  LDL.LU R116, [R1+0x21c8] ;  /* 0x0021c80001747983 */ /* 0x000ef40000300800 */
[----:B0-----:R-:W-:-:S02]  /*c2b0*/  @P1 IMAD.MOV.U32 R38, RZ, RZ, R23 ;  /* 0x000000ffff261224 */ /* 0x001fc400078e0017 */
[----:B------:R-:W-:-:S05]  /*c2c0*/  @P1 IMAD.MOV.U32 R39, RZ, RZ, R132 ;  /* 0x000000ffff271224 */ /* 0x000fca00078e0084 */
[----:B------:R0:W3:Y:S01]  /*c2d0*/  @P1 LDG.E.U8 R21, desc[UR20][R38.64] ;  /* 0x0000001426151981 */ /* 0x0000e2000c1e1100 */
[----:B--2---:R-:W2:Y:S01]  /*c2e0*/  S2R R2, SR_TID.X ;  /* 0x0000000000027919 */ /* 0x004ea20000002100 */
[----:B------:R-:W-:Y:S01]  /*c2f0*/  IMAD R126, R10, 0x2, R56 ;  /* 0x000000020a7e7824 */ /* 0x000fe200078e0238 */
[----:B------:R-:W-:-:S03]  /*c300*/  ISETP.GE.AND P6, PT, R55, RZ, PT ;  /* 0x000000ff3700720c */ /* 0x000fc60003fc6270 */
[----:B------:R-:W-:-:S04]  /*c310*/  IMAD R125, R10, 0x4, R126 ;  /* 0x000000040a7d7824 */ /* 0x000fc800078e027e */
[C---:B------:R-:W-:Y:S01]  /*c320*/  IMAD R55, R10.reuse, 0x2, R125 ;  /* 0x000000020a377824 */ /* 0x040fe200078e027d */
[----:B----4-:R4:W-:Y:S03]  /*c330*/  STL [R1+0x754], R20 ;  /* 0x0007541401007387 */ /* 0x0109e60000100800 */
[C---:B------:R-:W-:Y:S02]  /*c340*/  IMAD R114, R10.reuse, 0x2, R55 ;  /* 0x000000020a727824 */ /* 0x040fe400078e0237 */
[----:B------:R-:W-:Y:S02]  /*c350*/  IMAD.MOV.U32 R132, RZ, RZ, R54 ;  /* 0x000000ffff847224 */ /* 0x000fe400078e0036 */
[----:B----4-:R-:W-:Y:S01]  /*c360*/  IMAD R20, R10, 0x2, R114 ;  /* 0x000000020a147824 */ /* 0x010fe200078e0272 */
[----:B------:R-:W-:Y:S01]  /*c370*/  PLOP3.LUT P1, PT, PT, PT, UP1, 0x80, 0x8 ;  /* 0x000000000008781c */ /* 0x000fe20003f2f018 */
[----:B------:R-:W-:-:S02]  /*c380*/  @!P3 IMAD.MOV R132, RZ, RZ, -R132 ;  /* 0x000000ffff84b224 */ /* 0x000fc400078e0a84 */
[----:B0-----:R-:W-:Y:S01]  /*c390*/  IMAD R38, R10, 0x2, R20 ;  /* 0x000000020a267824 */ /* 0x001fe200078e0214 */
[----:B--2---:R-:W-:-:S04]  /*c3a0*/  SHF.R.U32.HI R2, RZ, 0x6, R2 ;  /* 0x00000006ff027819 */ /* 0x004fc80000011602 */
[----:B------:R-:W-:Y:S01]  /*c3b0*/  SGXT.U32 R2, R2, 0x1 ;  /* 0x000000010202781a */ /* 0x000fe20000000000 */
[----:B------:R-:W-:-:S03]  /*c3c0*/  IMAD R54, R10, 0x2, R38 ;  /* 0x000000020a367824 */ /* 0x000fc600078e0226 */
[----:B------:R-:W-:Y:S01]  /*c3d0*/  LOP3.LUT R20, R2, 0x70, RZ, 0xfc, !PT ;  /* 0x0000007002147812 */ /* 0x000fe200078efcff */
[----:B------:R-:W-:Y:S01]  /*c3e0*/  STL [R1+0x1d94], R132 ;  /* 0x001d948401007387 */ /* 0x000fe20000100800 */
[----:B------:R-:W-:Y:S01]  /*c3f0*/  ISETP.GE.AND P5, PT, R112, RZ, PT ;  /* 0x000000ff7000720c */ /* 0x000fe20003fa6270 */
[----:B------:R-:W-:Y:S01]  /*c400*/  IMAD.MOV.U32 R133, RZ, RZ, R108 ;  /* 0x000000ffff857224 */ /* 0x000fe200078e006c */
[----:B------:R-:W-:Y:S01]  /*c410*/  ISETP.LT.AND P1, PT, R20, UR7, P1 ;  /* 0x0000000714007c0c */ /* 0x000fe20008f21270 */
[----:B------:R-:W-:Y:S02]  /*c420*/  IMAD R112, R10, 0x2, R54 ;  /* 0x000000020a707824 */ /* 0x000fe400078e0236 */
[----:B------:R-:W-:Y:S01]  /*c430*/  IMAD.MOV.U32 R23, RZ, RZ, R160 ;  /* 0x000000ffff177224 */ /* 0x000fe200078e00a0 */
[-C--:B------:R-:W-:Y:S01]  /*c440*/  IADD3 R160, P3, PT, R38, R4.reuse, RZ ;  /* 0x0000000426a07210 */ /* 0x080fe20007f7e0ff */
[----:B------:R-:W-:Y:S01]  /*c450*/  @!P2 IMAD.MOV R133, RZ, RZ, -R133 ;  /* 0x000000ffff85a224 */ /* 0x000fe200078e0a85 */
[----:B------:R-:W-:Y:S01]  /*c460*/  IADD3 R39, P2, PT, R125, R4, RZ ;  /* 0x000000047d277210 */ /* 0x000fe20007f5e0ff */
[----:B------:R-:W-:-:S02]  /*c470*/  IMAD R108, R10, 0x4, R112 ;  /* 0x000000040a6c7824 */ /* 0x000fc400078e0270 */
[----:B------:R-:W-:Y:S01]  /*c480*/  IMAD.MOV.U32 R165, RZ, RZ, R159 ;  /* 0x000000ffffa57224 */ /* 0x000fe200078e009f */
[----:B------:R-:W-:Y:S01]  /*c490*/  LEA.HI.X.SX32 R159, R38, R3, 0x1, P3 ;  /* 0x00000003269f7211 */ /* 0x000fe200018f0eff */
[----:B------:R-:W-:Y:S01]  /*c4a0*/  IMAD.MOV.U32 R20, RZ, RZ, R24 ;  /* 0x000000ffff147224 */ /* 0x000fe200078e0018 */
[C---:B------:R-:W-:Y:S01]  /*c4b0*/  LOP3.LUT R38, R2.reuse, 0x78, RZ, 0xfc, !PT ;  /* 0x0000007802267812 */ /* 0x040fe200078efcff */
[----:B------:R-:W-:Y:S01]  /*c4c0*/  IMAD.MOV.U32 R164, RZ, RZ, R161 ;  /* 0x000000ffffa47224 */ /* 0x000fe200078e00a1 */
[----:B---3--:R0:W-:Y:S04]  /*c4d0*/  STL [R1+0x75c], R21 ;  /* 0x00075c1501007387 */ /* 0x0081e80000100800 */
[----:B------:R2:W-:Y:S01]  /*c4e0*/  STL [R1+0x760], R138 ;  /* 0x0007608a01007387 */ /* 0x0005e20000100800 */
[----:B0-----:R-:W-:Y:S01]  /*c4f0*/  LOP3.LUT R21, R2, 0x78, RZ, 0xfc, !PT ;  /* 0x0000007802157812 */ /* 0x001fe200078efcff */
[----:B--2---:R-:W-:-:S02]  /*c500*/  IMAD.MOV.U32 R138, RZ, RZ, R110 ;  /* 0x000000ffff8a7224 */ /* 0x004fc400078e006e */
[----:B------:R-:W-:Y:S02]  /*c510*/  IMAD.MOV.U32 R21, RZ, RZ, R27 ;  /* 0x000000ffff157224 */ /* 0x000fe400078e001b */
[----:B------:R-:W-:Y:S01]  /*c520*/  @!P6 IMAD.MOV R138, RZ, RZ, -R138 ;  /* 0x000000ffff8ae224 */ /* 0x000fe200078e0a8a */
[----:B------:R-:W-:Y:S01]  /*c530*/  PLOP3.LUT P6, PT, PT, PT, UP1, 0x80, 0x8 ;  /* 0x000000000008781c */ /* 0x000fe20003fcf018 */
[----:B------:R-:W-:Y:S01]  /*c540*/  IMAD.MOV.U32 R27, RZ, RZ, R117 ;  /* 0x000000ffff1b7224 */ /* 0x000fe200078e0075 */
[-C--:B------:R-:W-:Y:S01]  /*c550*/  LEA.HI.X.SX32 R117, R125, R3.reuse, 0x1, P2 ;  /* 0x000000037d757211 */ /* 0x080fe200010f0eff */
[----:B------:R-:W-:Y:S01]  /*c560*/  STL [R1+0x1d8c], R133 ;  /* 0x001d8c8501007387 */ /* 0x000fe20000100800 */
[----:B------:R-:W-:Y:S02]  /*c570*/  IADD3 R24, P2, PT, R108, R4, RZ ;  /* 0x000000046c187210 */ /* 0x000fe40007f5e0ff */
[----:B------:R-:W-:Y:S01]  /*c580*/  ISETP.LT.AND P6, PT, R38, UR7, P6 ;  /* 0x0000000726007c0c */ /* 0x000fe2000b7c1270 */
[----:B------:R-:W-:Y:S01]  /*c590*/  STL [R1+0x1d88], R138 ;  /* 0x001d888a01007387 */ /* 0x000fe20000100800 */
[----:B------:R-:W-:Y:S01]  /*c5a0*/  @P1 IMAD.MOV.U32 R38, RZ, RZ, R39 ;  /* 0x000000ffff261224 */ /* 0x000fe200078e0027 */
[----:B------:R-:W-:-:S02]  /*c5b0*/  LEA.HI.X.SX32 R161, R108, R3, 0x1, P2 ;  /* 0x000000036ca17211 */ /* 0x000fc400010f0eff */
[----:B------:R0:W-:Y:S01]  /*c5c0*/  STL [R1+0x64c], R39 ;  /* 0x00064c2701007387 */ /* 0x0001e20000100800 */
[----:B------:R-:W-:Y:S02]  /*c5d0*/  LOP3.LUT R110, R2, 0x80, RZ, 0xfc, !PT ;  /* 0x00000080026e7812 */ /* 0x000fe400078efcff */
[----:B------:R-:W-:Y:S01]  /*c5e0*/  PLOP3.LUT P2, PT, PT, PT, UP1, 0x80, 0x8 ;  /* 0x000000000008781c */ /* 0x000fe20003f4f018 */
[----:B0-----:R-:W-:-:S03]  /*c5f0*/  @P1 IMAD.MOV.U32 R39, RZ, RZ, R117 ;  /* 0x000000ffff271224 */ /* 0x001fc600078e0075 */
[----:B------:R-:W-:Y:S02]  /*c600*/  ISETP.LT.AND P2, PT, R110, UR7, P2 ;  /* 0x000000076e007c0c */ /* 0x000fe40009741270 */
[----:B------:R0:W2:Y:S01]  /*c610*/  @P1 LDG.E.U8 R158, desc[UR20][R38.64] ;  /* 0x00000014269e1981 */ /* 0x0000a2000c1e1100 */
[----:B------:R-:W-:Y:S02]  /*c620*/  PLOP3.LUT P1, PT, PT, PT, UP1, 0x80, 0x8 ;  /* 0x000000000008781c */ /* 0x000fe40003f2f018 */
[----:B------:R-:W-:Y:S02]  /*c630*/  PRMT R125, RZ, 0x7610, R125 ;  /* 0x00007610ff7d7816 */ /* 0x000fe4000000007d */
[----:B0-----:R-:W-:Y:S01]  /*c640*/  LOP3.LUT R39, R2, 0x88, RZ, 0xfc, !PT ;  /* 0x0000008802277812 */ /* 0x001fe200078efcff */
[----:B------:R-:W-:-:S03]  /*c650*/  @P6 IMAD.MOV.U32 R38, RZ, RZ, R160 ;  /* 0x000000ffff266224 */ /* 0x000fc600078e00a0 */
[----:B------:R-:W-:Y:S01]  /*c660*/  ISETP.LT.AND P1, PT, R39, UR7, P1 ;  /* 0x0000000727007c0c */ /* 0x000fe20008f21270 */
[----:B------:R-:W-:Y:S01]  /*c670*/  @P6 IMAD.MOV.U32 R39, RZ, RZ, R159 ;  /* 0x000000ffff276224 */ /* 0x000fe200078e009f */
[----:B------:R-:W-:-:S04]  /*c680*/  PRMT R133, RZ, 0x7610, R133 ;  /* 0x00007610ff857816 */ /* 0x000fc80000000085 */
[----:B------:R0:W3:Y:S02]  /*c690*/  @P6 LDG.E.U8 R125, desc[UR20][R38.64] ;  /* 0x00000014267d6981 */ /* 0x0000e4000c1e1100 */
[----:B0-----:R-:W-:Y:S02]  /*c6a0*/  @P2 IMAD.MOV.U32 R38, RZ, RZ, R24 ;  /* 0x000000ffff262224 */ /* 0x001fe400078e0018 */
[----:B------:R-:W-:-:S05]  /*c6b0*/  @P2 IMAD.MOV.U32 R39, RZ, RZ, R161 ;  /* 0x000000ffff272224 */ /* 0x000fca00078e00a1 */
[----:B------:R-:W4:Y:S01]  /*c6c0*/  @P2 LDG.E.U8 R133, desc[UR20][R38.64] ;  /* 0x0000001426852981 */ /* 0x000f22000c1e1100 */
[----:B------:R-:W-:-:S03]  /*c6d0*/  IMAD R108, R10, 0x2, R108 ;  /* 0x000000020a6c7824 */ /* 0x000fc600078e026c */
[----:B------:R-:W-:Y:S01]  /*c6e0*/  STL [R1+0x1d90], R138 ;  /* 0x001d908a01007387 */ /* 0x000fe20000100800 */
[----:B------:R-:W-:-:S03]  /*c6f0*/  IMAD R110, R10, 0x2, R108 ;  /* 0x000000020a6e7824 */ /* 0x000fc600078e026c */
[----:B------:R-:W-:Y:S01]  /*c700*/  STL [R1+0x1d98], R138 ;  /* 0x001d988a01007387 */ /* 0x000fe20000100800 */
[----:B------:R-:W-:-:S03]  /*c710*/  ISETP.GE.AND P3, PT, R104, RZ, PT ;  /* 0x000000ff6800720c */ /* 0x000fc60003f66270 */
[----:B------:R-:W-:Y:S01]  /*c720*/  STL [R1+0x1d9c], R138 ;  /* 0x001d9c8a01007387 */ /* 0x000fe20000100800 */
[----:B------:R-:W-:-:S03]  /*c730*/  IMAD R104, R10, 0x2, R110 ;  /* 0x000000020a687824 */ /* 0x000fc600078e026e */
[----:B------:R-:W-:Y:S04]  /*c740*/  STL [R1+0x66c], R160 ;  /* 0x00066ca001007387 */ /* 0x000fe80000100800 */
[----:B------:R0:W-:Y:S04]  /*c750*/  STL [R1+0x648], R117 ;  /* 0x0006487501007387 */ /* 0x0001e80000100800 */
[----:B------:R-:W-:Y:S01]  /*c760*/  STL [R1+0x68c], R24 ;  /* 0x00068c1801007387 */ /* 0x000fe20000100800 */
[----:B------:R-:W-:-:S03]  /*c770*/  IMAD R104, R10, 0x2, R104 ;  /* 0x000000020a687824 */ /* 0x000fc600078e0268 */
[----:B------:R-:W-:Y:S04]  /*c780*/  STL [R1+0x668], R159 ;  /* 0x0006689f01007387 */ /* 0x000fe80000100800 */
[----:B------:R-:W-:Y:S04]  /*c790*/  STL [R1+0x688], R161 ;  /* 0x000688a101007387 */ /* 0x000fe80000100800 */
[----:B0-----:R-:W4:Y:S01]  /*c7a0*/  LDL.LU R117, [R1+0x21c4] ;  /* 0x0021c40001757983 */ /* 0x001f220000300800 */
[----:B------:R-:W-:-:S03]  /*c7b0*/  PRMT R12, RZ, 0x7610, R12 ;  /* 0x00007610ff0c7816 */ /* 0x000fc6000000000c */
[----:B--2---:R0:W-:Y:S04]  /*c7c0*/  STL [R1+0x758], R158 ;  /* 0x0007589e01007387 */ /* 0x0041e80000100800 */
[----:B0-----:R-:W2:Y:S04]  /*c7d0*/  LDL.LU R158, [R1+0x21c0] ;  /* 0x0021c000019e7983 */ /* 0x001ea80000300800 */
[----:B------:R-:W2:Y:S04]  /*c7e0*/  LDL.LU R159, [R1+0x21bc] ;  /* 0x0021bc00019f7983 */ /* 0x000ea80000300800 */
[----:B------:R-:W2:Y:S04]  /*c7f0*/  LDL.LU R160, [R1+0x21b8] ;  /* 0x0021b80001a07983 */ /* 0x000ea80000300800 */
[----:B---3--:R0:W-:Y:S04]  /*c800*/  STL [R1+0x840], R125 ;  /* 0x0008407d01007387 */ /* 0x0081e80000100800 */
[----:B------:R-:W3:Y:S04]  /*c810*/  LDL.LU R161, [R1+0x21b4] ;  /* 0x0021b40001a17983 */ /* 0x000ee80000300800 */
[----:B------:R-:W2:Y:S01]  /*c820*/  LDL.LU R24, [R1+0x21b0] ;  /* 0x0021b00001187983 */ /* 0x000ea20000300800 */
[----:B0-----:R-:W-:-:S05]  /*c830*/  IADD3 R125, P6, PT, R104, R4, RZ ;  /* 0x00000004687d7210 */ /* 0x001fca0007fde0ff */
[----:B------:R-:W-:Y:S04]  /*c840*/  STL [R1+0x6ac], R125 ;  /* 0x0006ac7d01007387 */ /* 0x000fe80000100800 */
[----:B----4-:R0:W-:Y:S01]  /*c850*/  STL [R1+0x770], R133 ;  /* 0x0007708501007387 */ /* 0x0101e20000100800 */
[----:B------:R-:W-:Y:S01]  /*c860*/  @P1 IMAD.MOV.U32 R38, RZ, RZ, R125 ;  /* 0x000000ffff261224 */ /* 0x000fe200078e007d */
[----:B0-----:R-:W-:-:S05]  /*c870*/  LEA.HI.X.SX32 R133, R104, R3, 0x1, P6 ;  /* 0x0000000368857211 */ /* 0x001fca00030f0eff */
[----:B------:R-:W-:-:S05]  /*c880*/  @P1 IMAD.MOV.U32 R39, RZ, RZ, R133 ;  /* 0x000000ffff271224 */ /* 0x000fca00078e0085 */
[----:B------:R0:W4:Y:S04]  /*c890*/  @P1 LDG.E.U8 R12, desc[UR20][R38.64] ;  /* 0x00000014260c1981 */ /* 0x000128000c1e1100 */
[----:B------:R0:W-:Y:S02]  /*c8a0*/  STL [R1+0x6a8], R133 ;  /* 0x0006a88501007387 */ /* 0x0001e40000100800 */
[----:B0-----:R-:W0:Y:S01]  /*c8b0*/  S2R R133, SR_TID.X ;  /* 0x0000000000857919 */ /* 0x001e220000002100 */
[----:B------:R-:W-:Y:S01]  /*c8c0*/  ISETP.GE.AND P2, PT, R52, RZ, PT ;  /* 0x000000ff3400720c */ /* 0x000fe20003f46270 */
[----:B------:R-:W-:Y:S02]  /*c8d0*/  IMAD R52, R10, 0x2, R104 ;  /* 0x000000020a347824 */ /* 0x000fe400078e0268 */
[----:B------:R-:W-:Y:S01]  /*c8e0*/  IMAD.MOV.U32 R104, RZ, RZ, R50 ;  /* 0x000000ffff687224 */ /* 0x000fe200078e0032 */
[----:B------:R-:W-:Y:S01]  /*c8f0*/  ISETP.GE.AND P6, PT, R98, RZ, PT ;  /* 0x000000ff6200720c */ /* 0x000fe20003fc6270 */
[----:B------:R-:W-:-:S02]  /*c900*/  IMAD R98, R10, 0x2, R52 ;  /* 0x000000020a627824 */ /* 0x000fc400078e0234 */
[----:B------:R-:W-:Y:S01]  /*c910*/  @!P4 IMAD.MOV R104, RZ, RZ, -R104 ;  /* 0x000000ffff68c224 */ /* 0x000fe200078e0a68 */
[----:B------:R-:W-:Y:S01]  /*c920*/  PLOP3.LUT P4, PT, PT, PT, UP1, 0x80, 0x8 ;  /* 0x000000000008781c */ /* 0x000fe20003f8f018 */
[----:B------:R-:W-:Y:S02]  /*c930*/  IMAD R38, R10, 0x4, R98 ;  /* 0x000000040a267824 */ /* 0x000fe400078e0262 */
[----:B------:R-:W-:-:S04]  /*c940*/  IMAD.MOV.U32 R125, RZ, RZ, R97 ;  /* 0x000000ffff7d7224 */ /* 0x000fc800078e0061 */
[----:B------:R-:W-:Y:S01]  /*c950*/  @!P5 IMAD.MOV R125, RZ, RZ, -R125 ;  /* 0x000000ffff7dd224 */ /* 0x000fe200078e0a7d */
[----:B------:R-:W-:Y:S01]  /*c960*/  IADD3 R39, P5, PT, R38, R4, RZ ;  /* 0x0000000426277210 */ /* 0x000fe20007fbe0ff */
[----:B------:R-:W-:Y:S01]  /*c970*/  IMAD R50, R10, 0x2, R38 ;  /* 0x000000020a327824 */ /* 0x000fe200078e0226 */
[----:B----4-:R4:W-:Y:S02]  /*c980*/  STL [R1+0x76c], R12 ;  /* 0x00076c0c01007387 */ /* 0x0109e40000100800 */
[----:B----4-:R-:W-:-:S04]  /*c990*/  LOP3.LUT R12, R2, 0x90, RZ, 0xfc, !PT ;  /* 0x00000090020c7812 */ /* 0x010fc800078efcff */
[----:B------:R-:W-:Y:S01]  /*c9a0*/  ISETP.LT.AND P4, PT, R12, UR7, P4 ;  /* 0x000000070c007c0c */ /* 0x000fe2000a781270 */
[----:B------:R-:W-:Y:S01]  /*c9b0*/  STL [R1+0x1d7c], R104 ;  /* 0x001d7c6801007387 */ /* 0x000fe20000100800 */
[----:B------:R-:W-:Y:S01]  /*c9c0*/  LOP3.LUT R2, R2, 0x98, RZ, 0xfc, !PT ;  /* 0x0000009802027812 */ /* 0x000fe200078efcff */
[----:B------:R-:W-:Y:S01]  /*c9d0*/  IMAD.MOV.U32 R2, RZ, RZ, R96 ;  /* 0x000000ffff027224 */ /* 0x000fe200078e0060 */
[----:B0-----:R-:W-:Y:S01]  /*c9e0*/  SHF.R.U32.HI R96, RZ, 0x6, R133 ;  /* 0x00000006ff607819 */ /* 0x001fe20000011685 */
[----:B------:R-:W-:Y:S01]  /*c9f0*/  STL [R1+0x1da0], R104 ;  /* 0x001da06801007387 */ /* 0x000fe20000100800 */
[----:B------:R-:W-:-:S03]  /*ca00*/  LEA.HI.X.SX32 R133, R38, R3, 0x1, P5 ;  /* 0x0000000326857211 */ /* 0x000fc600028f0eff */
[----:B------:R-:W-:Y:S04]  /*ca10*/  STL [R1+0x1da4], R104 ;  /* 0x001da46801007387 */ /* 0x000fe80000100800 */
[----:B------:R-:W-:Y:S01]  /*ca20*/  STL [R1+0x1da8], R104 ;  /* 0x001da86801007387 */ /* 0x000fe20000100800 */
[----:B------:R-:W-:-:S03]  /*ca30*/  @P4 IMAD.MOV.U32 R38, RZ, RZ, R39 ;  /* 0x000000ffff264224 */ /* 0x000fc600078e0027 */
[----:B------:R-:W-:Y:S04]  /*ca40*/  STL [R1+0x1d78], R125 ;  /* 0x001d787d01007387 */ /* 0x000fe80000100800 */
[----:B------:R-:W-:Y:S04]  /*ca50*/  STL [R1+0x1d80], R125 ;  /* 0x001d807d01007387 */ /* 0x000fe80000100800 */
[----:B------:R-:W-:Y:S04]  /*ca60*/  STL [R1+0x1dac], R125 ;  /* 0x001dac7d01007387 */ /* 0x000fe80000100800 */
[----:B------:R0:W-:Y:S02]  /*ca70*/  STL [R1+0x6cc], R39 ;  /* 0x0006cc2701007387 */ /* 0x0001e40000100800 */
[----:B0-----:R-:W-:-:S05]  /*ca80*/  @P4 IMAD.MOV.U32 R39, RZ, RZ, R133 ;  /* 0x000000ffff274224 */ /* 0x001fca00078e0085 */
[----:B------:R0:W4:Y:S01]  /*ca90*/  @P4 LDG.E.U8 R25, desc[UR20][R38.64] ;  /* 0x0000001426194981 */ /* 0x000122000c1e1100 */
[----:B------:R-:W-:Y:S01]  /*caa0*/  SGXT.U32 R96, R96, 0x1 ;  /* 0x000000016060781a */ /* 0x000fe20000000000 */
[----:B------:R-:W-:Y:S01]  /*cab0*/  IMAD R97, R10, 0x2, R50 ;  /* 0x000000020a617824 */ /* 0x000fe200078e0232 */
[----:B------:R-:W-:Y:S02]  /*cac0*/  PLOP3.LUT P1, PT, PT, PT, UP1, 0x80, 0x8 ;  /* 0x000000000008781c */ /* 0x000fe40003f2f018 */
[----:B------:R-:W-:Y:S01]  /*cad0*/  LOP3.LUT R96, R96, 0x98, RZ, 0xfc, !PT ;  /* 0x0000009860607812 */ /* 0x000fe200078efcff */
[----:B------:R-:W-:-:S03]  /*cae0*/  IMAD R12, R10, 0x2, R97 ;  /* 0x000000020a0c7824 */ /* 0x000fc600078e0261 */
[----:B------:R-:W-:Y:S01]  /*caf0*/  ISETP.LT.AND P1, PT, R96, UR7, P1 ;  /* 0x0000000760007c0c */ /* 0x000fe20008f21270 */
[----:B------:R-:W-:Y:S01]  /*cb00*/  IMAD R96, R10, 0x2, R12 ;  /* 0x000000020a607824 */ /* 0x000fe200078e020c */
[----:B------:R-:W-:Y:S01]  /*cb10*/  STL [R1+0x1ca4], R12 ;  /* 0x001ca40c01007387 */ /* 0x000fe20000100800 */
[----:B------:R-:W-:-:S03]  /*cb20*/  @!P3 IMAD.MOV R2, RZ, RZ, -R2 ;  /* 0x000000ffff02b224 */ /* 0x000fc600078e0a02 */
[----:B------:R0:W-:Y:S04]  /*cb30*/  STL [R1+0x6c8], R133 ;  /* 0x0006c88501007387 */ /* 0x0001e80000100800 */
[----:B------:R-:W-:Y:S01]  /*cb40*/  STL [R1+0x268], R2 ;  /* 0x0002680201007387 */ /* 0x000fe20000100800 */
[----:B0-----:R-:W-:-:S04]  /*cb50*/  IADD3 R133, P3, PT, R96, R4, RZ ;  /* 0x0000000460857210 */ /* 0x001fc80007f7e0ff */
[----:B------:R-:W-:Y:S02]  /*cb60*/  LEA.HI.X.SX32 R38, R96, R3, 0x1, P3 ;  /* 0x0000000360267211 */ /* 0x000fe400018f0eff */
[----:B------:R-:W-:-:S03]  /*cb70*/  PRMT R0, RZ, 0x7610, R0 ;  /* 0x00007610ff007816 */ /* 0x000fc60000000000 */
[----:B------:R-:W-:Y:S01]  /*cb80*/  @P1 IMAD.MOV.U32 R39, RZ, RZ, R38 ;  /* 0x000000ffff271224 */ /* 0x000fe200078e0026 */
[----:B----4-:R0:W-:Y:S04]  /*cb90*/  STL [R1+0x768], R25 ;  /* 0x0007681901007387 */ /* 0x0101e80000100800 */
[----:B0-----:R-:W4:Y:S04]  /*cba0*/  LDL.LU R25, [R1+0x21ac] ;  /* 0x0021ac0001197983 */ /* 0x001f280000300800 */
[----:B------:R-:W-:Y:S04]  /*cbb0*/  STL [R1+0x908], R133 ;  /* 0x0009088501007387 */ /* 0x000fe80000100800 */
[----:B------:R0:W-:Y:S02]  /*cbc0*/  STL [R1+0x6e8], R38 ;  /* 0x0006e82601007387 */ /* 0x0001e40000100800 */
[----:B0-----:R-:W-:-:S05]  /*cbd0*/  @P1 IMAD.MOV.U32 R38, RZ, RZ, R133 ;  /* 0x000000ffff261224 */ /* 0x001fca00078e0085 */
[----:B------:R0:W2:Y:S01]  /*cbe0*/  @P1 LDG.E.U8 R0, desc[UR20][R38.64] ;  /* 0x0000001426001981 */ /* 0x0000a2000c1e1100 */
[----:B------:R-:W1:Y:S01]  /*cbf0*/  S2R R2, SR_TID.X ;  /* 0x0000000000027919 */ /* 0x000e620000002100 */
[----:B------:R-:W2:Y:S01]  /*cc00*/  S2R R133, SR_TID.X ;  /* 0x0000000000857919 */ /* 0x000ea20000002100 */
[----:B------:R-:W-:Y:S01]  /*cc10*/  ISETP.GE.AND P5, PT, R95, RZ, PT ;  /* 0x000000ff5f00720c */ /* 0x000fe20003fa6270 */
[----:B------:R-:W-:Y:S01]  /*cc20*/  IMAD.MOV.U32 R95, RZ, RZ, R46 ;  /* 0x000000ffff5f7224 */ /* 0x000fe200078e002e */
[----:B------:R-:W-:Y:S01]  /*cc30*/  ISETP.GE.AND P4, PT, R48, RZ, PT ;  /* 0x000000ff3000720c */ /* 0x000fe20003f86270 */
[----:B------:R-:W-:Y:S01]  /*cc40*/  IMAD R48, R10, 0x2, R96 ;  /* 0x000000020a307824 */ /* 0x000fe200078e0260 */
[----:B------:R-:W-:Y:S01]  /*cc50*/  ISETP.GE.AND P3, PT, R94, RZ, PT ;  /* 0x000000ff5e00720c */ /* 0x000fe20003f66270 */
[----:B------:R-:W-:Y:S01]  /*cc60*/  @!P2 IMAD.MOV R95, RZ, RZ, -R95 ;  /* 0x000000ffff5fa224 */ /* 0x000fe200078e0a5f */
[----:B------:R-:W-:Y:S01]  /*cc70*/  PLOP3.LUT P2, PT, PT, PT, UP1, 0x80, 0x8 ;  /* 0x000000000008781c */ /* 0x000fe20003f4f018 */
[----:B------:R-:W-:-:S02]  /*cc80*/  IMAD R94, R10, 0x2, R48 ;  /* 0x000000020a5e7824 */ /* 0x000fc400078e0230 */
[----:B------:R-:W-:Y:S02]  /*cc90*/  IMAD.MOV.U32 R96, RZ, RZ, R93 ;  /* 0x000000ffff607224 */ /* 0x000fe400078e005d */
[----:B0-----:R-:W-:Y:S01]  /*cca0*/  IMAD R38, R10, 0x4, R94 ;  /* 0x000000040a267824 */ /* 0x001fe200078e025e */
[----:B-1----:R-:W-:-:S04]  /*ccb0*/  SHF.R.U32.HI R2, RZ, 0x6, R2 ;  /* 0x00000006ff027819 */ /* 0x002fc80000011602 */
[----:B------:R-:W-:Y:S01]  /*ccc0*/  SGXT.U32 R2, R2, 0x1 ;  /* 0x000000010202781a */ /* 0x000fe20000000000 */
[----:B------:R-:W-:Y:S01]  /*ccd0*/  @!P6 IMAD.MOV R96, RZ, RZ, -R96 ;  /* 0x000000ffff60e224 */ /* 0x000fe200078e0a60 */
[----:B------:R-:W-:Y:S01]  /*cce0*/  IADD3 R39, P6, PT, R38, R4, RZ ;  /* 0x0000000426277210 */ /* 0x000fe20007fde0ff */
[----:B------:R-:W-:Y:S01]  /*ccf0*/  IMAD R46, R10, 0x2, R38 ;  /* 0x000000020a2e7824 */ /* 0x000fe200078e0226 */
[----:B------:R-:W-:Y:S01]  /*cd00*/  PRMT R26, RZ, 0x7610, R26 ;  /* 0x00007610ff1a7816 */ /* 0x000fe2000000001a */
[----:B--2---:R0:W-:Y:S02]  /*cd10*/  STL [R1+0x764], R0 ;  /* 0x0007640001007387 */ /* 0x0041e40000100800 */
[----:B0-----:R-:W-:-:S04]  /*cd20*/  LOP3.LUT R0, R2, 0xa0, RZ, 0xfc, !PT ;  /* 0x000000a002007812 */ /* 0x001fc800078efcff */
[----:B------:R-:W-:Y:S02]  /*cd30*/  ISETP.LT.AND P2, PT, R0, UR7, P2 ;  /* 0x0000000700007c0c */ /* 0x000fe40009741270 */
[----:B------:R-:W-:Y:S01]  /*cd40*/  LOP3.LUT R0, R2, 0xa8, RZ, 0xfc, !PT ;  /* 0x000000a802007812 */ /* 0x000fe200078efcff */
[----:B------:R-:W-:Y:S01]  /*cd50*/  IMAD.MOV.U32 R2, RZ, RZ, R92 ;  /* 0x000000ffff027224 */ /* 0x000fe200078e005c */
[----:B------:R-:W-:Y:S01]  /*cd60*/  SHF.R.U32.HI R92, RZ, 0x6, R133 ;  /* 0x00000006ff5c7819 */ /* 0x000fe20000011685 */
[----:B------:R-:W-:Y:S01]  /*cd70*/  STL [R1+0x1d6c], R95 ;  /* 0x001d6c5f01007387 */ /* 0x000fe20000100800 */
[----:B------:R-:W-:-:S03]  /*cd80*/  LEA.HI.X.SX32 R133, R38, R3, 0x1, P6 ;  /* 0x0000000326857211 */ /* 0x000fc600030f0eff */
[----:B------:R-:W-:Y:S04]  /*cd90*/  STL [R1+0x1d74], R95 ;  /* 0x001d745f01007387 */ /* 0x000fe80000100800 */
[----:B------:R-:W-:Y:S01]  /*cda0*/  STL [R1+0x1d84], R95 ;  /* 0x001d845f01007387 */ /* 0x000fe20000100800 */
[----:B------:R-:W-:-:S03]  /*cdb0*/  @P2 IMAD.MOV.U32 R38, RZ, RZ, R39 ;  /* 0x000000ffff262224 */ /* 0x000fc600078e0027 */
[----:B------:R-:W-:Y:S04]  /*cdc0*/  STL [R1+0x1d70], R96 ;  /* 0x001d706001007387 */ /* 0x000fe80000100800 */
[----:B------:R0:W-:Y:S02]  /*cdd0*/  STL [R1+0x928], R39 ;  /* 0x0009282701007387 */ /* 0x0001e40000100800 */
[----:B0-----:R-:W-:-:S05]  /*cde0*/  @P2 IMAD.MOV.U32 R39, RZ, RZ, R133 ;  /* 0x000000ffff272224 */ /* 0x001fca00078e0085 */
[----:B------:R0:W2:Y:S01]  /*cdf0*/  @P2 LDG.E.U8 R26, desc[UR20][R38.64] ;  /* 0x00000014261a2981 */ /* 0x0000a2000c1e1100 */
[----:B------:R-:W-:Y:S01]  /*ce00*/  SGXT.U32 R92, R92, 0x1 ;  /* 0x000000015c5c781a */ /* 0x000fe20000000000 */
[----:B------:R-:W-:Y:S01]  /*ce10*/  IMAD R93, R10, 0x2, R46 ;  /* 0x000000020a5d7824 */ /* 0x000fe200078e022e */
[----:B------:R-:W-:Y:S02]  /*ce20*/  PLOP3.LUT P1, PT, PT, PT, UP1, 0x80, 0x8 ;  /* 0x000000000008781c */ /* 0x000fe40003f2f018 */
[----:B------:R-:W-:Y:S01]  /*ce30*/  LOP3.LUT R92, R92, 0xa8, RZ, 0xfc, !PT ;  /* 0x000000a85c5c7812 */ /* 0x000fe200078efcff */
[----:B------:R-:W-:-:S03]  /*ce40*/  IMAD R0, R10, 0x2, R93 ;  /* 0x000000020a007824 */ /* 0x000fc600078e025d */
[----:B------:R-:W-:Y:S01]  /*ce50*/  ISETP.LT.AND P1, PT, R92, UR7, P1 ;  /* 0x000000075c007c0c */ /* 0x000fe20008f21270 */
[----:B------:R-:W-:Y:S01]  /*ce60*/  IMAD R92, R10, 0x2, R0 ;  /* 0x000000020a5c7824 */ /* 0x000fe200078e0200 */
[----:B------:R1:W-:Y:S01]  /*ce70*/  STL [R1+0x924], R133 ;  /* 0x0009248501007387 */ /* 0x0003e20000100800 */
[----:B------:R-:W-:-:S03]  /*ce80*/  @!P5 IMAD.MOV R2, RZ, RZ, -R2 ;  /* 0x000000ffff02d224 */ /* 0x000fc600078e0a02 */
[----:B------:R-:W-:Y:S01]  /*ce90*/  STL [R1+0x1cac], R0 ;  /* 0x001cac0001007387 */ /* 0x000fe20000100800 */
[----:B-1----:R-:W-:-:S03]  /*cea0*/  IADD3 R133, P6, PT, R92, R4, RZ ;  /* 0x000000045c857210 */ /* 0x002fc60007fde0ff */
[----:B------:R-:W-:Y:S01]  /*ceb0*/  STL [R1+0x274], R2 ;  /* 0x0002740201007387 */ /* 0x000fe20000100800 */
[----:B0-----:R-:W-:Y:S02]  /*cec0*/  LEA.HI.X.SX32 R38, R92, R3, 0x1, P6 ;  /* 0x000000035c267211 */ /* 0x001fe400030f0eff */
[----:B------:R-:W-:-:S03]  /*ced0*/  PRMT R12, RZ, 0x7610, R12 ;  /* 0x00007610ff0c7816 */ /* 0x000fc6000000000c */
[----:B------:R-:W-:Y:S01]  /*cee0*/  @P1 IMAD.MOV.U32 R39, RZ, RZ, R38 ;  /* 0x000000ffff271224 */ /* 0x000fe200078e0026 */
[----:B--2---:R0:W-:Y:S04]  /*cef0*/  STL [R1+0x7c0], R26 ;  /* 0x0007c01a01007387 */ /* 0x0041e80000100800 */
[----:B0-----:R-:W2:Y:S04]  /*cf00*/  LDL.LU R26, [R1+0x21a8] ;  /* 0x0021a800011a7983 */ /* 0x001ea80000300800 */
[----:B------:R-:W-:Y:S04]  /*cf10*/  STL [R1+0x948], R133 ;  /* 0x0009488501007387 */ /* 0x000fe80000100800 */
[----:B------:R0:W-:Y:S02]  /*cf20*/  STL [R1+0x944], R38 ;  /* 0x0009442601007387 */ /* 0x0001e40000100800 */
[----:B0-----:R-:W-:-:S05]  /*cf30*/  @P1 IMAD.MOV.U32 R38, RZ, RZ, R133 ;  /* 0x000000ffff261224 */ /* 0x001fca00078e0085 */
[----:B------:R0:W2:Y:S01]  /*cf40*/  @P1 LDG.E.U8 R12, desc[UR20][R38.64] ;  /* 0x00000014260c1981 */ /* 0x0000a2000c1e1100 */
[----:B------:R-:W1:Y:S01]  /*cf50*/  S2R R2, SR_TID.X ;  /* 0x0000000000027919 */ /* 0x000e620000002100 */
[----:B------:R-:W3:Y:S01]  /*cf60*/  S2R R133, SR_TID.X ;  /* 0x0000000000857919 */ /* 0x000ee20000002100 */
[----:B------:R-:W-:Y:S01]  /*cf70*/  ISETP.GE.AND P2, PT, R44, RZ, PT ;  /* 0x000000ff2c00720c */ /* 0x000fe20003f46270 */
[----:B------:R-:W-:Y:S01]  /*cf80*/  IMAD R44, R10, 0x2, R92 ;  /* 0x000000020a2c7824 */ /* 0x000fe200078e025c */
[----:B------:R-:W-:Y:S02]  /*cf90*/  ISETP.GE.AND P6, PT, R90, RZ, PT ;  /* 0x000000ff5a00720c */ /* 0x000fe40003fc6270 */
[----:B------:R-:W-:Y:S01]  /*cfa0*/  PLOP3.LUT P1, PT, PT, PT, UP1, 0x80, 0x8 ;  /* 0x000000000008781c */ /* 0x000fe20003f2f018 */
[----:B------:R-:W-:Y:S01]  /*cfb0*/  IMAD R90, R10, 0x2, R44 ;  /* 0x000000020a5a7824 */ /* 0x000fe200078e022c */
[----:B------:R-:W-:Y:S01]  /*cfc0*/  ISETP.GE.AND P5, PT, R91, RZ, PT ;  /* 0x000000ff5b00720c */ /* 0x000fe20003fa6270 */
[----:B------:R-:W-:-:S02]  /*cfd0*/  IMAD.MOV.U32 R91, RZ, RZ, R42 ;  /* 0x000000ffff5b7224 */ /* 0x000fc400078e002a */
[----:B0-----:R-:W-:Y:S02]  /*cfe0*/  IMAD R38, R10, 0x4, R90 ;  /* 0x000000040a267824 */ /* 0x001fe400078e025a */
[----:B------:R-:W-:Y:S01]  /*cff0*/  @!P4 IMAD.MOV R91, RZ, RZ, -R91 ;  /* 0x000000ffff5bc224 */ /* 0x000fe200078e0a5b */
[----:B-1----:R-:W-:-:S04]  /*d000*/  SHF.R.U32.HI R2, RZ, 0x6, R2 ;  /* 0x00000006ff027819 */ /* 0x002fc80000011602 */
[----:B------:R-:W-:Y:S02]  /*d010*/  SGXT.U32 R2, R2, 0x1 ;  /* 0x000000010202781a */ /* 0x000fe40000000000 */
[C---:B------:R-:W-:Y:S01]  /*d020*/  IADD3 R39, P4, PT, R38.reuse, R4, RZ ;  /* 0x0000000426277210 */ /* 0x040fe20007f9e0ff */
[----:B------:R-:W-:Y:S02]  /*d030*/  @!P3 IMAD.MOV R89, RZ, RZ, -R89 ;  /* 0x000000ffff59b224 */ /* 0x000fe400078e0a59 */
[----:B------:R-:W-:Y:S01]  /*d040*/  IMAD.MOV.U32 R92, RZ, RZ, R88 ;  /* 0x000000ffff5c7224 */ /* 0x000fe200078e0058 */
[----:B---3--:R-:W-:Y:S02]  /*d050*/  SHF.R.U32.HI R88, RZ, 0x6, R133 ;  /* 0x00000006ff587819 */ /* 0x008fe40000011685 */
[----:B------:R-:W-:Y:S01]  /*d060*/  LEA.HI.X.SX32 R133, R38, R3, 0x1, P4 ;  /* 0x0000000326857211 */ /* 0x000fe200020f0eff */
[----:B------:R-:W-:Y:S01]  /*d070*/  IMAD R42, R10, 0x2, R38 ;  /* 0x000000020a2a7824 */ /* 0x000fe200078e0226 */
[----:B------:R-:W-:Y:S01]  /*d080*/  PRMT R163, RZ, 0x7610, R163 ;  /* 0x00007610ffa37816 */ /* 0x000fe200000000a3 */
[----:B--2---:R0:W-:Y:S02]  /*d090*/  STL [R1+0x780], R12 ;  /* 0x0007800c01007387 */ /* 0x0041e40000100800 */
[----:B0-----:R-:W-:-:S04]  /*d0a0*/  LOP3.LUT R12, R2, 0xb0, RZ, 0xfc, !PT ;  /* 0x000000b0020c7812 */ /* 0x001fc800078efcff */
[----:B------:R-:W-:Y:S01]  /*d0b0*/  ISETP.LT.AND P1, PT, R12, UR7, P1 ;  /* 0x000000070c007c0c */ /* 0x000fe20008f21270 */
[----:B------:R-:W-:Y:S04]  /*d0c0*/  STL [R1+0x1d5c], R91 ;  /* 0x001d5c5b01007387 */ /* 0x000fe80000100800 */
[----:B------:R-:W-:Y:S04]  /*d0d0*/  STL [R1+0x1d54], R89 ;  /* 0x001d545901007387 */ /* 0x000fe80000100800 */
[----:B------:R0:W-:Y:S04]  /*d0e0*/  STL [R1+0x968], R39 ;  /* 0x0009682701007387 */ /* 0x0001e80000100800 */
[----:B------:R-:W-:-:S02]  /*d0f0*/  @P1 IMAD.MOV.U32 R38, RZ, RZ, R39 ;  /* 0x000000ffff261224 */ /* 0x000fc400078e0027 */
[----:B0-----:R-:W-:-:S05]  /*d100*/  @P1 IMAD.MOV.U32 R39, RZ, RZ, R133 ;  /* 0x000000ffff271224 */ /* 0x001fca00078e0085 */
[----:B------:R0:W2:Y:S01]  /*d110*/  @P1 LDG.E.U8 R163, desc[UR20][R38.64] ;  /* 0x0000001426a31981 */ /* 0x0000a2000c1e1100 */
[----:B------:R-:W-:Y:S01]  /*d120*/  SGXT.U32 R88, R88, 0x1 ;  /* 0x000000015858781a */ /* 0x000fe20000000000 */
[----:B------:R-:W-:Y:S01]  /*d130*/  IMAD R12, R10, 0x2, R42 ;  /* 0x000000020a0c7824 */ /* 0x000fe200078e022a */
[----:B------:R-:W-:Y:S02]  /*d140*/  LOP3.LUT R2, R2, 0xb8, RZ, 0xfc, !PT ;  /* 0x000000b802027812 */ /* 0x000fe400078efcff */
[----:B------:R-:W-:Y:S01]  /*d150*/  PLOP3.LUT P3, PT, PT, PT, UP1, 0x80, 0x8 ;  /* 0x000000000008781c */ /* 0x000fe20003f6f018 */
[----:B------:R-:W-:Y:S01]  /*d160*/  IMAD R2, R10, 0x2, R12 ;  /* 0x000000020a027824 */ /* 0x000fe200078e020c */
[----:B------:R-:W-:-:S04]  /*d170*/  LOP3.LUT R88, R88, 0xb8, RZ, 0xfc, !PT ;  /* 0x000000b858587812 */ /* 0x000fc800078efcff */
[----:B------:R-:W-:Y:S01]  /*d180*/  ISETP.LT.AND P3, PT, R88, UR7, P3 ;  /* 0x0000000758007c0c */ /* 0x000fe20009f61270 */
[----:B------:R-:W-:Y:S01]  /*d190*/  IMAD R88, R10, 0x2, R2 ;  /* 0x000000020a587824 */ /* 0x000fe200078e0202 */
[----:B------:R1:W-:Y:S01]  /*d1a0*/  STL [R1+0x964], R133 ;  /* 0x0009648501007387 */ /* 0x0003e20000100800 */
[----:B------:R-:W-:-:S05]  /*d1b0*/  @!P5 IMAD.MOV R92, RZ, RZ, -R92 ;  /* 0x000000ffff5cd224 */ /* 0x000fca00078e0a5c */
[----:B------:R-:W-:Y:S01]  /*d1c0*/  STL [R1+0x1d4c], R92 ;  /* 0x001d4c5c01007387 */ /* 0x000fe20000100800 */
[----:B-1----:R-:W-:-:S05]  /*d1d0*/  IADD3 R133, P5, PT, R88, R4, RZ ;  /* 0x0000000458857210 */ /* 0x002fca0007fbe0ff */
[----:B------:R-:W-:Y:S01]  /*d1e0*/  STL [R1+0x988], R133 ;  /* 0x0009888501007387 */ /* 0x000fe20000100800 */
[----:B------:R-:W-:Y:S01]  /*d1f0*/  PRMT R17, RZ, 0x7610, R17 ;  /* 0x00007610ff117816 */ /* 0x000fe20000000011 */
[----:B0-----:R-:W-:Y:S02]  /*d200*/  @P3 IMAD.MOV.U32 R38, RZ, RZ, R133 ;  /* 0x000000ffff263224 */ /* 0x001fe400078e0085 */
[----:B--2---:R0:W-:Y:S02]  /*d210*/  STL [R1+0x77c], R163 ;  /* 0x00077ca301007387 */ /* 0x0041e40000100800 */
[----:B0-----:R-:W-:-:S05]  /*d220*/  LEA.HI.X.SX32 R163, R88, R3, 0x1, P5 ;  /* 0x0000000358a37211 */ /* 0x001fca00028f0eff */
[----:B------:R-:W-:-:S05]  /*d230*/  @P3 IMAD.MOV.U32 R39, RZ, RZ, R163 ;  /* 0x000000ffff273224 */ /* 0x000fca00078e00a3 */
[----:B------:R0:W2:Y:S01]  /*d240*/  @P3 LDG.E.U8 R17, desc[UR20][R38.64] ;  /* 0x0000001426113981 */ /* 0x0000a2000c1e1100 */
[----:B------:R-:W1:Y:S01]  /*d250*/  S2R R2, SR_TID.X ;  /* 0x0000000000027919 */ /* 0x000e620000002100 */
[----:B------:R-:W-:Y:S01]  /*d260*/  ISETP.GE.AND P1, PT, R40, RZ, PT ;  /* 0x000000ff2800720c */ /* 0x000fe20003f26270 */
[----:B------:R-:W-:Y:S01]  /*d270*/  IMAD R40, R10, 0x2, R88 ;  /* 0x000000020a287824 */ /* 0x000fe200078e0258 */
[----:B------:R-:W-:-:S03]  /*d280*/  ISETP.GE.AND P4, PT, R87, RZ, PT ;  /* 0x000000ff5700720c */ /* 0x000fc60003f86270 */
[----:B------:R-:W-:Y:S01]  /*d290*/  IMAD R87, R10, 0x2, R40 ;  /* 0x000000020a577824 */ /* 0x000fe200078e0228 */
[----:B------:R-:W-:Y:S01]  /*d2a0*/  ISETP.GE.AND P5, PT, R86, RZ, PT ;  /* 0x000000ff5600720c */ /* 0x000fe20003fa6270 */
[----:B------:R-:W-:Y:S02]  /*d2b0*/  IMAD.MOV.U32 R86, RZ, RZ, R85 ;  /* 0x000000ffff567224 */ /* 0x000fe400078e0055 */
[----:B0-----:R-:W-:Y:S01]  /*d2c0*/  IMAD R39, R10, 0x4, R87 ;  /* 0x000000040a277824 */ /* 0x001fe200078e0257 */
[----:B------:R-:W-:Y:S01]  /*d2d0*/  STL [R1+0x984], R163 ;  /* 0x000984a301007387 */ /* 0x000fe20000100800 */
[----:B------:R-:W-:Y:S02]  /*d2e0*/  IMAD.MOV.U32 R87, RZ, RZ, R84 ;  /* 0x000000ffff577224 */ /* 0x000fe400078e0054 */
[----:B------:R-:W-:Y:S01]  /*d2f0*/  @!P2 IMAD.MOV R86, RZ, RZ, -R86 ;  /* 0x000000ffff56a224 */ /* 0x000fe200078e0a56 */
[----:B------:R-:W-:Y:S01]  /*d300*/  PLOP3.LUT P2, PT, PT, PT, UP1, 0x80, 0x8 ;  /* 0x000000000008781c */ /* 0x000fe20003f4f018 */
[----:B------:R-:W-:-:S02]  /*d310*/  @!P6 IMAD.MOV R87, RZ, RZ, -R87 ;  /* 0x000000ffff57e224 */ /* 0x000fc400078e0a57 */
[----:B------:R-:W-:Y:S01]  /*d320*/  IMAD R38, R10, 0x2, R39 ;  /* 0x000000020a267824 */ /* 0x000fe200078e0227 */
[----:B-1----:R-:W-:-:S04]  /*d330*/  SHF.R.U32.HI R2, RZ, 0x6, R2 ;  /* 0x00000006ff027819 */ /* 0x002fc80000011602 */
[----:B------:R-:W-:Y:S02]  /*d340*/  SGXT.U32 R2, R2, 0x1 ;  /* 0x000000010202781a */ /* 0x000fe40000000000 */
[----:B------:R-:W-:Y:S02]  /*d350*/  PLOP3.LUT P3, PT, PT, PT, UP1, 0x80, 0x8 ;  /* 0x000000000008781c */ /* 0x000fe40003f6f018 */
[C---:B------:R-:W-:Y:S02]  /*d360*/  LOP3.LUT R85, R2.reuse, 0xc8, RZ, 0xfc, !PT ;  /* 0x000000c802557812 */ /* 0x040fe400078efcff */
[----:B------:R-:W-:Y:S02]  /*d370*/  PRMT R19, RZ, 0x7610, R19 ;  /* 0x00007610ff137816 */ /* 0x000fe40000000013 */
[----:B------:R-:W-:Y:S01]  /*d380*/  ISETP.LT.AND P3, PT, R85, UR7, P3 ;  /* 0x0000000755007c0c */ /* 0x000fe20009f61270 */
[----:B--2---:R0:W-:Y:S04]  /*d390*/  STL [R1+0x774], R17 ;  /* 0x0007741101007387 */ /* 0x0041e80000100800 */
[----:B------:R-:W-:Y:S01]  /*d3a0*/  STL [R1+0x1d44], R86 ;  /* 0x001d445601007387 */ /* 0x000fe20000100800 */
[----:B0-----:R-:W-:-:S03]  /*d3b0*/  LOP3.LUT R17, R2, 0xc0, RZ, 0xfc, !PT ;  /* 0x000000c002117812 */ /* 0x001fc600078efcff */
[----:B------:R0:W-:Y:S01]  /*d3c0*/  STL [R1+0x1d3c], R87 ;  /* 0x001d3c5701007387 */ /* 0x0001e20000100800 */
[----:B------:R-:W-:Y:S01]  /*d3d0*/  ISETP.LT.AND P2, PT, R17, UR7, P2 ;  /* 0x0000000711007c0c */ /* 0x000fe20009741270 */
[C-C-:B------:R-:W-:Y:S01]  /*d3e0*/  IMAD R17, R10.reuse, 0x2, R38.reuse ;  /* 0x000000020a117824 */ /* 0x140fe200078e0226 */
[----:B------:R-:W-:Y:S01]  /*d3f0*/  IADD3 R17, P6, PT, R39, R4, RZ ;  /* 0x0000000427117210 */ /* 0x000fe20007fde0ff */
[----:B0-----:R-:W-:-:S03]  /*d400*/  IMAD R87, R10, 0x2, R38 ;  /* 0x000000020a577824 */ /* 0x001fc600078e0226 */
[----:B------:R-:W-:Y:S01]  /*d410*/  LEA.HI.X.SX32 R84, R39, R3, 0x1, P6 ;  /* 0x0000000327547211 */ /* 0x000fe200030f0eff */
[----:B------:R-:W-:Y:S01]  /*d420*/  IMAD R86, R10, 0x2, R87 ;  /* 0x000000020a567824 */ /* 0x000fe200078e0257 */
[----:B------:R-:W-:Y:S05]  /*d430*/  STL [R1+0x9a8], R17 ;  /* 0x0009a81101007387 */ /* 0x000fea0000100800 */
[----:B------:R-:W-:Y:S01]  /*d440*/  @P2 IMAD.MOV.U32 R85, RZ, RZ, R84 ;  /* 0x000000ffff552224 */ /* 0x000fe200078e0054 */
[----:B------:R-:W-:Y:S04]  /*d450*/  STL [R1+0x1db0], R86 ;  /* 0x001db05601007387 */ /* 0x000fe80000100800 */
[----:B------:R0:W-:Y:S02]  /*d460*/  STL [R1+0x9a4], R84 ;  /* 0x0009a45401007387 */ /* 0x0001e40000100800 */
[----:B0-----:R-:W-:-:S05]  /*d470*/  @P2 IMAD.MOV.U32 R84, RZ, RZ, R17 ;  /* 0x000000ffff542224 */ /* 0x001fca00078e0011 */
[----:B------:R0:W2:Y:S01]  /*d480*/  @P2 LDG.E.U8 R19, desc[UR20][R84.64] ;  /* 0x0000001454132981 */ /* 0x0000a2000c1e1100 */
[----:B------:R-:W-:Y:S02]  /*d490*/  IMAD.MOV.U32 R88, RZ, RZ, R83 ;  /* 0x000000ffff587224 */ /* 0x000fe400078e0053 */
[----:B------:R-:W-:Y:S02]  /*d4a0*/  IMAD R39, R10, 0x2, R86 ;  /* 0x000000020a277824 */ /* 0x000fe400078e0256 */
[----:B------:R-:W-:Y:S01]  /*d4b0*/  @!P4 IMAD.MOV R88, RZ, RZ, -R88 ;  /* 0x000000ffff58c224 */ /* 0x000fe200078e0a58 */
[----:B------:R-:W-:Y:S02]  /*d4c0*/  STL [R1+0x1db4], R86 ;  /* 0x001db45601007387 */ /* 0x000fe40000100800 */
[C---:B------:R-:W-:Y:S02]  /*d4d0*/  IADD3 R17, P6, PT, R39.reuse, R4, RZ ;  /* 0x0000000427117210 */ /* 0x040fe40007fde0ff */
        /* <DEDUP_REMOVED lines=15> */
[----:B0-----:R-:W-:Y:S01]  /*d5d0*/  IMAD.MOV.U32 R84, RZ, RZ, R82 ;  /* 0x000000ffff547224 */ /* 0x001fe200078e0052 */
[----:B------:R-:W-:Y:S01]  /*d5e0*/  PRMT R14, RZ, 0x7610, R14 ;  /* 0x00007610ff0e7816 */ /* 0x000fe2000000000e */
[----:B------:R-:W-:Y:S01]  /*d5f0*/  @P3 IMAD.MOV.U32 R82, RZ, RZ, R17 ;  /* 0x000000ffff523224 */ /* 0x000fe200078e0011 */
[----:B--2---:R0:W-:Y:S02]  /*d600*/  STL [R1+0x778], R19 ;  /* 0x0007781301007387 */ /* 0x0041e40000100800 */
[----:B0-----:R-:W-:-:S05]  /*d610*/  LEA.HI.X.SX32 R19, R39, R3, 0x1, P6 ;  /* 0x0000000327137211 */ /* 0x001fca00030f0eff */
[----:B------:R-:W-:-:S05]  /*d620*/  @P3 IMAD.MOV.U32 R83, RZ, RZ, R19 ;  /* 0x000000ffff533224 */ /* 0x000fca00078e0013 */
[----:B------:R0:W2:Y:S01]  /*d630*/  @P3 LDG.E.U8 R14, desc[UR20][R82.64] ;  /* 0x00000014520e3981 */ /* 0x0000a2000c1e1100 */
[----:B------:R-:W-:-:S05]  /*d640*/  @!P1 IMAD.MOV R84, RZ, RZ, -R84 ;  /* 0x000000ffff549224 */ /* 0x000fca00078e0a54 */
[----:B------:R-:W-:Y:S04]  /*d650*/  STL [R1+0x1d30], R84 ;  /* 0x001d305401007387 */ /* 0x000fe80000100800 */
[----:B------:R1:W-:Y:S04]  /*d660*/  STL [R1+0x9c4], R19 ;  /* 0x0009c41301007387 */ /* 0x0003e80000100800 */
[----:B------:R-:W-:Y:S04]  /*d670*/  STL [R1+0x1d38], R84 ;  /* 0x001d385401007387 */ /* 0x000fe80000100800 */
[----:B------:R-:W-:Y:S04]  /*d680*/  STL [R1+0x1d40], R84 ;  /* 0x001d405401007387 */ /* 0x000fe80000100800 */
[----:B------:R-:W-:Y:S04]  /*d690*/  STL [R1+0x1d48], R84 ;  /* 0x001d485401007387 */ /* 0x000fe80000100800 */
[----:B------:R-:W-:Y:S04]  /*d6a0*/  STL [R1+0x1d50], R84 ;  /* 0x001d505401007387 */ /* 0x000fe80000100800 */
[----:B------:R-:W-:Y:S01]  /*d6b0*/  STL [R1+0x1d58], R84 ;  /* 0x001d585401007387 */ /* 0x000fe20000100800 */
[----:B------:R-:W-:-:S03]  /*d6c0*/  ISETP.GE.AND P4, PT, R99, RZ, PT ;  /* 0x000000ff6300720c */ /* 0x000fc60003f86270 */
[----:B------:R-:W-:Y:S04]  /*d6d0*/  STL [R1+0x1d60], R84 ;  /* 0x001d605401007387 */ /* 0x000fe80000100800 */
[----:B------:R-:W-:Y:S04]  /*d6e0*/  STL [R1+0x1dd0], R84 ;  /* 0x001dd05401007387 */ /* 0x000fe80000100800 */
[----:B------:R-:W-:Y:S04]  /*d6f0*/  STL [R1+0x1dd4], R84 ;  /* 0x001dd45401007387 */ /* 0x000fe80000100800 */
[----:B------:R-:W-:Y:S04]  /*d700*/  STL [R1+0x1ddc], R84 ;  /* 0x001ddc5401007387 */ /* 0x000fe80000100800 */
[----:B------:R-:W-:Y:S04]  /*d710*/  STL [R1+0x1cb4], R102 ;  /* 0x001cb46601007387 */ /* 0x000fe80000100800 */
[----:B------:R-:W-:Y:S01]  /*d720*/  STL [R1+0x1cc0], R102 ;  /* 0x001cc06601007387 */ /* 0x000fe20000100800 */
[----:B------:R-:W-:-:S03]  /*d730*/  ISETP.GE.AND P2, PT, R100, RZ, PT ;  /* 0x000000ff6400720c */ /* 0x000fc60003f46270 */
[----:B------:R-:W-:Y:S01]  /*d740*/  STL [R1+0x1cc4], R102 ;  /* 0x001cc46601007387 */ /* 0x000fe20000100800 */
[----:B0-----:R-:W-:-:S03]  /*d750*/  IMAD.MOV.U32 R82, RZ, RZ, R35 ;  /* 0x000000ffff527224 */ /* 0x001fc600078e0023 */
[----:B------:R-:W-:Y:S04]  /*d760*/  STL [R1+0x1de0], R102 ;  /* 0x001de06601007387 */ /* 0x000fe80000100800 */
[----:B------:R-:W-:Y:S01]  /*d770*/  STL [R1+0x1de4], R102 ;  /* 0x001de46601007387 */ /* 0x000fe20000100800 */
[----:B------:R-:W-:-:S03]  /*d780*/  IMAD.MOV.U32 R83, RZ, RZ, R81 ;  /* 0x000000ffff537224 */ /* 0x000fc600078e0051 */
[----:B------:R-:W-:Y:S01]  /*d790*/  STL [R1+0x1df0], R102 ;  /* 0x001df06601007387 */ /* 0x000fe20000100800 */
[----:B------:R-:W-:-:S03]  /*d7a0*/  @!P5 IMAD.MOV R82, RZ, RZ, -R82 ;  /* 0x000000ffff52d224 */ /* 0x000fc600078e0a52 */
[----:B------:R-:W-:Y:S04]  /*d7b0*/  STL [R1+0x1df4], R102 ;  /* 0x001df46601007387 */ /* 0x000fe80000100800 */
[----:B------:R-:W-:Y:S04]  /*d7c0*/  STL [R1+0x1e00], R102 ;  /* 0x001e006601007387 */ /* 0x000fe80000100800 */
[----:B------:R-:W-:Y:S01]  /*d7d0*/  STL [R1+0x1e04], R102 ;  /* 0x001e046601007387 */ /* 0x000fe20000100800 */
[----:B------:R-:W-:-:S03]  /*d7e0*/  @!P4 IMAD.MOV R83, RZ, RZ, -R83 ;  /* 0x000000ffff53c224 */ /* 0x000fc600078e0a53 */
[----:B------:R-:W-:Y:S01]  /*d7f0*/  STL [R1+0x1e08], R102 ;  /* 0x001e086601007387 */ /* 0x000fe20000100800 */
[----:B------:R-:W-:-:S03]  /*d800*/  IMAD R35, R10, 0x2, R39 ;  /* 0x000000020a237824 */ /* 0x000fc600078e0227 */
[----:B------:R-:W-:Y:S01]  /*d810*/  STL [R1+0x1cc8], R101 ;  /* 0x001cc86501007387 */ /* 0x000fe20000100800 */
[----:B------:R-:W-:-:S03]  /*d820*/  IMAD.MOV.U32 R39, RZ, RZ, R33 ;  /* 0x000000ffff277224 */ /* 0x000fc600078e0021 */
[----:B------:R-:W-:Y:S04]  /*d830*/  STL [R1+0x1cd0], R101 ;  /* 0x001cd06501007387 */ /* 0x000fe80000100800 */
[----:B------:R-:W-:Y:S01]  /*d840*/  STL [R1+0x1cd4], R101 ;  /* 0x001cd46501007387 */ /* 0x000fe20000100800 */
[----:B------:R-:W-:Y:S01]  /*d850*/  @!P2 IMAD.MOV R39, RZ, RZ, -R39 ;  /* 0x000000ffff27a224 */ /* 0x000fe200078e0a27 */
[----:B------:R-:W-:Y:S01]  /*d860*/  ISETP.GE.AND P6, PT, R102, RZ, PT ;  /* 0x000000ff6600720c */ /* 0x000fe20003fc6270 */
[----:B------:R-:W-:-:S12]  /*d870*/  IMAD.MOV.U32 R85, RZ, RZ, R80 ;  /* 0x000000ffff557224 */ /* 0x000fd800078e0050 */
[----:B------:R-:W-:Y:S01]  /*d880*/  @!P6 IMAD.MOV R85, RZ, RZ, -R85 ;  /* 0x000000ffff55e224 */ /* 0x000fe200078e0a55 */
[----:B-1----:R-:W-:Y:S02]  /*d890*/  LOP3.LUT R19, R2, 0xd0, RZ, 0xfc, !PT ;  /* 0x000000d002137812 */ /* 0x002fe400078efcff */
[----:B------:R-:W-:Y:S01]  /*d8a0*/  PLOP3.LUT P3, PT, PT, PT, UP1, 0x80, 0x8 ;  /* 0x000000000008781c */ /* 0x000fe20003f6f018 */
[----:B------:R-:W-:-:S03]  /*d8b0*/  IMAD R99, R10, 0x2, R35 ;  /* 0x000000020a637824 */ /* 0x000fc600078e0223 */
[----:B------:R-:W-:Y:S02]  /*d8c0*/  ISETP.LT.AND P3, PT, R19, UR7, P3 ;  /* 0x0000000713007c0c */ /* 0x000fe40009f61270 */
[----:B------:R-:W-:Y:S01]  /*d8d0*/  IADD3 R19, P5, PT, R136, R4, RZ ;  /* 0x0000000488137210 */ /* 0x000fe20007fbe0ff */
[----:B--2---:R0:W-:Y:S04]  /*d8e0*/  STL [R1+0x788], R14 ;  /* 0x0007880e01007387 */ /* 0x0041e80000100800 */
        /* <DEDUP_REMOVED lines=202> */
[----:B0-----:R-:W-:-:S03]  /*e590*/  LOP3.LUT R14, R2, 0x2, RZ, 0xfc, !PT ;  /* 0x00000002020e7812 */ /* 0x001fc600078efcff */
[----:B------:R-:W-:Y:S01]  /*e5a0*/  STL [R1+0x20d0], R99 ;  /* 0x0020d06301007387 */ /* 0x000fe20000100800 */
[----:B------:R-:W-:-:S03]  /*e5b0*/  PLOP3.LUT P4, PT, PT, PT, UP1, 0x80, 0x8 ;  /* 0x000000000008781c */ /* 0x000fc60003f8f018 */
[----:B------:R-:W-:Y:S01]  /*e5c0*/  STL [R1+0x20d8], R99 ;  /* 0x0020d86301007387 */ /* 0x000fe20000100800 */
[----:B------:R-:W-:-:S03]  /*e5d0*/  IMAD R33, R10, 0x4, R99 ;  /* 0x000000040a217824 */ /* 0x000fc600078e0263 */
[----:B------:R-:W-:Y:S04]  /*e5e0*/  STL [R1+0x20dc], R99 ;  /* 0x0020dc6301007387 */ /* 0x000fe80000100800 */
[----:B------:R-:W-:Y:S01]  /*e5f0*/  STL [R1+0x20e4], R99 ;  /* 0x0020e46301007387 */ /* 0x000fe20000100800 */
[----:B------:R-:W-:-:S03]  /*e600*/  ISETP.LT.AND P4, PT, R14, UR7, P4 ;  /* 0x000000070e007c0c */ /* 0x000fc6000a781270 */
[----:B------:R-:W-:Y:S04]  /*e610*/  STL [R1+0x20e8], R99 ;  /* 0x0020e86301007387 */ /* 0x000fe80000100800 */
[----:B------:R-:W-:Y:S01]  /*e620*/  STL [R1+0x20f0], R99 ;  /* 0x0020f06301007387 */ /* 0x000fe20000100800 */
[----:B------:R-:W-:-:S03]  /*e630*/  LOP3.LUT R17, R2, 0xa, RZ, 0xfc, !PT ;  /* 0x0000000a02117812 */ /* 0x000fc600078efcff */
[----:B------:R-:W-:Y:S01]  /*e640*/  STL [R1+0x20f4], R99 ;  /* 0x0020f46301007387 */ /* 0x000fe20000100800 */
[----:B------:R-:W-:-:S03]  /*e650*/  PLOP3.LUT P2, PT, PT, PT, UP1, 0x80, 0x8 ;  /* 0x000000000008781c */ /* 0x000fc60003f4f018 */
[----:B------:R-:W-:Y:S01]  /*e660*/  STL [R1+0x20fc], R99 ;  /* 0x0020fc6301007387 */ /* 0x000fe20000100800 */
[----:B------:R-:W-:-:S03]  /*e670*/  LEA.HI.X.SX32 R133, R136, R3, 0x1, P5 ;  /* 0x0000000388857211 */ /* 0x000fc600028f0eff */
[----:B------:R-:W-:Y:S01]  /*e680*/  STL [R1+0x2100], R99 ;  /* 0x0021006301007387 */ /* 0x000fe20000100800 */
[----:B------:R-:W-:-:S03]  /*e690*/  IADD3 R80, P5, PT, R33, R4, RZ ;  /* 0x0000000421507210 */ /* 0x000fc60007fbe0ff */
[----:B------:R-:W-:Y:S01]  /*e6a0*/  STL [R1+0x2108], R99 ;  /* 0x0021086301007387 */ /* 0x000fe20000100800 */
[----:B------:R-:W-:-:S03]  /*e6b0*/  IADD3 R14, P6, PT, R79, R4, RZ ;  /* 0x000000044f0e7210 */ /* 0x000fc60007fde0ff */
[----:B------:R-:W-:Y:S01]  /*e6c0*/  STL [R1+0x210c], R99 ;  /* 0x00210c6301007387 */ /* 0x000fe20000100800 */
[----:B------:R-:W-:-:S03]  /*e6d0*/  PRMT R138, RZ, 0x7610, R138 ;  /* 0x00007610ff8a7816 */ /* 0x000fc6000000008a */
[----:B------:R-:W-:Y:S01]  /*e6e0*/  STL [R1+0x2114], R99 ;  /* 0x0021146301007387 */ /* 0x000fe20000100800 */
[----:B------:R-:W-:-:S03]  /*e6f0*/  ISETP.LT.AND P2, PT, R17, UR7, P2 ;  /* 0x0000000711007c0c */ /* 0x000fc60009741270 */
[----:B------:R-:W-:Y:S01]  /*e700*/  STL [R1+0x1cd8], R136 ;  /* 0x001cd88801007387 */ /* 0x000fe20000100800 */
[----:B------:R-:W-:-:S03]  /*e710*/  LEA.HI.X.SX32 R81, R33, R3, 0x1, P5 ;  /* 0x0000000321517211 */ /* 0x000fc600028f0eff */
[----:B------:R-:W-:Y:S04]  /*e720*/  STL [R1+0x1cdc], R136 ;  /* 0x001cdc8801007387 */ /* 0x000fe80000100800 */
[----:B------:R-:W-:Y:S04]  /*e730*/  STL [R1+0x1cec], R136 ;  /* 0x001cec8801007387 */ /* 0x000fe80000100800 */
[----:B------:R-:W-:Y:S01]  /*e740*/  STL [R1+0x494], R133 ;  /* 0x0004948501007387 */ /* 0x000fe20000100800 */
[----:B------:R-:W-:-:S03]  /*e750*/  PRMT R18, RZ, 0x7610, R18 ;  /* 0x00007610ff127816 */ /* 0x000fc60000000012 */
[----:B------:R0:W-:Y:S04]  /*e760*/  STL [R1+0x9e8], R80 ;  /* 0x0009e85001007387 */ /* 0x0001e80000100800 */
[----:B------:R-:W-:Y:S01]  /*e770*/  STL [R1+0x4b4], R14 ;  /* 0x0004b40e01007387 */ /* 0x000fe20000100800 */
[----:B------:R-:W-:-:S03]  /*e780*/  LEA.HI.X.SX32 R17, R79, R3, 0x1, P6 ;  /* 0x000000034f117211 */ /* 0x000fc600030f0eff */
[----:B------:R-:W-:Y:S04]  /*e790*/  STL [R1+0x1ce0], R79 ;  /* 0x001ce04f01007387 */ /* 0x000fe80000100800 */
[----:B------:R1:W-:Y:S04]  /*e7a0*/  STL [R1+0x9e4], R81 ;  /* 0x0009e45101007387 */ /* 0x0003e80000100800 */
[----:B------:R0:W2:Y:S01]  /*e7b0*/  @P3 LDG.E.U8 R138, desc[UR20][R80.64] ;  /* 0x00000014508a3981 */ /* 0x0000a2000c1e1100 */
[----:B------:R-:W-:Y:S01]  /*e7c0*/  PRMT R11, RZ, 0x7610, R11 ;  /* 0x00007610ff0b7816 */ /* 0x000fe2000000000b */
[----:B0-----:R-:W-:-:S02]  /*e7d0*/  @P4 IMAD.MOV.U32 R80, RZ, RZ, R19 ;  /* 0x000000ffff504224 */ /* 0x001fc400078e0013 */
[----:B-1----:R-:W-:-:S05]  /*e7e0*/  @P4 IMAD.MOV.U32 R81, RZ, RZ, R133 ;  /* 0x000000ffff514224 */ /* 0x002fca00078e0085 */
[----:B------:R0:W3:Y:S02]  /*e7f0*/  @P4 LDG.E.U8 R18, desc[UR20][R80.64] ;  /* 0x0000001450124981 */ /* 0x0000e4000c1e1100 */
[----:B0-----:R-:W-:Y:S02]  /*e800*/  @P2 IMAD.MOV.U32 R80, RZ, RZ, R14 ;  /* 0x000000ffff502224 */ /* 0x001fe400078e000e */
[----:B------:R-:W-:-:S05]  /*e810*/  @P2 IMAD.MOV.U32 R81, RZ, RZ, R17 ;  /* 0x000000ffff512224 */ /* 0x000fca00078e0011 */
[----:B------:R-:W2:Y:S01]  /*e820*/  @P2 LDG.E.U8 R11, desc[UR20][R80.64] ;  /* 0x00000014500b2981 */ /* 0x000ea2000c1e1100 */
[----:B------:R-:W-:-:S03]  /*e830*/  ISETP.GE.AND P1, PT, R101, RZ, PT ;  /* 0x000000ff6500720c */ /* 0x000fc60003f26270 */
[----:B------:R-:W-:Y:S04]  /*e840*/  STL [R1+0x1ce8], R79 ;  /* 0x001ce84f01007387 */ /* 0x000fe80000100800 */
[----:B------:R-:W-:Y:S04]  /*e850*/  STL [R1+0x1cf0], R79 ;  /* 0x001cf04f01007387 */ /* 0x000fe80000100800 */
[----:B------:R0:W-:Y:S01]  /*e860*/  STL [R1+0x4b0], R17 ;  /* 0x0004b01101007387 */ /* 0x0001e20000100800 */
[----:B------:R-:W-:-:S03]  /*e870*/  ISETP.GE.AND P5, PT, R105, RZ, PT ;  /* 0x000000ff6900720c */ /* 0x000fc60003fa6270 */
[----:B------:R-:W-:Y:S04]  /*e880*/  STL [R1+0x1cf4], R79 ;  /* 0x001cf44f01007387 */ /* 0x000fe80000100800 */
[----:B------:R-:W-:Y:S01]  /*e890*/  STL [R1+0x1ce4], R105 ;  /* 0x001ce46901007387 */ /* 0x000fe20000100800 */
[----:B------:R-:W-:-:S03]  /*e8a0*/  ISETP.GE.AND P6, PT, R103, RZ, PT ;  /* 0x000000ff6700720c */ /* 0x000fc60003fc6270 */
        /* <DEDUP_REMOVED lines=8> */
[----:B------:R-:W-:Y:S01]  /*e930*/  @!P1 IMAD.MOV R75, RZ, RZ, -R75 ;  /* 0x000000ffff4b9224 */ /* 0x000fe200078e0a4b */
[----:B------:R-:W-:Y:S01]  /*e940*/  PLOP3.LUT P1, PT, PT, PT, UP1, 0x80, 0x8 ;  /* 0x000000000008781c */ /* 0x000fe20003f2f018 */
[----:B------:R-:W-:-:S02]  /*e950*/  IMAD.MOV.U32 R19, RZ, RZ, R20 ;  /* 0x000000ffff137224 */ /* 0x000fc400078e0014 */
[----:B------:R-:W-:Y:S01]  /*e960*/  IMAD.MOV.U32 R20, RZ, RZ, R164 ;  /* 0x000000ffff147224 */ /* 0x000fe200078e00a4 */
[-C--:B------:R-:W-:Y:S01]  /*e970*/  IADD3 R164, P2, PT, R74, R4.reuse, RZ ;  /* 0x000000044aa47210 */ /* 0x080fe20007f5e0ff */
[----:B------:R-:W-:Y:S01]  /*e980*/  @!P5 IMAD.MOV R76, RZ, RZ, -R76 ;  /* 0x000000ffff4cd224 */ /* 0x000fe200078e0a4c */
[C---:B------:R-:W-:Y:S01]  /*e990*/  LOP3.LUT R14, R2.reuse, 0x1a, RZ, 0xfc, !PT ;  /* 0x0000001a020e7812 */ /* 0x040fe200078efcff */
[----:B------:R-:W-:Y:S01]  /*e9a0*/  @!P6 IMAD.MOV R77, RZ, RZ, -R77 ;  /* 0x000000ffff4de224 */ /* 0x000fe200078e0a4d */
[----:B------:R-:W-:Y:S01]  /*e9b0*/  PLOP3.LUT P6, PT, PT, PT, UP1, 0x80, 0x8 ;  /* 0x000000000008781c */ /* 0x000fe20003fcf018 */
[----:B------:R-:W-:Y:S01]  /*e9c0*/  @!P3 IMAD.MOV R78, RZ, RZ, -R78 ;  /* 0x000000ffff4eb224 */ /* 0x000fe200078e0a4e */
[C---:B------:R-:W-:Y:S02]  /*e9d0*/  IADD3 R163, P3, PT, R73.reuse, R4, RZ ;  /* 0x0000000449a37210 */ /* 0x040fe40007f7e0ff */
[----:B0-----:R-:W-:Y:S01]  /*e9e0*/  LOP3.LUT R17, R2, 0x22, RZ, 0xfc, !PT ;  /* 0x0000002202117812 */ /* 0x001fe200078efcff */
[----:B------:R-:W-:Y:S01]  /*e9f0*/  IMAD.MOV.U32 R17, RZ, RZ, R19 ;  /* 0x000000ffff117224 */ /* 0x000fe200078e0013 */
[----:B------:R-:W-:Y:S01]  /*ea00*/  ISETP.LT.AND P6, PT, R14, UR7, P6 ;  /* 0x000000070e007c0c */ /* 0x000fe2000b7c1270 */
[----:B------:R-:W-:Y:S01]  /*ea10*/  IMAD.MOV.U32 R19, RZ, RZ, R165 ;  /* 0x000000ffff137224 */ /* 0x000fe200078e00a5 */
[----:B------:R-:W-:-:S02]  /*ea20*/  LEA.HI.X.SX32 R165, R73, R3, 0x1, P3 ;  /* 0x0000000349a57211 */ /* 0x000fc400018f0eff */
[----:B------:R-:W-:Y:S02]  /*ea30*/  LOP3.LUT R73, R2, 0x22, RZ, 0xfc, !PT ;  /* 0x0000002202497812 */ /* 0x000fe400078efcff */
[----:B------:R-:W-:Y:S02]  /*ea40*/  PRMT R146, RZ, 0x7610, R146 ;  /* 0x00007610ff927816 */ /* 0x000fe40000000092 */
[----:B------:R-:W-:Y:S02]  /*ea50*/  PRMT R16, RZ, 0x7610, R16 ;  /* 0x00007610ff107816 */ /* 0x000fe40000000010 */
[----:B------:R-:W-:Y:S01]  /*ea60*/  PRMT R8, RZ, 0x7610, R8 ;  /* 0x00007610ff087816 */ /* 0x000fe20000000008 */
[----:B---3--:R0:W-:Y:S04]  /*ea70*/  STL [R1+0x7bc], R18 ;  /* 0x0007bc1201007387 */ /* 0x0081e80000100800 */
[----:B------:R-:W-:Y:S04]  /*ea80*/  STL [R1+0x1d04], R107 ;  /* 0x001d046b01007387 */ /* 0x000fe80000100800 */
[----:B------:R-:W-:Y:S01]  /*ea90*/  STL [R1+0x1d1c], R107 ;  /* 0x001d1c6b01007387 */ /* 0x000fe20000100800 */
[----:B0-----:R-:W-:-:S03]  /*eaa0*/  IMAD.MOV.U32 R18, RZ, RZ, R27 ;  /* 0x000000ffff127224 */ /* 0x001fc600078e001b */
[----:B--2---:R0:W-:Y:S01]  /*eab0*/  STL [R1+0x7b8], R11 ;  /* 0x0007b80b01007387 */ /* 0x0041e20000100800 */
[----:B------:R-:W-:Y:S02]  /*eac0*/  LEA.HI.X.SX32 R27, R74, R3, 0x1, P2 ;  /* 0x000000034a1b7211 */ /* 0x000fe400010f0eff */
[----:B------:R-:W-:Y:S02]  /*ead0*/  IADD3 R133, P2, PT, R72, R4, RZ ;  /* 0x0000000448857210 */ /* 0x000fe40007f5e0ff */
[----:B0-----:R-:W-:-:S04]  /*eae0*/  LOP3.LUT R11, R2, 0x12, RZ, 0xfc, !PT ;  /* 0x00000012020b7812 */ /* 0x001fc800078efcff */
[----:B------:R-:W-:Y:S02]  /*eaf0*/  ISETP.LT.AND P5, PT, R11, UR7, P1 ;  /* 0x000000070b007c0c */ /* 0x000fe40008fa1270 */
[C---:B------:R-:W-:Y:S01]  /*eb00*/  IADD3 R11, P1, PT, R71.reuse, R4, RZ ;  /* 0x00000004470b7210 */ /* 0x040fe20007f3e0ff */
[----:B------:R0:W-:Y:S03]  /*eb10*/  STL [R1+0x784], R138 ;  /* 0x0007848a01007387 */ /* 0x0001e60000100800 */
[-C--:B------:R-:W-:Y:S02]  /*eb20*/  LEA.HI.X.SX32 R14, R71, R3.reuse, 0x1, P1 ;  /* 0x00000003470e7211 */ /* 0x080fe400008f0eff */
[----:B------:R-:W-:Y:S02]  /*eb30*/  PLOP3.LUT P1, PT, PT, PT, UP1, 0x80, 0x8 ;  /* 0x000000000008781c */ /* 0x000fe40003f2f018 */
[----:B0-----:R-:W-:-:S02]  /*eb40*/  LEA.HI.X.SX32 R138, R72, R3, 0x1, P2 ;  /* 0x00000003488a7211 */ /* 0x001fc400010f0eff */
[----:B------:R-:W-:Y:S02]  /*eb50*/  PLOP3.LUT P2, PT, PT, PT, UP1, 0x80, 0x8 ;  /* 0x000000000008781c */ /* 0x000fe40003f4f018 */
[----:B------:R-:W-:Y:S02]  /*eb60*/  LOP3.LUT R72, R2, 0x2a, RZ, 0xfc, !PT ;  /* 0x0000002a02487812 */ /* 0x000fe400078efcff */
[----:B------:R-:W-:Y:S01]  /*eb70*/  ISETP.LT.AND P2, PT, R73, UR7, P2 ;  /* 0x0000000749007c0c */ /* 0x000fe20009741270 */
[----:B------:R-:W-:Y:S01]  /*eb80*/  @P5 IMAD.MOV.U32 R73, RZ, RZ, R27 ;  /* 0x000000ffff495224 */ /* 0x000fe200078e001b */
[----:B------:R-:W-:Y:S02]  /*eb90*/  PRMT R2, RZ, 0x7610, R2 ;  /* 0x00007610ff027816 */ /* 0x000fe40000000002 */
[----:B------:R-:W-:Y:S01]  /*eba0*/  ISETP.LT.AND P1, PT, R72, UR7, P1 ;  /* 0x0000000748007c0c */ /* 0x000fe20008f21270 */
[----:B------:R-:W-:-:S05]  /*ebb0*/  @P5 IMAD.MOV.U32 R72, RZ, RZ, R164 ;  /* 0x000000ffff485224 */ /* 0x000fca00078e00a4 */
[----:B------:R0:W2:Y:S02]  /*ebc0*/  @P5 LDG.E.U8 R2, desc[UR20][R72.64] ;  /* 0x0000001448025981 */ /* 0x0000a4000c1e1100 */
[----:B0-----:R-:W-:Y:S02]  /*ebd0*/  @P6 IMAD.MOV.U32 R72, RZ, RZ, R163 ;  /* 0x000000ffff486224 */ /* 0x001fe400078e00a3 */
[----:B------:R-:W-:-:S05]  /*ebe0*/  @P6 IMAD.MOV.U32 R73, RZ, RZ, R165 ;  /* 0x000000ffff496224 */ /* 0x000fca00078e00a5 */
[----:B------:R0:W3:Y:S02]  /*ebf0*/  @P6 LDG.E.U8 R146, desc[UR20][R72.64] ;  /* 0x0000001448926981 */ /* 0x0000e4000c1e1100 */
[----:B0-----:R-:W-:Y:S02]  /*ec00*/  @P2 IMAD.MOV.U32 R72, RZ, RZ, R133 ;  /* 0x000000ffff482224 */ /* 0x001fe400078e0085 */
[----:B------:R-:W-:-:S05]  /*ec10*/  @P2 IMAD.MOV.U32 R73, RZ, RZ, R138 ;  /* 0x000000ffff492224 */ /* 0x000fca00078e008a */
[----:B------:R0:W3:Y:S02]  /*ec20*/  @P2 LDG.E.U8 R16, desc[UR20][R72.64] ;  /* 0x0000001448102981 */ /* 0x0000e4000c1e1100 */
[----:B0-----:R-:W-:Y:S02]  /*ec30*/  @P1 IMAD.MOV.U32 R72, RZ, RZ, R11 ;  /* 0x000000ffff481224 */ /* 0x001fe400078e000b */
[----:B------:R-:W-:-:S05]  /*ec40*/  @P1 IMAD.MOV.U32 R73, RZ, RZ, R14 ;  /* 0x000000ffff491224 */ /* 0x000fca00078e000e */
[----:B------:R-:W3:Y:S04]  /*ec50*/  @P1 LDG.E.U8 R8, desc[UR20][R72.64] ;  /* 0x0000001448081981 */ /* 0x000ee8000c1e1100 */
[----:B------:R-:W-:Y:S04]  /*ec60*/  STL [R1+0x4d4], R164 ;  /* 0x0004d4a401007387 */ /* 0x000fe80000100800 */
[----:B------:R-:W-:Y:S04]  /*ec70*/  STL [R1+0x4f4], R163 ;  /* 0x0004f4a301007387 */ /* 0x000fe80000100800 */
[----:B------:R0:W-:Y:S04]  /*ec80*/  STL [R1+0x4d0], R27 ;  /* 0x0004d01b01007387 */ /* 0x0001e80000100800 */
[----:B------:R1:W-:Y:S04]  /*ec90*/  STL [R1+0x514], R133 ;  /* 0x0005148501007387 */ /* 0x0003e80000100800 */
[----:B------:R-:W-:Y:S04]  /*eca0*/  STL [R1+0x4f0], R165 ;  /* 0x0004f0a501007387 */ /* 0x000fe80000100800 */
[----:B------:R-:W-:Y:S04]  /*ecb0*/  STL [R1+0x534], R11 ;  /* 0x0005340b01007387 */ /* 0x000fe80000100800 */
[----:B------:R1:W-:Y:S04]  /*ecc0*/  STL [R1+0x510], R138 ;  /* 0x0005108a01007387 */ /* 0x0003e80000100800 */
[----:B------:R-:W-:Y:S04]  /*ecd0*/  STL [R1+0x530], R14 ;  /* 0x0005300e01007387 */ /* 0x000fe80000100800 */
[----:B0-----:R-:W4:Y:S04]  /*ece0*/  LDL.LU R27, [R1+0x21a4] ;  /* 0x0021a400011b7983 */ /* 0x001f280000300800 */
[----:B------:R-:W4:Y:S01]  /*ecf0*/  LDL.LU R164, [R1+0x21a0] ;  /* 0x0021a00001a47983 */ /* 0x000f220000300800 */
[----:B------:R-:W-:-:S02]  /*ed00*/  ISETP.GE.AND P3, PT, R109, RZ, PT ;  /* 0x000000ff6d00720c */ /* 0x000fc40003f66270 */
[----:B------:R-:W-:Y:S02]  /*ed10*/  ISETP.GE.AND P6, PT, R113, RZ, PT ;  /* 0x000000ff7100720c */ /* 0x000fe40003fc6270 */
[----:B------:R-:W-:Y:S02]  /*ed20*/  ISETP.GE.AND P5, PT, R111, RZ, PT ;  /* 0x000000ff6f00720c */ /* 0x000fe40003fa6270 */
[----:B------:R-:W-:Y:S02]  /*ed30*/  ISETP.GE.AND P4, PT, R107, RZ, PT ;  /* 0x000000ff6b00720c */ /* 0x000fe40003f86270 */
[----:B------:R-:W-:-:S05]  /*ed40*/  PLOP3.LUT P1, PT, PT, PT, UP1, 0x80, 0x8 ;  /* 0x000000000008781c */ /* 0x000fca0003f2f018 */
[----:B------:R-:W-:Y:S02]  /*ed50*/  @!P3 IMAD.MOV R68, RZ, RZ, -R68 ;  /* 0x000000ffff44b224 */ /* 0x000fe400078e0a44 */
[----:B------:R-:W-:Y:S02]  /*ed60*/  @!P6 IMAD.MOV R70, RZ, RZ, -R70 ;  /* 0x000000ffff46e224 */ /* 0x000fe400078e0a46 */
[----:B------:R-:W-:Y:S01]  /*ed70*/  @!P5 IMAD.MOV R69, RZ, RZ, -R69 ;  /* 0x000000ffff45d224 */ /* 0x000fe200078e0a45 */
[----:B------:R-:W-:Y:S01]  /*ed80*/  PLOP3.LUT P5, PT, PT, PT, UP1, 0x80, 0x8 ;  /* 0x000000000008781c */ /* 0x000fe20003faf018 */
[----:B------:R-:W-:Y:S01]  /*ed90*/  @!P4 IMAD.MOV R67, RZ, RZ, -R67 ;  /* 0x000000ffff43c224 */ /* 0x000fe200078e0a43 */
[----:B-1----:R-:W-:-:S04]  /*eda0*/  IADD3 R133, P4, PT, R65, R4, RZ ;  /* 0x0000000441857210 */ /* 0x002fc80007f9e0ff */
[----:B------:R-:W-:Y:S02]  /*edb0*/  LEA.HI.X.SX32 R138, R65, R3, 0x1, P4 ;  /* 0x00000003418a7211 */ /* 0x000fe400020f0eff */
[----:B------:R-:W-:Y:S02]  /*edc0*/  PLOP3.LUT P4, PT, PT, PT, UP1, 0x80, 0x8 ;  /* 0x000000000008781c */ /* 0x000fe40003f8f018 */
[----:B------:R-:W-:Y:S02]  /*edd0*/  PRMT R145, RZ, 0x7610, R145 ;  /* 0x00007610ff917816 */ /* 0x000fe40000000091 */
[----:B------:R-:W-:Y:S02]  /*ede0*/  PRMT R132, RZ, 0x7610, R132 ;  /* 0x00007610ff847816 */ /* 0x000fe40000000084 */
[----:B------:R-:W-:Y:S02]  /*edf0*/  PRMT R13, RZ, 0x7610, R13 ;  /* 0x00007610ff0d7816 */ /* 0x000fe4000000000d */
[----:B------:R-:W-:Y:S01]  /*ee00*/  PRMT R5, RZ, 0x7610, R5 ;  /* 0x00007610ff057816 */ /* 0x000fe20000000005 */
[----:B--2---:R0:W-:Y:S04]  /*ee10*/  STL [R1+0x7b4], R2 ;  /* 0x0007b40201007387 */ /* 0x0041e80000100800 */
[----:B------:R-:W2:Y:S01]  /*ee20*/  LDL.LU R165, [R1+0x219c] ;  /* 0x00219c0001a57983 */ /* 0x000ea20000300800 */
[----:B0-----:R-:W0:Y:S02]  /*ee30*/  S2R R2, SR_TID.X ;  /* 0x0000000000027919 */ /* 0x001e240000002100 */
[----:B0-----:R-:W-:-:S04]  /*ee40*/  SHF.R.U32.HI R2, RZ, 0x6, R2 ;  /* 0x00000006ff027819 */ /* 0x001fc80000011602 */
[----:B------:R-:W-:Y:S01]  /*ee50*/  SGXT.U32 R2, R2, 0x1 ;  /* 0x000000010202781a */ /* 0x000fe20000000000 */
[----:B---3--:R0:W-:Y:S04]  /*ee60*/  STL [R1+0x834], R8 ;  /* 0x0008340801007387 */ /* 0x0081e80000100800 */
[----:B------:R1:W-:Y:S01]  /*ee70*/  STL [R1+0x83c], R146 ;  /* 0x00083c9201007387 */ /* 0x0003e20000100800 */
[----:B0-----:R-:W-:Y:S02]  /*ee80*/  LOP3.LUT R8, R2, 0x32, RZ, 0xfc, !PT ;  /* 0x0000003202087812 */ /* 0x001fe400078efcff */
[----:B-1----:R-:W-:Y:S02]  /*ee90*/  IADD3 R146, P3, PT, R66, R4, RZ ;  /* 0x0000000442927210 */ /* 0x002fe40007f7e0ff */
[----:B------:R-:W-:-:S02]  /*eea0*/  ISETP.LT.AND P6, PT, R8, UR7, P1 ;  /* 0x0000000708007c0c */ /* 0x000fc40008fc1270 */
[C---:B------:R-:W-:Y:S02]  /*eeb0*/  LOP3.LUT R11, R2.reuse, 0x3a, RZ, 0xfc, !PT ;  /* 0x0000003a020b7812 */ /* 0x040fe400078efcff */
[----:B------:R-:W-:Y:S02]  /*eec0*/  LOP3.LUT R14, R2, 0x42, RZ, 0xfc, !PT ;  /* 0x00000042020e7812 */ /* 0x000fe400078efcff */
[----:B------:R-:W-:Y:S02]  /*eed0*/  LEA.HI.X.SX32 R163, R66, R3, 0x1, P3 ;  /* 0x0000000342a37211 */ /* 0x000fe400018f0eff */
[-C--:B------:R-:W-:Y:S02]  /*eee0*/  IADD3 R14, P3, PT, R64, R4.reuse, RZ ;  /* 0x00000004400e7210 */ /* 0x080fe40007f7e0ff */
[----:B------:R-:W-:Y:S01]  /*eef0*/  IADD3 R8, P1, PT, R63, R4, RZ ;  /* 0x000000043f087210 */ /* 0x000fe20007f3e0ff */
[----:B------:R-:W-:Y:S01]  /*ef00*/  STL [R1+0x554], R146 ;  /* 0x0005549201007387 */ /* 0x000fe20000100800 */
[----:B------:R-:W-:-:S02]  /*ef10*/  ISETP.LT.AND P5, PT, R11, UR7, P5 ;  /* 0x000000070b007c0c */ /* 0x000fc4000afa1270 */
[-C--:B------:R-:W-:Y:S01]  /*ef20*/  LEA.HI.X.SX32 R11, R63, R3.reuse, 0x1, P1 ;  /* 0x000000033f0b7211 */ /* 0x080fe200008f0eff */
[----:B------:R0:W-:Y:S01]  /*ef30*/  STL [R1+0x838], R16 ;  /* 0x0008381001007387 */ /* 0x0001e20000100800 */
[----:B------:R-:W-:Y:S02]  /*ef40*/  LOP3.LUT R65, R2, 0x42, RZ, 0xfc, !PT ;  /* 0x0000004202417812 */ /* 0x000fe400078efcff */
[----:B------:R-:W-:Y:S02]  /*ef50*/  PLOP3.LUT P1, PT, PT, PT, UP1, 0x80, 0x8 ;  /* 0x000000000008781c */ /* 0x000fe40003f2f018 */
[----:B------:R-:W-:Y:S02]  /*ef60*/  ISETP.LT.AND P4, PT, R65, UR7, P4 ;  /* 0x0000000741007c0c */ /* 0x000fe4000a781270 */
[----:B0-----:R-:W-:Y:S02]  /*ef70*/  LEA.HI.X.SX32 R16, R64, R3, 0x1, P3 ;  /* 0x0000000340107211 */ /* 0x001fe400018f0eff */
[----:B------:R-:W-:Y:S01]  /*ef80*/  LOP3.LUT R64, R2, 0x4a, RZ, 0xfc, !PT ;  /* 0x0000004a02407812 */ /* 0x000fe200078efcff */
[----:B------:R-:W-:-:S03]  /*ef90*/  @P6 IMAD.MOV.U32 R65, RZ, RZ, R163 ;  /* 0x000000ffff416224 */ /* 0x000fc600078e00a3 */
[----:B------:R-:W-:Y:S01]  /*efa0*/  ISETP.LT.AND P1, PT, R64, UR7, P1 ;  /* 0x0000000740007c0c */ /* 0x000fe20008f21270 */
[----:B------:R-:W-:-:S05]  /*efb0*/  @P6 IMAD.MOV.U32 R64, RZ, RZ, R146 ;  /* 0x000000ffff406224 */ /* 0x000fca00078e0092 */
[----:B------:R0:W3:Y:S02]  /*efc0*/  @P6 LDG.E.U8 R145, desc[UR20][R64.64] ;  /* 0x0000001440916981 */ /* 0x0000e4000c1e1100 */
[----:B0-----:R-:W-:Y:S02]  /*efd0*/  @P5 IMAD.MOV.U32 R64, RZ, RZ, R133 ;  /* 0x000000ffff405224 */ /* 0x001fe400078e0085 */
[----:B------:R-:W-:-:S05]  /*efe0*/  @P5 IMAD.MOV.U32 R65, RZ, RZ, R138 ;  /* 0x000000ffff415224 */ /* 0x000fca00078e008a */
[----:B------:R0:W2:Y:S02]  /*eff0*/  @P5 LDG.E.U8 R132, desc[UR20][R64.64] ;  /* 0x0000001440845981 */ /* 0x0000a4000c1e1100 */
[----:B0-----:R-:W-:Y:S02]  /*f000*/  @P4 IMAD.MOV.U32 R64, RZ, RZ, R14 ;  /* 0x000000ffff404224 */ /* 0x001fe400078e000e */
[----:B------:R-:W-:-:S05]  /*f010*/  @P4 IMAD.MOV.U32 R65, RZ, RZ, R16 ;  /* 0x000000ffff414224 */ /* 0x000fca00078e0010 */
[----:B------:R0:W2:Y:S02]  /*f020*/  @P4 LDG.E.U8 R13, desc[UR20][R64.64] ;  /* 0x00000014400d4981 */ /* 0x0000a4000c1e1100 */
[----:B0-----:R-:W-:Y:S02]  /*f030*/  @P1 IMAD.MOV.U32 R64, RZ, RZ, R8 ;  /* 0x000000ffff401224 */ /* 0x001fe400078e0008 */
[----:B------:R-:W-:-:S05]  /*f040*/  @P1 IMAD.MOV.U32 R65, RZ, RZ, R11 ;  /* 0x000000ffff411224 */ /* 0x000fca00078e000b */
[----:B------:R-:W4:Y:S01]  /*f050*/  @P1 LDG.E.U8 R5, desc[UR20][R64.64] ;  /* 0x0000001440051981 */ /* 0x000f22000c1e1100 */
[----:B------:R-:W-:-:S03]  /*f060*/  ISETP.GE.AND P2, PT, R115, RZ, PT ;  /* 0x000000ff7300720c */ /* 0x000fc60003f46270 */
[----:B------:R-:W-:Y:S04]  /*f070*/  STL [R1+0x574], R133 ;  /* 0x0005748501007387 */ /* 0x000fe80000100800 */
[----:B------:R-:W-:Y:S04]  /*f080*/  STL [R1+0x550], R163 ;  /* 0x000550a301007387 */ /* 0x000fe80000100800 */
[----:B------:R-:W-:Y:S04]  /*f090*/  STL [R1+0x594], R14 ;  /* 0x0005940e01007387 */ /* 0x000fe80000100800 */
[----:B------:R-:W-:Y:S04]  /*f0a0*/  STL [R1+0x570], R138 ;  /* 0x0005708a01007387 */ /* 0x000fe80000100800 */
[----:B------:R0:W-:Y:S01]  /*f0b0*/  STL [R1+0x5b4], R8 ;  /* 0x0005b40801007387 */ /* 0x0001e20000100800 */
[----:B------:R-:W-:-:S03]  /*f0c0*/  ISETP.GE.AND P6, PT, R119, RZ, PT ;  /* 0x000000ff7700720c */ /* 0x000fc60003fc6270 */
[----:B------:R1:W-:Y:S04]  /*f0d0*/  STL [R1+0x590], R16 ;  /* 0x0005901001007387 */ /* 0x0003e80000100800 */
[----:B------:R-:W-:Y:S01]  /*f0e0*/  STL [R1+0x5b0], R11 ;  /* 0x0005b00b01007387 */ /* 0x000fe20000100800 */
[----:B------:R-:W-:Y:S01]  /*f0f0*/  PLOP3.LUT P1, PT, PT, PT, UP1, 0x80, 0x8 ;  /* 0x000000000008781c */ /* 0x000fe20003f2f018 */
[----:B------:R-:W-:Y:S02]  /*f100*/  IMAD.MOV.U32 R146, RZ, RZ, R21 ;  /* 0x000000ffff927224 */ /* 0x000fe400078e0015 */
[----:B------:R-:W-:Y:S01]  /*f110*/  @!P2 IMAD.MOV R62, RZ, RZ, -R62 ;  /* 0x000000ffff3ea224 */ /* 0x000fe200078e0a3e */
[-C--:B------:R-:W-:Y:S01]  /*f120*/  IADD3 R21, P2, PT, R59, R4.reuse, RZ ;  /* 0x000000043b157210 */ /* 0x080fe20007f5e0ff */
[----:B------:R-:W-:Y:S01]  /*f130*/  @!P6 IMAD.MOV R60, RZ, RZ, -R60 ;  /* 0x000000ffff3ce224 */ /* 0x000fe200078e0a3c */
[----:B0-----:R-:W-:-:S02]  /*f140*/  IADD3 R8, P6, PT, R56, R4, RZ ;  /* 0x0000000438087210 */ /* 0x001fc40007fde0ff */
[----:B------:R-:W-:Y:S02]  /*f150*/  PRMT R22, RZ, 0x7610, R22 ;  /* 0x00007610ff167816 */ /* 0x000fe40000000016 */
[----:B-1----:R-:W-:Y:S01]  /*f160*/  LEA.HI.X.SX32 R16, R56, R3, 0x1, P6 ;  /* 0x0000000338107211 */ /* 0x002fe200030f0eff */
[----:B--2---:R-:W-:Y:S04]  /*f170*/  STL [R1+0x854], R13 ;  /* 0x0008540d01007387 */ /* 0x004fe80000100800 */
[----:B---3--:R-:W-:Y:S04]  /*f180*/  STL [R1+0x860], R145 ;  /* 0x0008609101007387 */ /* 0x008fe80000100800 */
[----:B----4-:R0:W-:Y:S02]  /*f190*/  STL [R1+0x858], R5 ;  /* 0x0008580501007387 */ /* 0x0101e40000100800 */
[----:B0-----:R-:W-:-:S04]  /*f1a0*/  LOP3.LUT R5, R2, 0x52, RZ, 0xfc, !PT ;  /* 0x0000005202057812 */ /* 0x001fc800078efcff */
[----:B------:R-:W-:Y:S01]  /*f1b0*/  ISETP.LT.AND P1, PT, R5, UR7, P1 ;  /* 0x0000000705007c0c */ /* 0x000fe20008f21270 */
[----:B------:R-:W-:Y:S01]  /*f1c0*/  STL [R1+0x5d4], R21 ;  /* 0x0005d41501007387 */ /* 0x000fe20000100800 */
[----:B------:R-:W-:-:S03]  /*f1d0*/  IMAD.MOV.U32 R13, RZ, RZ, R17 ;  /* 0x000000ffff0d7224 */ /* 0x000fc600078e0011 */
[----:B------:R0:W-:Y:S01]  /*f1e0*/  STL [R1+0x85c], R132 ;  /* 0x00085c8401007387 */ /* 0x0001e20000100800 */
[----:B------:R-:W-:Y:S02]  /*f1f0*/  IMAD.MOV.U32 R5, RZ, RZ, R19 ;  /* 0x000000ffff057224 */ /* 0x000fe400078e0013 */
[----:B0-----:R-:W-:Y:S01]  /*f200*/  IMAD.MOV.U32 R132, RZ, RZ, R20 ;  /* 0x000000ffff847224 */ /* 0x001fe200078e0014 */
[-C--:B------:R-:W-:Y:S02]  /*f210*/  LEA.HI.X.SX32 R20, R59, R3.reuse, 0x1, P2 ;  /* 0x000000033b147211 */ /* 0x080fe400010f0eff */
[C---:B------:R-:W-:Y:S02]  /*f220*/  IADD3 R17, P2, PT, R57.reuse, R4, RZ ;  /* 0x0000000439117210 */ /* 0x040fe40007f5e0ff */
[----:B------:R-:W-:Y:S02]  /*f230*/  @P1 IMAD.MOV.U32 R56, RZ, RZ, R21 ;  /* 0x000000ffff381224 */ /* 0x000fe400078e0015 */
[----:B------:R-:W-:Y:S01]  /*f240*/  LEA.HI.X.SX32 R19, R57, R3, 0x1, P2 ;  /* 0x0000000339137211 */ /* 0x000fe200010f0eff */
[----:B------:R-:W-:-:S05]  /*f250*/  @P1 IMAD.MOV.U32 R57, RZ, RZ, R20 ;  /* 0x000000ffff391224 */ /* 0x000fca00078e0014 */
[----:B------:R-:W2:Y:S01]  /*f260*/  @P1 LDG.E.U8 R22, desc[UR20][R56.64] ;  /* 0x0000001438161981 */ /* 0x000ea2000c1e1100 */
[----:B------:R-:W-:Y:S01]  /*f270*/  ISETP.GE.AND P3, PT, R118, RZ, PT ;  /* 0x000000ff7600720c */ /* 0x000fe20003f66270 */
[----:B------:R-:W-:Y:S02]  /*f280*/  IMAD.MOV.U32 R145, RZ, RZ, R18 ;  /* 0x000000ffff917224 */ /* 0x000fe400078e0012 */
[----:B------:R-:W-:Y:S01]  /*f290*/  IMAD.MOV.U32 R14, RZ, RZ, R23 ;  /* 0x000000ffff0e7224 */ /* 0x000fe200078e0017 */
[----:B------:R-:W-:-:S09]  /*f2a0*/  LOP3.LUT R138, R2, 0x5a, RZ, 0xfc, !PT ;  /* 0x0000005a028a7812 */ /* 0x000fd200078efcff */
[----:B------:R-:W-:Y:S01]  /*f2b0*/  @!P3 IMAD.MOV R61, RZ, RZ, -R61 ;  /* 0x000000ffff3db224 */ /* 0x000fe200078e0a3d */
[----:B------:R-:W-:-:S04]  /*f2c0*/  IADD3 R18, P3, PT, R58, R4, RZ ;  /* 0x000000043a127210 */ /* 0x000fc80007f7e0ff */
[-C--:B------:R-:W-:Y:S02]  /*f2d0*/  LEA.HI.X.SX32 R23, R58, R3.reuse, 0x1, P3 ;  /* 0x000000033a177211 */ /* 0x080fe400018f0eff */
[----:B------:R-:W-:Y:S02]  /*f2e0*/  PLOP3.LUT P3, PT, PT, PT, UP1, 0x80, 0x8 ;  /* 0x000000000008781c */ /* 0x000fe40003f6f018 */
[CC--:B------:R-:W-:Y:S01]  /*f2f0*/  IADD3 R11, P2, PT, R55.reuse, R4.reuse, RZ ;  /* 0x00000004370b7210 */ /* 0x0c0fe20007f5e0ff */
[----:B------:R-:W-:Y:S01]  /*f300*/  STL [R1+0x5f4], R18 ;  /* 0x0005f41201007387 */ /* 0x000fe20000100800 */
[----:B------:R-:W-:Y:S01]  /*f310*/  ISETP.LT.AND P3, PT, R138, UR7, P3 ;  /* 0x000000078a007c0c */ /* 0x000fe20009f61270 */
[----:B------:R-:W-:Y:S01]  /*f320*/  IMAD.MOV.U32 R138, RZ, RZ, R7 ;  /* 0x000000ffff8a7224 */ /* 0x000fe200078e0007 */
[----:B------:R-:W-:Y:S01]  /*f330*/  LEA.HI.X.SX32 R7, R55, R3, 0x1, P2 ;  /* 0x0000000337077211 */ /* 0x000fe200010f0eff */
[----:B------:R0:W-:Y:S01]  /*f340*/  STL [R1+0x5d0], R20 ;  /* 0x0005d01401007387 */ /* 0x0001e20000100800 */
[----:B------:R-:W-:Y:S01]  /*f350*/  LOP3.LUT R133, R2, 0x62, RZ, 0xfc, !PT ;  /* 0x0000006202857812 */ /* 0x000fe200078efcff */
[----:B------:R-:W-:Y:S01]  /*f360*/  IMAD.MOV.U32 R163, RZ, RZ, R13 ;  /* 0x000000ffffa37224 */ /* 0x000fe200078e000d */
[----:B------:R-:W-:Y:S01]  /*f370*/  PLOP3.LUT P2, PT, PT, PT, UP1, 0x80, 0x8 ;  /* 0x000000000008781c */ /* 0x000fe20003f4f018 */
[----:B------:R-:W-:Y:S01]  /*f380*/  STL [R1+0x614], R17 ;  /* 0x0006141101007387 */ /* 0x000fe20000100800 */
[----:B------:R-:W-:-:S03]  /*f390*/  IADD3 R13, P6, PT, R54, R4, RZ ;  /* 0x00000004360d7210 */ /* 0x000fc60007fde0ff */
[----:B------:R-:W-:Y:S01]  /*f3a0*/  STL [R1+0x5f0], R23 ;  /* 0x0005f01701007387 */ /* 0x000fe20000100800 */
[----:B------:R-:W-:-:S03]  /*f3b0*/  ISETP.LT.AND P2, PT, R133, UR7, P2 ;  /* 0x0000000785007c0c */ /* 0x000fc60009741270 */
[----:B------:R-:W-:Y:S01]  /*f3c0*/  STL [R1+0x634], R8 ;  /* 0x0006340801007387 */ /* 0x000fe20000100800 */
[----:B------:R-:W-:-:S03]  /*f3d0*/  IMAD.MOV.U32 R133, RZ, RZ, R5 ;  /* 0x000000ffff857224 */ /* 0x000fc600078e0005 */
[----:B------:R-:W-:Y:S01]  /*f3e0*/  STL [R1+0x610], R19 ;  /* 0x0006101301007387 */ /* 0x000fe20000100800 */
[----:B------:R-:W-:-:S03]  /*f3f0*/  LEA.HI.X.SX32 R5, R54, R3, 0x1, P6 ;  /* 0x0000000336057211 */ /* 0x000fc600030f0eff */
[----:B------:R-:W-:Y:S01]  /*f400*/  STL [R1+0x630], R16 ;  /* 0x0006301001007387 */ /* 0x000fe20000100800 */
[----:B------:R-:W-:-:S03]  /*f410*/  PRMT R54, RZ, 0x7610, R54 ;  /* 0x00007610ff367816 */ /* 0x000fc60000000036 */
[----:B------:R-:W-:Y:S04]  /*f420*/  STL [R1+0x654], R11 ;  /* 0x0006540b01007387 */ /* 0x000fe80000100800 */
[----:B0-----:R-:W3:Y:S04]  /*f430*/  LDL.LU R20, [R1+0x2198] ;  /* 0x0021980001147983 */ /* 0x001ee80000300800 */
[----:B------:R-:W4:Y:S04]  /*f440*/  LDL.LU R21, [R1+0x2194] ;  /* 0x0021940001157983 */ /* 0x000f280000300800 */
[----:B------:R-:W-:Y:S01]  /*f450*/  STL [R1+0x650], R7 ;  /* 0x0006500701007387 */ /* 0x000fe20000100800 */
[----:B------:R-:W-:-:S03]  /*f460*/  LOP3.LUT R55, R2, 0x6a, RZ, 0xfc, !PT ;  /* 0x0000006a02377812 */ /* 0x000fc600078efcff */
[----:B--2---:R0:W-:Y:S04]  /*f470*/  STL [R1+0x850], R22 ;  /* 0x0008501601007387 */ /* 0x0041e80000100800 */
[----:B0-----:R-:W2:Y:S04]  /*f480*/  LDL.LU R22, [R1+0x2190] ;  /* 0x0021900001167983 */ /* 0x001ea80000300800 */
[----:B------:R-:W-:Y:S04]  /*f490*/  STL [R1+0x674], R13 ;  /* 0x0006740d01007387 */ /* 0x000fe80000100800 */
[----:B------:R0:W-:Y:S02]  /*f4a0*/  STL.S16 [R1+0x828], R54 ;  /* 0x0008283601007387 */ /* 0x0001e40000100600 */
[----:B0-----:R-:W-:-:S02]  /*f4b0*/  LOP3.LUT R54, R2, 0x72, RZ, 0xfc, !PT ;  /* 0x0000007202367812 */ /* 0x001fc400078efcff */
[----:B------:R-:W2:Y:S01]  /*f4c0*/  LDL R2, [R1+0x828] ;  /* 0x0008280001027983 */ /* 0x000ea20000100800 */
[----:B------:R-:W-:Y:S01]  /*f4d0*/  PLOP3.LUT P1, PT, PT, PT, UP1, 0x80, 0x8 ;  /* 0x000000000008781c */ /* 0x000fe20003f2f018 */
[----:B------:R-:W-:-:S03]  /*f4e0*/  @P3 IMAD.MOV.U32 R54, RZ, RZ, R18 ;  /* 0x000000ffff363224 */ /* 0x000fc600078e0012 */
[----:B------:R-:W-:Y:S01]  /*f4f0*/  ISETP.LT.AND P1, PT, R55, UR7, P1 ;  /* 0x0000000737007c0c */ /* 0x000fe20008f21270 */
[----:B------:R-:W-:-:S05]  /*f500*/  @P3 IMAD.MOV.U32 R55, RZ, RZ, R23 ;  /* 0x000000ffff373224 */ /* 0x000fca00078e0017 */
[----:B--2---:R0:W2:Y:S04]  /*f510*/  @P3 LDG.E.U8 R2, desc[UR20][R54.64] ;  /* 0x0000001436023981 */ /* 0x0040a8000c1e1100 */
[----:B------:R-:W-:Y:S04]  /*f520*/  STL [R1+0x670], R5 ;  /* 0x0006700501007387 */ /* 0x000fe80000100800 */
[----:B------:R-:W3:Y:S04]  /*f530*/  LDL.LU R23, [R1+0x218c] ;  /* 0x00218c0001177983 */ /* 0x000ee80000300800 */
[----:B------:R-:W3:Y:S01]  /*f540*/  LDL.LU R18, [R1+0x2188] ;  /* 0x0021880001127983 */ /* 0x000ee20000300800 */
[----:B0-----:R-:W-:-:S03]  /*f550*/  PRMT R54, RZ, 0x7610, R54 ;  /* 0x00007610ff367816 */ /* 0x001fc60000000036 */
[----:B--2---:R0:W-:Y:S02]  /*f560*/  @P3 STL [R1+0x828], R2 ;  /* 0x0008280201003387 */ /* 0x0041e40000100800 */
[----:B0-----:R-:W0:Y:S02]  /*f570*/  S2R R2, SR_TID.X ;  /* 0x0000000000027919 */ /* 0x001e240000002100 */
[----:B------:R1:W-:Y:S01]  /*f580*/  STL.S16 [R1+0x830], R54 ;  /* 0x0008303601007387 */ /* 0x0003e20000100600 */
[----:B0-----:R-:W-:-:S04]  /*f590*/  SHF.R.U32.HI R2, RZ, 0x6, R2 ;  /* 0x00000006ff027819 */ /* 0x001fc80000011602 */
[----:B------:R-:W-:-:S04]  /*f5a0*/  SGXT.U32 R2, R2, 0x1 ;  /* 0x000000010202781a */ /* 0x000fc80000000000 */
[C---:B------:R-:W-:Y:S02]  /*f5b0*/  LOP3.LUT R55, R2.reuse, 0x72, RZ, 0xfc, !PT ;  /* 0x0000007202377812 */ /* 0x040fe400078efcff */
[----:B-1----:R-:W-:Y:S02]  /*f5c0*/  LOP3.LUT R54, R2, 0x7a, RZ, 0xfc, !PT ;  /* 0x0000007a02367812 */ /* 0x002fe400078efcff */
[----:B------:R-:W2:Y:S01]  /*f5d0*/  LDL R2, [R1+0x830] ;  /* 0x0008300001027983 */ /* 0x000ea20000100800 */
[----:B------:R-:W-:Y:S01]  /*f5e0*/  PLOP3.LUT P6, PT, PT, PT, UP1, 0x80, 0x8 ;  /* 0x000000000008781c */ /* 0x000fe20003fcf018 */
[----:B------:R-:W-:-:S03]  /*f5f0*/  @P2 IMAD.MOV.U32 R54, RZ, RZ, R17 ;  /* 0x000000ffff362224 */ /* 0x000fc600078e0011 */
[----:B------:R-:W-:Y:S01]  /*f600*/  ISETP.LT.AND P3, PT, R55, UR7, P6 ;  /* 0x0000000737007c0c */ /* 0x000fe2000b761270 */
[----:B------:R-:W-:Y:S02]  /*f610*/  @P2 IMAD.MOV.U32 R55, RZ, RZ, R19 ;  /* 0x000000ffff372224 */ /* 0x000fe400078e0013 */
[----:B------:R-:W3:Y:S04]  /*f620*/  LDL.LU R19, [R1+0x2184] ;  /* 0x0021840001137983 */ /* 0x000ee80000300800 */
[----:B------:R-:W3:Y:S04]  /*f630*/  LDL.LU R17, [R1+0x2180] ;  /* 0x0021800001117983 */ /* 0x000ee80000300800 */
[----:B--2---:R0:W2:Y:S01]  /*f640*/  @P2 LDG.E.U8 R2, desc[UR20][R54.64] ;  /* 0x0000001436022981 */ /* 0x0040a2000c1e1100 */
[----:B------:R-:W-:-:S02]  /*f650*/  PLOP3.LUT P6, PT, PT, PT, UP1, 0x80, 0x8 ;  /* 0x000000000008781c */ /* 0x000fc40003fcf018 */
[----:B------:R-:W-:Y:S01]  /*f660*/  PRMT R56, RZ, 0x7610, R56 ;  /* 0x00007610ff387816 */ /* 0x000fe20000000038 */
[----:B0-----:R-:W-:Y:S01]  /*f670*/  @P1 IMAD.MOV.U32 R54, RZ, RZ, R8 ;  /* 0x000000ffff361224 */ /* 0x001fe200078e0008 */
[----:B--2---:R0:W-:Y:S02]  /*f680*/  @P2 STL [R1+0x830], R2 ;  /* 0x0008300201002387 */ /* 0x0041e40000100800 */
[----:B0-----:R-:W0:Y:S02]  /*f690*/  S2R R2, SR_TID.X ;  /* 0x0000000000027919 */ /* 0x001e240000002100 */
[----:B0-----:R-:W-:-:S04]  /*f6a0*/  SHF.R.U32.HI R2, RZ, 0x6, R2 ;  /* 0x00000006ff027819 */ /* 0x001fc80000011602 */
[----:B------:R-:W-:-:S04]  /*f6b0*/  SGXT.U32 R2, R2, 0x1 ;  /* 0x000000010202781a */ /* 0x000fc80000000000 */
[----:B------:R-:W-:-:S04]  /*f6c0*/  LOP3.LUT R55, R2, 0x7a, RZ, 0xfc, !PT ;  /* 0x0000007a02377812 */ /* 0x000fc800078efcff */
[----:B------:R-:W-:Y:S01]  /*f6d0*/  ISETP.LT.AND P2, PT, R55, UR7, P6 ;  /* 0x0000000737007c0c */ /* 0x000fe2000b741270 */
[----:B------:R-:W-:Y:S01]  /*f6e0*/  @P1 IMAD.MOV.U32 R55, RZ, RZ, R16 ;  /* 0x000000ffff371224 */ /* 0x000fe200078e0010 */
[----:B------:R-:W-:Y:S01]  /*f6f0*/  PRMT R6, RZ, 0x7610, R6 ;  /* 0x00007610ff067816 */ /* 0x000fe20000000006 */
[----:B------:R-:W2:Y:S04]  /*f700*/  LDL.LU R16, [R1+0x217c] ;  /* 0x00217c0001107983 */ /* 0x000ea80000300800 */
[----:B------:R0:W2:Y:S04]  /*f710*/  @P1 LDG.E.U8 R56, desc[UR20][R54.64] ;  /* 0x0000001436381981 */ /* 0x0000a8000c1e1100 */
[----:B------:R-:W3:Y:S01]  /*f720*/  LDL.LU R8, [R1+0x2178] ;  /* 0x0021780001087983 */ /* 0x000ee20000300800 */
[----:B0-----:R-:W-:-:S02]  /*f730*/  @P3 IMAD.MOV.U32 R54, RZ, RZ, R11 ;  /* 0x000000ffff363224 */ /* 0x001fc400078e000b */
[----:B------:R-:W-:-:S05]  /*f740*/  @P3 IMAD.MOV.U32 R55, RZ, RZ, R7 ;  /* 0x000000ffff373224 */ /* 0x000fca00078e0007 */
[----:B------:R0:W3:Y:S02]  /*f750*/  @P3 LDG.E.U8 R6, desc[UR20][R54.64] ;  /* 0x0000001436063981 */ /* 0x0000e4000c1e1100 */
[----:B0-----:R-:W-:Y:S02]  /*f760*/  @P2 IMAD.MOV.U32 R54, RZ, RZ, R13 ;  /* 0x000000ffff362224 */ /* 0x001fe400078e000d */
[----:B------:R-:W-:Y:S01]  /*f770*/  @P2 IMAD.MOV.U32 R55, RZ, RZ, R5 ;  /* 0x000000ffff372224 */ /* 0x000fe200078e0005 */
[----:B--2---:R0:W-:Y:S04]  /*f780*/  STL [R1+0x844], R56 ;  /* 0x0008443801007387 */ /* 0x0041e80000100800 */
[----:B------:R-:W2:Y:S04]  /*f790*/  LDL.LU R7, [R1+0x2174] ;  /* 0x0021740001077983 */ /* 0x000ea80000300800 */
[----:B------:R-:W2:Y:S01]  /*f7a0*/  LDL.LU R11, [R1+0x2170] ;  /* 0x00217000010b7983 */ /* 0x000ea20000300800 */
[----:B0-----:R-:W-:-:S02]  /*f7b0*/  LOP3.LUT R56, R2, 0x8a, RZ, 0xfc, !PT ;  /* 0x0000008a02387812 */ /* 0x001fc400078efcff */
[----:B------:R-:W-:-:S06]  /*f7c0*/  PRMT R2, RZ, 0x7610, R2 ;  /* 0x00007610ff027816 */ /* 0x000fcc0000000002 */
[----:B------:R-:W2:Y:S04]  /*f7d0*/  @P2 LDG.E.U8 R2, desc[UR20][R54.64] ;  /* 0x0000001436022981 */ /* 0x000ea8000c1e1100 */
[----:B---3--:R0:W-:Y:S04]  /*f7e0*/  STL [R1+0x84c], R6 ;  /* 0x00084c0601007387 */ /* 0x0081e80000100800 */
[----:B0-----:R-:W3:Y:S04]  /*f7f0*/  LDL.LU R6, [R1+0x216c] ;  /* 0x00216c0001067983 */ /* 0x001ee80000300800 */
[----:B------:R-:W3:Y:S04]  /*f800*/  LDL.LU R5, [R1+0x2168] ;  /* 0x0021680001057983 */ /* 0x000ee80000300800 */
[----:B------:R-:W3:Y:S01]  /*f810*/  LDL.LU R13, [R1+0x2164] ;  /* 0x00216400010d7983 */ /* 0x000ee20000300800 */
[----:B------:R-:W-:-:S02]  /*f820*/  ISETP.GE.AND P5, PT, R120, RZ, PT ;  /* 0x000000ff7800720c */ /* 0x000fc40003fa6270 */
[----:B------:R-:W-:-:S04]  /*f830*/  PLOP3.LUT P1, PT, PT, PT, UP1, 0x80, 0x8 ;  /* 0x000000000008781c */ /* 0x000fc80003f2f018 */
[----:B------:R-:W-:Y:S01]  /*f840*/  ISETP.LT.AND P1, PT, R56, UR7, P1 ;  /* 0x0000000738007c0c */ /* 0x000fe20008f21270 */
[----:B------:R-:W-:-:S06]  /*f850*/  IMAD.MOV.U32 R56, RZ, RZ, R53 ;  /* 0x000000ffff387224 */ /* 0x000fcc00078e0035 */
[----:B------:R-:W-:Y:S01]  /*f860*/  @!P5 IMAD.MOV R56, RZ, RZ, -R56 ;  /* 0x000000ffff38d224 */ /* 0x000fe200078e0a38 */
[----:B------:R-:W-:-:S04]  /*f870*/  IADD3 R53, P5, PT, R52, R4, RZ ;  /* 0x0000000434357210 */ /* 0x000fc80007fbe0ff */
[----:B------:R-:W-:Y:S01]  /*f880*/  LEA.HI.X.SX32 R52, R52, R3, 0x1, P5 ;  /* 0x0000000334347211 */ /* 0x000fe200028f0eff */
[----:B--2---:R0:W-:Y:S02]  /*f890*/  STL [R1+0x848], R2 ;  /* 0x0008480201007387 */ /* 0x0041e40000100800 */
[----:B0-----:R-:W0:Y:S02]  /*f8a0*/  S2R R2, SR_TID.X ;  /* 0x0000000000027919 */ /* 0x001e240000002100 */
[----:B------:R1:W-:Y:S04]  /*f8b0*/  STL [R1+0x6b4], R53 ;  /* 0x0006b43501007387 */ /* 0x0003e80000100800 */
[----:B------:R2:W-:Y:S01]  /*f8c0*/  STL [R1+0x6b0], R52 ;  /* 0x0006b03401007387 */ /* 0x0005e20000100800 */
[----:B-1----:R-:W-:-:S04]  /*f8d0*/  @P1 LOP3.LUT R53, R53, R52, RZ, 0x3c, !PT ;  /* 0x0000003435351212 */ /* 0x002fc800078e3cff */
[----:B--2---:R-:W-:-:S04]  /*f8e0*/  @P1 LOP3.LUT R52, R53, R52, RZ, 0x3c, !PT ;  /* 0x0000003435341212 */ /* 0x004fc800078e3cff */
[----:B------:R-:W-:Y:S02]  /*f8f0*/  @P1 LOP3.LUT R53, R53, R52, RZ, 0x3c, !PT ;  /* 0x0000003435351212 */ /* 0x000fe400078e3cff */
[----:B0-----:R-:W-:-:S04]  /*f900*/  SHF.R.U32.HI R2, RZ, 0x6, R2 ;  /* 0x00000006ff027819 */ /* 0x001fc80000011602 */
[----:B------:R-:W-:-:S04]  /*f910*/  SGXT.U32 R2, R2, 0x1 ;  /* 0x000000010202781a */ /* 0x000fc80000000000 */
[----:B------:R-:W-:Y:S02]  /*f920*/  LOP3.LUT R54, R2, 0x92, RZ, 0xfc, !PT ;  /* 0x0000009202367812 */ /* 0x000fe400078efcff */
[----:B------:R-:W-:-:S06]  /*f930*/  PRMT R2, RZ, 0x7610, R2 ;  /* 0x00007610ff027816 */ /* 0x000fcc0000000002 */
[----:B------:R-:W2:Y:S01]  /*f940*/  @P1 LDG.E.U8 R2, desc[UR20][R52.64] ;  /* 0x0000001434021981 */ /* 0x000ea2000c1e1100 */
[----:B------:R-:W-:Y:S02]  /*f950*/  IMAD.MOV.U32 R54, RZ, RZ, R51 ;  /* 0x000000ffff367224 */ /* 0x000fe400078e0033 */
[----:B------:R-:W0:Y:S01]  /*f960*/  S2R R51, SR_TID.X ;  /* 0x0000000000337919 */ /* 0x000e220000002100 */
[----:B------:R-:W-:Y:S02]  /*f970*/  ISETP.GE.AND P4, PT, R131, RZ, PT ;  /* 0x000000ff8300720c */ /* 0x000fe40003f86270 */
[----:B------:R-:W-:-:S11]  /*f980*/  PLOP3.LUT P2, PT, PT, PT, UP1, 0x80, 0x8 ;  /* 0x000000000008781c */ /* 0x000fd60003f4f018 */
[----:B------:R-:W-:Y:S01]  /*f990*/  @!P4 IMAD.MOV R54, RZ, RZ, -R54 ;  /* 0x000000ffff36c224 */ /* 0x000fe200078e0a36 */
[----:B0-----:R-:W-:-:S04]  /*f9a0*/  SHF.R.U32.HI R51, RZ, 0x6, R51 ;  /* 0x00000006ff337819 */ /* 0x001fc80000011633 */
[----:B------:R-:W-:-:S04]  /*f9b0*/  SGXT.U32 R51, R51, 0x1 ;  /* 0x000000013333781a */ /* 0x000fc80000000000 */
[----:B------:R-:W-:-:S04]  /*f9c0*/  LOP3.LUT R51, R51, 0x92, RZ, 0xfc, !PT ;  /* 0x0000009233337812 */ /* 0x000fc800078efcff */
[----:B------:R-:W-:Y:S02]  /*f9d0*/  ISETP.LT.AND P2, PT, R51, UR7, P2 ;  /* 0x0000000733007c0c */ /* 0x000fe40009741270 */
[----:B------:R-:W-:-:S04]  /*f9e0*/  IADD3 R51, P4, PT, R50, R4, RZ ;  /* 0x0000000432337210 */ /* 0x000fc80007f9e0ff */
[----:B------:R-:W-:Y:S02]  /*f9f0*/  LEA.HI.X.SX32 R50, R50, R3, 0x1, P4 ;  /* 0x0000000332327211 */ /* 0x000fe400020f0eff */
[----:B------:R-:W-:Y:S01]  /*fa00*/  PRMT R125, RZ, 0x7610, R125 ;  /* 0x00007610ff7d7816 */ /* 0x000fe2000000007d */
[----:B--2---:R-:W-:Y:S04]  /*fa10*/  STL [R1+0x82c], R2 ;  /* 0x00082c0201007387 */ /* 0x004fe80000100800 */
[----:B------:R0:W-:Y:S04]  /*fa20*/  STL [R1+0x6d4], R51 ;  /* 0x0006d43301007387 */ /* 0x0001e80000100800 */
[----:B------:R1:W-:Y:S01]  /*fa30*/  STL [R1+0x6d0], R50 ;  /* 0x0006d03201007387 */ /* 0x0003e20000100800 */
[----:B0-----:R-:W-:-:S04]  /*fa40*/  @P2 LOP3.LUT R51, R51, R50, RZ, 0x3c, !PT ;  /* 0x0000003233332212 */ /* 0x001fc800078e3cff */
[----:B-1----:R-:W-:-:S04]  /*fa50*/  @P2 LOP3.LUT R50, R51, R50, RZ, 0x3c, !PT ;  /* 0x0000003233322212 */ /* 0x002fc800078e3cff */
[----:B------:R-:W-:-:S05]  /*fa60*/  @P2 LOP3.LUT R51, R51, R50, RZ, 0x3c, !PT ;  /* 0x0000003233332212 */ /* 0x000fca00078e3cff */
[----:B------:R-:W2:Y:S01]  /*fa70*/  @P2 LDG.E.U8 R125, desc[UR20][R50.64] ;  /* 0x00000014327d2981 */ /* 0x000ea2000c1e1100 */
[----:B------:R-:W0:Y:S01]  /*fa80*/  S2R R2, SR_TID.X ;  /* 0x0000000000027919 */ /* 0x000e220000002100 */
[----:B------:R-:W-:Y:S02]  /*fa90*/  ISETP.GE.AND P6, PT, R137, RZ, PT ;  /* 0x000000ff8900720c */ /* 0x000fe40003fc6270 */
[----:B------:R-:W-:Y:S02]  /*faa0*/  PLOP3.LUT P1, PT, PT, PT, UP1, 0x80, 0x8 ;  /* 0x000000000008781c */ /* 0x000fe40003f2f018 */
[----:B------:R-:W-:Y:S02]  /*fab0*/  PRMT R104, RZ, 0x7610, R104 ;  /* 0x00007610ff687816 */ /* 0x000fe40000000068 */
[----:B0-----:R-:W-:-:S04]  /*fac0*/  SHF.R.U32.HI R2, RZ, 0x6, R2 ;  /* 0x00000006ff027819 */ /* 0x001fc80000011602 */
[----:B------:R-:W-:-:S04]  /*fad0*/  SGXT.U32 R2, R2, 0x1 ;  /* 0x000000010202781a */ /* 0x000fc80000000000 */
[C---:B------:R-:W-:Y:S01]  /*fae0*/  LOP3.LUT R52, R2.reuse, 0x9a, RZ, 0xfc, !PT ;  /* 0x0000009a02347812 */ /* 0x040fe200078efcff */
[----:B------:R-:W-:Y:S01]  /*faf0*/  IMAD.MOV.U32 R52, RZ, RZ, R49 ;  /* 0x000000ffff347224 */ /* 0x000fe200078e0031 */
[----:B------:R-:W-:-:S04]  /*fb00*/  LOP3.LUT R49, R2, 0x9a, RZ, 0xfc, !PT ;  /* 0x0000009a02317812 */ /* 0x000fc800078efcff */
[----:B------:R-:W-:Y:S01]  /*fb10*/  ISETP.LT.AND P1, PT, R49, UR7, P1 ;  /* 0x0000000731007c0c */ /* 0x000fe20008f21270 */
[----:B------:R-:W-:Y:S01]  /*fb20*/  @!P6 IMAD.MOV R52, RZ, RZ, -R52 ;  /* 0x000000ffff34e224 */ /* 0x000fe200078e0a34 */
[----:B------:R-:W-:Y:S01]  /*fb30*/  IADD3 R49, P6, PT, R48, R4, RZ ;  /* 0x0000000430317210 */ /* 0x000fe20007fde0ff */
[----:B--2---:R0:W-:Y:S04]  /*fb40*/  STL [R1+0x824], R125 ;  /* 0x0008247d01007387 */ /* 0x0041e80000100800 */
[----:B------:R1:W-:Y:S01]  /*fb50*/  STL [R1+0x910], R49 ;  /* 0x0009103101007387 */ /* 0x0003e20000100800 */
[----:B0-----:R-:W-:Y:S02]  /*fb60*/  LOP3.LUT R125, R2, 0xa2, RZ, 0xfc, !PT ;  /* 0x000000a2027d7812 */ /* 0x001fe400078efcff */
[----:B------:R-:W-:-:S03]  /*fb70*/  LEA.HI.X.SX32 R125, R48, R3, 0x1, P6 ;  /* 0x00000003307d7211 */ /* 0x000fc600030f0eff */
[----:B------:R-:W-:Y:S02]  /*fb80*/  @P1 IMAD.MOV.U32 R48, RZ, RZ, R49 ;  /* 0x000000ffff301224 */ /* 0x000fe400078e0031 */
[----:B-1----:R-:W-:-:S05]  /*fb90*/  @P1 IMAD.MOV.U32 R49, RZ, RZ, R125 ;  /* 0x000000ffff311224 */ /* 0x002fca00078e007d */
[----:B------:R-:W2:Y:S01]  /*fba0*/  @P1 LDG.E.U8 R104, desc[UR20][R48.64] ;  /* 0x0000001430681981 */ /* 0x000ea2000c1e1100 */
[----:B------:R-:W-:Y:S01]  /*fbb0*/  ISETP.GE.AND P3, PT, R139, RZ, PT ;  /* 0x000000ff8b00720c */ /* 0x000fe20003f66270 */
[----:B------:R-:W-:Y:S01]  /*fbc0*/  IMAD.MOV.U32 R50, RZ, RZ, R47 ;  /* 0x000000ffff327224 */ /* 0x000fe200078e002f */
[----:B------:R-:W-:Y:S02]  /*fbd0*/  PLOP3.LUT P2, PT, PT, PT, UP1, 0x80, 0x8 ;  /* 0x000000000008781c */ /* 0x000fe40003f4f018 */
[----:B------:R-:W-:-:S04]  /*fbe0*/  LOP3.LUT R47, R2, 0xa2, RZ, 0xfc, !PT ;  /* 0x000000a2022f7812 */ /* 0x000fc800078efcff */
[----:B------:R-:W-:-:S05]  /*fbf0*/  ISETP.LT.AND P2, PT, R47, UR7, P2 ;  /* 0x000000072f007c0c */ /* 0x000fca0009741270 */
[----:B------:R-:W-:Y:S01]  /*fc00*/  @!P3 IMAD.MOV R50, RZ, RZ, -R50 ;  /* 0x000000ffff32b224 */ /* 0x000fe200078e0a32 */
[C---:B------:R-:W-:Y:S01]  /*fc10*/  IADD3 R47, P3, PT, R46.reuse, R4, RZ ;  /* 0x000000042e2f7210 */ /* 0x040fe20007f7e0ff */
[----:B------:R-:W-:Y:S03]  /*fc20*/  STL [R1+0x90c], R125 ;  /* 0x00090c7d01007387 */ /* 0x000fe60000100800 */
        /* <DEDUP_REMOVED lines=9> */
[----:B------:R-:W-:Y:S01]  /*fcc0*/  ISETP.GE.AND P5, PT, R140, RZ, PT ;  /* 0x000000ff8c00720c */ /* 0x000fe20003fa6270 */
[----:B------:R-:W-:Y:S01]  /*fcd0*/  IMAD.MOV.U32 R48, RZ, RZ, R45 ;  /* 0x000000ffff307224 */ /* 0x000fe200078e002d */
[----:B------:R-:W-:Y:S02]  /*fce0*/  LOP3.LUT R104, R2, 0xaa, RZ, 0xfc, !PT ;  /* 0x000000aa02687812 */ /* 0x000fe400078efcff */
[----:B------:R-:W-:-:S04]  /*fcf0*/  PLOP3.LUT P1, PT, PT, PT, UP1, 0x80, 0x8 ;  /* 0x000000000008781c */ /* 0x000fc80003f2f018 */
[----:B------:R-:W-:-:S05]  /*fd00*/  ISETP.LT.AND P1, PT, R104, UR7, P1 ;  /* 0x0000000768007c0c */ /* 0x000fca0008f21270 */
[----:B------:R-:W-:Y:S01]  /*fd10*/  @!P5 IMAD.MOV R48, RZ, RZ, -R48 ;  /* 0x000000ffff30d224 */ /* 0x000fe200078e0a30 */
[----:B------:R-:W-:-:S05]  /*fd20*/  IADD3 R45, P5, PT, R44, R4, RZ ;  /* 0x000000042c2d7210 */ /* 0x000fca0007fbe0ff */
[----:B------:R-:W-:Y:S01]  /*fd30*/  STL [R1+0x950], R45 ;  /* 0x0009502d01007387 */ /* 0x000fe20000100800 */
[----:B------:R-:W-:-:S03]  /*fd40*/  PRMT R96, RZ, 0x7610, R96 ;  /* 0x00007610ff607816 */ /* 0x000fc60000000060 */
[----:B--2---:R0:W-:Y:S02]  /*fd50*/  STL [R1+0x81c], R102 ;  /* 0x00081c6601007387 */ /* 0x0041e40000100800 */
[----:B0-----:R-:W-:Y:S01]  /*fd60*/  LEA.HI.X.SX32 R102, R44, R3, 0x1, P5 ;  /* 0x000000032c667211 */ /* 0x001fe200028f0eff */
[----:B------:R-:W-:-:S04]  /*fd70*/  @P1 IMAD.MOV.U32 R44, RZ, RZ, R45 ;  /* 0x000000ffff2c1224 */ /* 0x000fc800078e002d */
[----:B------:R-:W-:-:S05]  /*fd80*/  @P1 IMAD.MOV.U32 R45, RZ, RZ, R102 ;  /* 0x000000ffff2d1224 */ /* 0x000fca00078e0066 */
[----:B------:R-:W2:Y:S01]  /*fd90*/  @P1 LDG.E.U8 R96, desc[UR20][R44.64] ;  /* 0x000000142c601981 */ /* 0x000ea2000c1e1100 */
[----:B------:R-:W-:Y:S02]  /*fda0*/  LOP3.LUT R104, R2, 0xb2, RZ, 0xfc, !PT ;  /* 0x000000b202687812 */ /* 0x000fe400078efcff */
[----:B------:R-:W-:-:S04]  /*fdb0*/  PLOP3.LUT P2, PT, PT, PT, UP1, 0x80, 0x8 ;  /* 0x000000000008781c */ /* 0x000fc80003f4f018 */
[----:B------:R-:W-:Y:S01]  /*fdc0*/  ISETP.LT.AND P2, PT, R104, UR7, P2 ;  /* 0x0000000768007c0c */ /* 0x000fe20009741270 */
[----:B------:R-:W-:Y:S01]  /*fdd0*/  IMAD.MOV.U32 R46, RZ, RZ, R43 ;  /* 0x000000ffff2e7224 */ /* 0x000fe200078e002b */
[C---:B------:R-:W-:Y:S01]  /*fde0*/  IADD3 R43, P5, PT, R42.reuse, R4, RZ ;  /* 0x000000042a2b7210 */ /* 0x040fe20007fbe0ff */
[----:B------:R-:W-:Y:S03]  /*fdf0*/  STL [R1+0x94c], R102 ;  /* 0x00094c6601007387 */ /* 0x000fe60000100800 */
[----:B------:R-:W-:Y:S01]  /*fe00*/  LEA.HI.X.SX32 R42, R42, R3, 0x1, P5 ;  /* 0x000000032a2a7211 */ /* 0x000fe200028f0eff */
[----:B------:R0:W-:Y:S01]  /*fe10*/  STL [R1+0x970], R43 ;  /* 0x0009702b01007387 */ /* 0x0001e20000100800 */
[----:B------:R-:W-:-:S05]  /*fe20*/  PRMT R92, RZ, 0x7610, R92 ;  /* 0x00007610ff5c7816 */ /* 0x000fca000000005c */
[-C--:B0-----:R-:W-:Y:S01]  /*fe30*/  @P2 LOP3.LUT R43, R43, R42.reuse, RZ, 0x3c, !PT ;  /* 0x0000002a2b2b2212 */ /* 0x081fe200078e3cff */
[----:B--2---:R-:W-:Y:S04]  /*fe40*/  STL [R1+0x818], R96 ;  /* 0x0008186001007387 */ /* 0x004fe80000100800 */
[----:B------:R0:W-:Y:S02]  /*fe50*/  STL [R1+0x96c], R42 ;  /* 0x00096c2a01007387 */ /* 0x0001e40000100800 */
[----:B0-----:R-:W-:-:S04]  /*fe60*/  @P2 LOP3.LUT R42, R43, R42, RZ, 0x3c, !PT ;  /* 0x0000002a2b2a2212 */ /* 0x001fc800078e3cff */
        /* <DEDUP_REMOVED lines=16> */
[----:B------:R-:W-:Y:S02]  /*ff70*/  ISETP.GE.AND P4, PT, R141, RZ, PT ;  /* 0x000000ff8d00720c */ /* 0x000fe40003f86270 */
[----:B------:R-:W-:Y:S02]  /*ff80*/  LOP3.LUT R96, R2, 0xc2, RZ, 0xfc, !PT ;  /* 0x000000c202607812 */ /* 0x000fe400078efcff */
[----:B------:R-:W-:Y:S01]  /*ff90*/  PLOP3.LUT P2, PT, PT, PT, UP1, 0x80, 0x8 ;  /* 0x000000000008781c */ /* 0x000fe20003f4f018 */
[----:B------:R-:W-:Y:S01]  /*ffa0*/  IMAD.MOV.U32 R42, RZ, RZ, R37 ;  /* 0x000000ffff2a7224 */ /* 0x000fe200078e0025 */
[----:B------:R-:W-:Y:S02]  /*ffb0*/  IADD3 R37, P6, PT, R38, R4, RZ ;  /* 0x0000000426257210 */ /* 0x000fe40007fde0ff */
[----:B------:R-:W-:Y:S01]  /*ffc0*/  ISETP.LT.AND P2, PT, R96, UR7, P2 ;  /* 0x0000000760007c0c */ /* 0x000fe20009741270 */
[----:B------:R0:W-:Y:S04]  /*ffd0*/  STL [R1+0x98c], R92 ;  /* 0x00098c5c01007387 */ /* 0x0001e80000100800 */
[----:B------:R-:W-:Y:S01]  /*ffe0*/  @!P4 IMAD.MOV R46, RZ, RZ, -R46 ;  /* 0x000000ffff2ec224 */ /* 0x000fe200078e0a2e */
[----:B------:R-:W-:Y:S01]  /*fff0*/  STL [R1+0x9b0], R37 ;  /* 0x0009b02501007387 */ /* 0x000fe20000100800 */
[----:B------:R-:W-:-:S02]  /*10000*/  ISETP.GE.AND P4, PT, R144, RZ, PT ;  /* 0x000000ff9000720c */ /* 0x000fc40003f86270 */
[----:B------:R-:W-:Y:S02]  /*10010*/  PRMT R43, RZ, 0x7610, R43 ;  /* 0x00007610ff2b7816 */ /* 0x000fe4000000002b */
[----:B0-----:R-:W-:Y:S02]  /*10020*/  LOP3.LUT R92, R2, 0xca, RZ, 0xfc, !PT ;  /* 0x000000ca025c7812 */ /* 0x001fe400078efcff */
[----:B------:R-:W-:-:S04]  /*10030*/  PLOP3.LUT P1, PT, PT, PT, UP1, 0x80, 0x8 ;  /* 0x000000000008781c */ /* 0x000fc80003f2f018 */
[----:B------:R-:W-:Y:S02]  /*10040*/  ISETP.LT.AND P1, PT, R92, UR7, P1 ;  /* 0x000000075c007c0c */ /* 0x000fe40008f21270 */
[----:B------:R-:W-:Y:S01]  /*10050*/  PRMT R84, RZ, 0x7610, R84 ;  /* 0x00007610ff547816 */ /* 0x000fe20000000054 */
[----:B--2---:R0:W-:Y:S02]  /*10060*/  STL [R1+0x810], R91 ;  /* 0x0008105b01007387 */ /* 0x0041e40000100800 */
[----:B0-----:R-:W-:Y:S01]  /*10070*/  LEA.HI.X.SX32 R91, R38, R3, 0x1, P6 ;  /* 0x00000003265b7211 */ /* 0x001fe200030f0eff */
[----:B------:R-:W-:Y:S02]  /*10080*/  IMAD.MOV.U32 R38, RZ, RZ, R36 ;  /* 0x000000ffff267224 */ /* 0x000fe400078e0024 */
[----:B------:R-:W-:Y:S02]  /*10090*/  @P2 IMAD.MOV.U32 R36, RZ, RZ, R37 ;  /* 0x000000ffff242224 */ /* 0x000fe400078e0025 */
[----:B------:R-:W-:Y:S01]  /*100a0*/  @P2 IMAD.MOV.U32 R37, RZ, RZ, R91 ;  /* 0x000000ffff252224 */ /* 0x000fe200078e005b */
[----:B------:R0:W-:Y:S01]  /*100b0*/  STL [R1+0x9ac], R91 ;  /* 0x0009ac5b01007387 */ /* 0x0001e20000100800 */
[----:B------:R-:W-:-:S03]  /*100c0*/  @!P4 IMAD.MOV R38, RZ, RZ, -R38 ;  /* 0x000000ffff26c224 */ /* 0x000fc600078e0a26 */
[----:B------:R1:W2:Y:S01]  /*100d0*/  @P2 LDG.E.U8 R43, desc[UR20][R36.64] ;  /* 0x00000014242b2981 */ /* 0x0002a2000c1e1100 */
[----:B0-----:R-:W-:-:S04]  /*100e0*/  IADD3 R91, P4, PT, R35, R4, RZ ;  /* 0x00000004235b7210 */ /* 0x001fc80007f9e0ff */
[----:B------:R-:W-:Y:S01]  /*100f0*/  LEA.HI.X.SX32 R92, R35, R3, 0x1, P4 ;  /* 0x00000003235c7211 */ /* 0x000fe200020f0eff */
[----:B-1----:R-:W-:Y:S02]  /*10100*/  IMAD.MOV.U32 R36, RZ, RZ, R34 ;  /* 0x000000ffff247224 */ /* 0x002fe400078e0022 */
[----:B------:R-:W-:Y:S02]  /*10110*/  @P1 IMAD.MOV.U32 R34, RZ, RZ, R91 ;  /* 0x000000ffff221224 */ /* 0x000fe400078e005b */
[----:B------:R-:W-:-:S05]  /*10120*/  @P1 IMAD.MOV.U32 R35, RZ, RZ, R92 ;  /* 0x000000ffff231224 */ /* 0x000fca00078e005c */
[----:B------:R0:W3:Y:S01]  /*10130*/  @P1 LDG.E.U8 R84, desc[UR20][R34.64] ;  /* 0x0000001422541981 */ /* 0x0000e2000c1e1100 */
[----:B------:R-:W-:Y:S02]  /*10140*/  ISETP.GE.AND P5, PT, R147, RZ, PT ;  /* 0x000000ff9300720c */ /* 0x000fe40003fa6270 */
[----:B------:R-:W-:-:S11]  /*10150*/  PLOP3.LUT P2, PT, PT, PT, UP1, 0x80, 0x8 ;  /* 0x000000000008781c */ /* 0x000fd60003f4f018 */
[----:B------:R-:W-:Y:S01]  /*10160*/  @!P5 IMAD.MOV R36, RZ, RZ, -R36 ;  /* 0x000000ffff24d224 */ /* 0x000fe200078e0a24 */
[----:B------:R-:W-:Y:S01]  /*10170*/  PRMT R55, RZ, 0x7610, R55 ;  /* 0x00007610ff377816 */ /* 0x000fe20000000037 */
[----:B0-----:R-:W-:Y:S01]  /*10180*/  IMAD.MOV.U32 R34, RZ, RZ, R32 ;  /* 0x000000ffff227224 */ /* 0x001fe200078e0020 */
[----:B--2---:R0:W-:Y:S02]  /*10190*/  STL [R1+0x80c], R43 ;  /* 0x00080c2b01007387 */ /* 0x0041e40000100800 */
[----:B0-----:R-:W-:-:S04]  /*101a0*/  LOP3.LUT R43, R2, 0xd2, RZ, 0xfc, !PT ;  /* 0x000000d2022b7812 */ /* 0x001fc800078efcff */
[----:B------:R-:W-:Y:S01]  /*101b0*/  ISETP.LT.AND P2, PT, R43, UR7, P2 ;  /* 0x000000072b007c0c */ /* 0x000fe20009741270 */
[----:B------:R-:W-:Y:S01]  /*101c0*/  IMAD R43, R10, 0x2, R33 ;  /* 0x000000020a2b7824 */ /* 0x000fe200078e0221 */
[----:B------:R-:W-:Y:S04]  /*101d0*/  STL [R1+0x9d0], R91 ;  /* 0x0009d05b01007387 */ /* 0x000fe80000100800 */
[C---:B------:R-:W-:Y:S01]  /*101e0*/  IADD3 R33, P5, PT, R43.reuse, R4, RZ ;  /* 0x000000042b217210 */ /* 0x040fe20007fbe0ff */
[----:B------:R-:W-:Y:S04]  /*101f0*/  STL [R1+0x9cc], R92 ;  /* 0x0009cc5c01007387 */ /* 0x000fe80000100800 */
[----:B------:R-:W-:Y:S04]  /*10200*/  STL [R1+0x9f0], R33 ;  /* 0x0009f02101007387 */ /* 0x000fe80000100800 */
[----:B---3--:R0:W-:Y:S01]  /*10210*/  STL [R1+0x808], R84 ;  /* 0x0008085401007387 */ /* 0x0081e20000100800 */
[----:B------:R-:W-:Y:S01]  /*10220*/  @P2 IMAD.MOV.U32 R32, RZ, RZ, R33 ;  /* 0x000000ffff202224 */ /* 0x000fe200078e0021 */
[----:B0-----:R-:W-:-:S05]  /*10230*/  LEA.HI.X.SX32 R84, R43, R3, 0x1, P5 ;  /* 0x000000032b547211 */ /* 0x001fca00028f0eff */
[----:B------:R-:W-:-:S05]  /*10240*/  @P2 IMAD.MOV.U32 R33, RZ, RZ, R84 ;  /* 0x000000ffff212224 */ /* 0x000fca00078e0054 */
[----:B------:R0:W2:Y:S02]  /*10250*/  @P2 LDG.E.U8 R55, desc[UR20][R32.64] ;  /* 0x0000001420372981 */ /* 0x0000a4000c1e1100 */
[----:B0-----:R-:W-:Y:S02]  /*10260*/  IMAD.MOV.U32 R33, RZ, RZ, R29 ;  /* 0x000000ffff217224 */ /* 0x001fe400078e001d */
[----:B------:R-:W0:Y:S01]  /*10270*/  S2R R29, SR_TID.X ;  /* 0x00000000001d7919 */ /* 0x000e220000002100 */
[----:B------:R-:W-:Y:S01]  /*10280*/  ISETP.GE.AND P1, PT, R153, RZ, PT ;  /* 0x000000ff9900720c */ /* 0x000fe20003f26270 */
[----:B------:R-:W-:Y:S01]  /*10290*/  IMAD R104, R2, R10, RZ ;  /* 0x0000000a02687224 */ /* 0x000fe200078e02ff */
[----:B------:R-:W-:Y:S02]  /*102a0*/  ISETP.GE.AND P3, PT, R143, RZ, PT ;  /* 0x000000ff8f00720c */ /* 0x000fe40003f66270 */
[----:B------:R-:W-:Y:S01]  /*102b0*/  ISETP.GE.AND P6, PT, R150, RZ, PT ;  /* 0x000000ff9600720c */ /* 0x000fe20003fc6270 */
[----:B------:R-:W-:Y:S01]  /*102c0*/  IMAD R104, R10, 0x2, R104 ;  /* 0x000000020a687824 */ /* 0x000fe200078e0268 */
[----:B------:R-:W-:-:S03]  /*102d0*/  ISETP.GE.AND P4, PT, R151, RZ, PT ;  /* 0x000000ff9700720c */ /* 0x000fc60003f86270 */
[----:B------:R-:W-:Y:S02]  /*102e0*/  IMAD R104, R10, 0x2, R104 ;  /* 0x000000020a687824 */ /* 0x000fe400078e0268 */
[----:B------:R-:W-:Y:S02]  /*102f0*/  IMAD.MOV.U32 R32, RZ, RZ, R28 ;  /* 0x000000ffff207224 */ /* 0x000fe400078e001c */
[----:B------:R-:W-:Y:S01]  /*10300*/  @!P1 IMAD.MOV R30, RZ, RZ, -R30 ;  /* 0x000000ffff1e9224 */ /* 0x000fe200078e0a1e */
[----:B------:R-:W-:Y:S01]  /*10310*/  IADD3 R96, P1, PT, R104, R4, RZ ;  /* 0x0000000468607210 */ /* 0x000fe20007f3e0ff */
[----:B------:R-:W-:Y:S01]  /*10320*/  @!P3 IMAD.MOV R42, RZ, RZ, -R42 ;  /* 0x000000ffff2ab224 */ /* 0x000fe200078e0a2a */
[----:B------:R-:W-:Y:S01]  /*10330*/  ISETP.GE.AND P3, PT, R149, RZ, PT ;  /* 0x000000ff9500720c */ /* 0x000fe20003f66270 */
[----:B------:R-:W-:Y:S01]  /*10340*/  @!P6 IMAD.MOV R32, RZ, RZ, -R32 ;  /* 0x000000ffff20e224 */ /* 0x000fe200078e0a20 */
[C---:B------:R-:W-:Y:S01]  /*10350*/  LOP3.LUT R28, R2.reuse, 0xc, RZ, 0xfc, !PT ;  /* 0x0000000c021c7812 */ /* 0x040fe200078efcff */
[----:B------:R1:W-:Y:S01]  /*10360*/  STL [R1+0x9ec], R84 ;  /* 0x0009ec5401007387 */ /* 0x0003e20000100800 */
[----:B------:R-:W-:-:S02]  /*10370*/  LOP3.LUT R28, R2, 0x82, RZ, 0xfc, !PT ;  /* 0x00000082021c7812 */ /* 0x000fc400078efcff */
[----:B------:R-:W-:Y:S01]  /*10380*/  PLOP3.LUT P6, PT, PT, PT, UP1, 0x80, 0x8 ;  /* 0x000000000008781c */ /* 0x000fe20003fcf018 */
[----:B------:R-:W-:Y:S01]  /*10390*/  STL [R1+0x4a0], R96 ;  /* 0x0004a06001007387 */ /* 0x000fe20000100800 */
[----:B------:R-:W-:Y:S01]  /*103a0*/  @!P4 IMAD.MOV R33, RZ, RZ, -R33 ;  /* 0x000000ffff21c224 */ /* 0x000fe200078e0a21 */
[----:B------:R-:W-:Y:S01]  /*103b0*/  PLOP3.LUT P2, PT, PT, PT, UP1, 0x80, 0x8 ;  /* 0x000000000008781c */ /* 0x000fe20003f4f018 */
[----:B------:R-:W-:Y:S01]  /*103c0*/  IMAD.MOV.U32 R125, RZ, RZ, R146 ;  /* 0x000000ffff7d7224 */ /* 0x000fe200078e0092 */
[----:B------:R-:W-:Y:S02]  /*103d0*/  LEA.HI.X.SX32 R102, R104, R3, 0x1, P1 ;  /* 0x0000000368667211 */ /* 0x000fe400008f0eff */
[----:B0-----:R-:W-:Y:S02]  /*103e0*/  SHF.R.U32.HI R29, RZ, 0x6, R29 ;  /* 0x00000006ff1d7819 */ /* 0x001fe4000001161d */
[----:B-1----:R-:W-:Y:S01]  /*103f0*/  LOP3.LUT R84, R2, 0x4, RZ, 0xfc, !PT ;  /* 0x0000000402547812 */ /* 0x002fe200078efcff */
[----:B------:R-:W-:Y:S01]  /*10400*/  IMAD.MOV.U32 R104, RZ, RZ, R138 ;  /* 0x000000ffff687224 */ /* 0x000fe200078e008a */
[----:B------:R-:W-:Y:S01]  /*10410*/  SGXT.U32 R29, R29, 0x1 ;  /* 0x000000011d1d781a */ /* 0x000fe20000000000 */
[----:B------:R-:W-:Y:S01]  /*10420*/  IMAD R146, R10, 0x2, R117 ;  /* 0x000000020a927824 */ /* 0x000fe200078e0275 */
[----:B------:R-:W-:Y:S01]  /*10430*/  ISETP.LT.AND P6, PT, R28, UR7, P6 ;  /* 0x000000071c007c0c */ /* 0x000fe2000b7c1270 */
[----:B------:R-:W-:Y:S01]  /*10440*/  IMAD.MOV.U32 R138, RZ, RZ, R133 ;  /* 0x000000ffff8a7224 */ /* 0x000fe200078e0085 */
[----:B------:R-:W-:Y:S01]  /*10450*/  ISETP.LT.AND P2, PT, R84, UR7, P2 ;  /* 0x0000000754007c0c */ /* 0x000fe20009741270 */
[----:B------:R-:W-:Y:S01]  /*10460*/  IMAD.MOV.U32 R133, RZ, RZ, R132 ;  /* 0x000000ffff857224 */ /* 0x000fe200078e0084 */
[----:B------:R-:W-:Y:S01]  /*10470*/  PLOP3.LUT P1, PT, PT, PT, UP1, 0x80, 0x8 ;  /* 0x000000000008781c */ /* 0x000fe20003f2f018 */
[----:B------:R-:W-:Y:S01]  /*10480*/  IMAD.MOV.U32 R132, RZ, RZ, R148 ;  /* 0x000000ffff847224 */ /* 0x000fe200078e0094 */
[----:B------:R-:W-:Y:S01]  /*10490*/  LOP3.LUT R29, R29, 0xc, RZ, 0xfc, !PT ;  /* 0x0000000c1d1d7812 */ /* 0x000fe200078efcff */
[----:B------:R-:W-:-:S02]  /*104a0*/  IMAD.MOV.U32 R148, RZ, RZ, R146 ;  /* 0x000000ffff947224 */ /* 0x000fc400078e0092 */
[----:B------:R-:W-:Y:S01]  /*104b0*/  IMAD.MOV.U32 R146, RZ, RZ, R14 ;  /* 0x000000ffff927224 */ /* 0x000fe200078e000e */
[----:B------:R-:W-:Y:S01]  /*104c0*/  LOP3.LUT R14, R2, 0x14, RZ, 0xfc, !PT ;  /* 0x00000014020e7812 */ /* 0x000fe200078efcff */
[----:B------:R-:W-:Y:S01]  /*104d0*/  @!P3 IMAD.MOV R34, RZ, RZ, -R34 ;  /* 0x000000ffff22b224 */ /* 0x000fe200078e0a22 */
[----:B------:R-:W-:Y:S02]  /*104e0*/  ISETP.LT.AND P1, PT, R29, UR7, P1 ;  /* 0x000000071d007c0c */ /* 0x000fe40008f21270 */
[----:B------:R-:W-:Y:S02]  /*104f0*/  PRMT R2, RZ, 0x7610, R2 ;  /* 0x00007610ff027816 */ /* 0x000fe40000000002 */
[----:B------:R-:W-:-:S13]  /*10500*/  ISETP.GE.AND P3, PT, R155, RZ, PT ;  /* 0x000000ff9b00720c */ /* 0x000fda0003f66270 */
[----:B------:R-:W-:Y:S01]  /*10510*/  @!P3 IMAD.MOV R31, RZ, RZ, -R31 ;  /* 0x000000ffff1fb224 */ /* 0x000fe200078e0a1f */
[----:B------:R-:W-:-:S04]  /*10520*/  IADD3 R91, P3, PT, R116, R4, RZ ;  /* 0x00000004745b7210 */ /* 0x000fc80007f7e0ff */
[----:B------:R-:W-:Y:S02]  /*10530*/  LEA.HI.X.SX32 R92, R116, R3, 0x1, P3 ;  /* 0x00000003745c7211 */ /* 0x000fe400018f0eff */
[----:B------:R-:W-:Y:S02]  /*10540*/  PLOP3.LUT P3, PT, PT, PT, UP1, 0x80, 0x8 ;  /* 0x000000000008781c */ /* 0x000fe40003f6f018 */
[----:B------:R-:W-:Y:S02]  /*10550*/  PRMT R95, RZ, 0x7610, R95 ;  /* 0x00007610ff5f7816 */ /* 0x000fe4000000005f */
[----:B------:R-:W-:Y:S02]  /*10560*/  ISETP.LT.AND P3, PT, R14, UR7, P3 ;  /* 0x000000070e007c0c */ /* 0x000fe40009f61270 */
[----:B------:R-:W-:Y:S02]  /*10570*/  PRMT R86, RZ, 0x7610, R86 ;  /* 0x00007610ff567816 */ /* 0x000fe40000000056 */
[----:B------:R-:W-:Y:S01]  /*10580*/  PRMT R49, RZ, 0x7610, R49 ;  /* 0x00007610ff317816 */ /* 0x000fe20000000031 */
[----:B--2---:R0:W-:Y:S02]  /*10590*/  STL [R1+0x804], R55 ;  /* 0x0008043701007387 */ /* 0x0041e40000100800 */
[----:B0-----:R-:W-:-:S04]  /*105a0*/  IADD3 R55, P4, PT, R117, R4, RZ ;  /* 0x0000000475377210 */ /* 0x001fc80007f9e0ff */
[----:B------:R-:W-:Y:S02]  /*105b0*/  LEA.HI.X.SX32 R84, R117, R3, 0x1, P4 ;  /* 0x0000000375547211 */ /* 0x000fe400020f0eff */
[----:B------:R-:W-:-:S04]  /*105c0*/  IADD3 R28, P4, PT, R108, R4, RZ ;  /* 0x000000046c1c7210 */ /* 0x000fc80007f9e0ff */
[----:B------:R-:W-:-:S05]  /*105d0*/  LEA.HI.X.SX32 R29, R108, R3, 0x1, P4 ;  /* 0x000000036c1d7211 */ /* 0x000fca00020f0eff */
[----:B------:R0:W2:Y:S04]  /*105e0*/  @P6 LDG.E.U8 R2, desc[UR20][R28.64] ;  /* 0x000000141c026981 */ /* 0x0000a8000c1e1100 */
[----:B------:R-:W-:Y:S04]  /*105f0*/  STL [R1+0x4bc], R91 ;  /* 0x0004bc5b01007387 */ /* 0x000fe80000100800 */
[----:B------:R-:W-:Y:S04]  /*10600*/  STL [R1+0x49c], R102 ;  /* 0x00049c6601007387 */ /* 0x000fe80000100800 */
[----:B------:R-:W-:Y:S04]  /*10610*/  STL [R1+0x4dc], R55 ;  /* 0x0004dc3701007387 */ /* 0x000fe80000100800 */
[----:B------:R-:W-:Y:S04]  /*10620*/  STL [R1+0x4b8], R92 ;  /* 0x0004b85c01007387 */ /* 0x000fe80000100800 */
[----:B------:R-:W-:Y:S04]  /*10630*/  STL [R1+0x4d8], R84 ;  /* 0x0004d85401007387 */ /* 0x000fe80000100800 */
[----:B------:R0:W-:Y:S04]  /*10640*/  STL [R1+0x694], R28 ;  /* 0x0006941c01007387 */ /* 0x0001e80000100800 */
[----:B------:R-:W3:Y:S04]  /*10650*/  LDL.LU R14, [R1+0x2160] ;  /* 0x00216000010e7983 */ /* 0x000ee80000300800 */
[----:B------:R1:W-:Y:S01]  /*10660*/  STL [R1+0x690], R29 ;  /* 0x0006901d01007387 */ /* 0x0003e20000100800 */
[----:B0-----:R-:W-:-:S02]  /*10670*/  @P2 IMAD.MOV.U32 R28, RZ, RZ, R96 ;  /* 0x000000ffff1c2224 */ /* 0x001fc400078e0060 */
[----:B-1----:R-:W-:-:S05]  /*10680*/  @P2 IMAD.MOV.U32 R29, RZ, RZ, R102 ;  /* 0x000000ffff1d2224 */ /* 0x002fca00078e0066 */
[----:B------:R0:W3:Y:S02]  /*10690*/  @P2 LDG.E.U8 R95, desc[UR20][R28.64] ;  /* 0x000000141c5f2981 */ /* 0x0000e4000c1e1100 */
[----:B0-----:R-:W-:Y:S02]  /*106a0*/  @P1 IMAD.MOV.U32 R28, RZ, RZ, R91 ;  /* 0x000000ffff1c1224 */ /* 0x001fe400078e005b */
[----:B------:R-:W-:-:S05]  /*106b0*/  @P1 IMAD.MOV.U32 R29, RZ, RZ, R92 ;  /* 0x000000ffff1d1224 */ /* 0x000fca00078e005c */
[----:B------:R0:W4:Y:S02]  /*106c0*/  @P1 LDG.E.U8 R86, desc[UR20][R28.64] ;  /* 0x000000141c561981 */ /* 0x000124000c1e1100 */
[----:B0-----:R-:W-:Y:S02]  /*106d0*/  @P3 IMAD.MOV.U32 R28, RZ, RZ, R55 ;  /* 0x000000ffff1c3224 */ /* 0x001fe400078e0037 */
[----:B------:R-:W-:-:S05]  /*106e0*/  @P3 IMAD.MOV.U32 R29, RZ, RZ, R84 ;  /* 0x000000ffff1d3224 */ /* 0x000fca00078e0054 */
[----:B------:R0:W4:Y:S01]  /*106f0*/  @P3 LDG.E.U8 R49, desc[UR20][R28.64] ;  /* 0x000000141c313981 */ /* 0x000122000c1e1100 */
[----:B------:R-:W-:Y:S02]  /*10700*/  ISETP.GE.AND P4, PT, R158, RZ, PT ;  /* 0x000000ff9e00720c */ /* 0x000fe40003f86270 */
[----:B------:R-:W-:Y:S02]  /*10710*/  ISETP.GE.AND P6, PT, R159, RZ, PT ;  /* 0x000000ff9f00720c */ /* 0x000fe40003fc6270 */
[----:B------:R-:W-:Y:S02]  /*10720*/  ISETP.GE.AND P5, PT, R154, RZ, PT ;  /* 0x000000ff9a00720c */ /* 0x000fe40003fa6270 */
[----:B------:R-:W-:Y:S01]  /*10730*/  ISETP.GE.AND P2, PT, R160, RZ, PT ;  /* 0x000000ffa000720c */ /* 0x000fe20003f46270 */
[----:B0-----:R-:W-:Y:S02]  /*10740*/  IMAD.MOV.U32 R29, RZ, RZ, R25 ;  /* 0x000000ffff1d7224 */ /* 0x001fe400078e0019 */
[----:B------:R-:W-:-:S04]  /*10750*/  IMAD.MOV.U32 R28, RZ, RZ, R24 ;  /* 0x000000ffff1c7224 */ /* 0x000fc800078e0018 */
[----:B------:R-:W-:Y:S01]  /*10760*/  @!P4 IMAD.MOV R29, RZ, RZ, -R29 ;  /* 0x000000ffff1dc224 */ /* 0x000fe200078e0a1d */
[-C--:B------:R-:W-:Y:S01]  /*10770*/  IADD3 R24, P4, PT, R122, R4.reuse, RZ ;  /* 0x000000047a187210 */ /* 0x080fe20007f9e0ff */
[----:B------:R-:W-:Y:S01]  /*10780*/  @!P6 IMAD.MOV R26, RZ, RZ, -R26 ;  /* 0x000000ffff1ae224 */ /* 0x000fe200078e0a1a */
[----:B------:R-:W-:Y:S01]  /*10790*/  PLOP3.LUT P3, PT, PT, PT, UP1, 0x80, 0x8 ;  /* 0x000000000008781c */ /* 0x000fe20003f6f018 */
[----:B------:R-:W-:Y:S01]  /*107a0*/  @!P5 IMAD.MOV R28, RZ, RZ, -R28 ;  /* 0x000000ffff1cd224 */ /* 0x000fe200078e0a1c */
[----:B------:R-:W-:Y:S01]  /*107b0*/  PLOP3.LUT P6, PT, PT, PT, UP1, 0x80, 0x8 ;  /* 0x000000000008781c */ /* 0x000fe20003fcf018 */
[----:B------:R-:W-:Y:S01]  /*107c0*/  @!P2 IMAD.MOV R27, RZ, RZ, -R27 ;  /* 0x000000ffff1ba224 */ /* 0x000fe200078e0a1b */
[-C--:B------:R-:W-:Y:S02]  /*107d0*/  IADD3 R84, P5, PT, R121, R4.reuse, RZ ;  /* 0x0000000479547210 */ /* 0x080fe40007fbe0ff */
[----:B------:R-:W-:Y:S02]  /*107e0*/  IADD3 R92, P2, PT, R124, R4, RZ ;  /* 0x000000047c5c7210 */ /* 0x000fe40007f5e0ff */
[----:B------:R-:W-:-:S02]  /*107f0*/  LEA.HI.X.SX32 R25, R122, R3, 0x1, P4 ;  /* 0x000000037a197211 */ /* 0x000fc400020f0eff */
[----:B------:R-:W-:Y:S02]  /*10800*/  LEA.HI.X.SX32 R102, R124, R3, 0x1, P2 ;  /* 0x000000037c667211 */ /* 0x000fe400010f0eff */
[----:B------:R-:W-:Y:S02]  /*10810*/  PRMT R103, RZ, 0x7610, R103 ;  /* 0x00007610ff677816 */ /* 0x000fe40000000067 */
[----:B------:R-:W-:Y:S02]  /*10820*/  PRMT R89, RZ, 0x7610, R89 ;  /* 0x00007610ff597816 */ /* 0x000fe40000000059 */
[----:B------:R-:W-:Y:S02]  /*10830*/  PRMT R57, RZ, 0x7610, R57 ;  /* 0x00007610ff397816 */ /* 0x000fe40000000039 */
[----:B------:R-:W-:Y:S01]  /*10840*/  PRMT R0, RZ, 0x7610, R0 ;  /* 0x00007610ff007816 */ /* 0x000fe20000000000 */
[----:B--2---:R0:W-:Y:S02]  /*10850*/  STL [R1+0x7fc], R2 ;  /* 0x0007fc0201007387 */ /* 0x0041e40000100800 */
[----:B0-----:R-:W0:Y:S02]  /*10860*/  S2R R2, SR_TID.X ;  /* 0x0000000000027919 */ /* 0x001e240000002100 */
[----:B0-----:R-:W-:-:S04]  /*10870*/  SHF.R.U32.HI R2, RZ, 0x6, R2 ;  /* 0x00000006ff027819 */ /* 0x001fc80000011602 */
[----:B------:R-:W-:Y:S01]  /*10880*/  SGXT.U32 R2, R2, 0x1 ;  /* 0x000000010202781a */ /* 0x000fe20000000000 */
[----:B---3--:R0:W-:Y:S03]  /*10890*/  STL [R1+0x800], R95 ;  /* 0x0008005f01007387 */ /* 0x0081e60000100800 */
[----:B------:R-:W-:-:S04]  /*108a0*/  LOP3.LUT R55, R2, 0x24, RZ, 0xfc, !PT ;  /* 0x0000002402377812 */ /* 0x000fc800078efcff */
[----:B------:R-:W-:Y:S01]  /*108b0*/  ISETP.LT.AND P6, PT, R55, UR7, P6 ;  /* 0x0000000737007c0c */ /* 0x000fe2000b7c1270 */
[----:B0-----:R-:W-:Y:S02]  /*108c0*/  IMAD.MOV.U32 R95, RZ, RZ, R125 ;  /* 0x000000ffff5f7224 */ /* 0x001fe400078e007d */
[----:B------:R-:W-:Y:S02]  /*108d0*/  IMAD.MOV.U32 R125, RZ, RZ, R138 ;  /* 0x000000ffff7d7224 */ /* 0x000fe400078e008a */
[----:B------:R-:W-:Y:S02]  /*108e0*/  IMAD.MOV.U32 R138, RZ, RZ, R132 ;  /* 0x000000ffff8a7224 */ /* 0x000fe400078e0084 */
[----:B------:R-:W-:Y:S02]  /*108f0*/  IMAD.MOV.U32 R132, RZ, RZ, R148 ;  /* 0x000000ffff847224 */ /* 0x000fe400078e0094 */
[----:B------:R-:W-:Y:S01]  /*10900*/  IMAD.MOV.U32 R148, RZ, RZ, R145 ;  /* 0x000000ffff947224 */ /* 0x000fe200078e0091 */
[C---:B------:R-:W-:Y:S01]  /*10910*/  LOP3.LUT R145, R2.reuse, 0x2c, RZ, 0xfc, !PT ;  /* 0x0000002c02917812 */ /* 0x040fe200078efcff */
[----:B----4-:R0:W-:Y:S04]  /*10920*/  STL [R1+0x7f4], R49 ;  /* 0x0007f43101007387 */ /* 0x0101e80000100800 */
[----:B------:R1:W-:Y:S01]  /*10930*/  STL [R1+0x7f8], R86 ;  /* 0x0007f85601007387 */ /* 0x0003e20000100800 */
[----:B0-----:R-:W-:-:S04]  /*10940*/  LOP3.LUT R49, R2, 0x1c, RZ, 0xfc, !PT ;  /* 0x0000001c02317812 */ /* 0x001fc800078efcff */
[----:B------:R-:W-:Y:S02]  /*10950*/  ISETP.LT.AND P4, PT, R49, UR7, P3 ;  /* 0x0000000731007c0c */ /* 0x000fe40009f81270 */
[-C--:B-1----:R-:W-:Y:S02]  /*10960*/  LEA.HI.X.SX32 R86, R121, R3.reuse, 0x1, P5 ;  /* 0x0000000379567211 */ /* 0x082fe400028f0eff */
[----:B------:R-:W-:Y:S02]  /*10970*/  PLOP3.LUT P5, PT, PT, PT, UP1, 0x80, 0x8 ;  /* 0x000000000008781c */ /* 0x000fe40003faf018 */
[----:B------:R-:W-:Y:S02]  /*10980*/  IADD3 R49, P2, PT, R123, R4, RZ ;  /* 0x000000047b317210 */ /* 0x000fe40007f5e0ff */
[----:B------:R-:W-:Y:S02]  /*10990*/  ISETP.LT.AND P5, PT, R145, UR7, P5 ;  /* 0x0000000791007c0c */ /* 0x000fe4000afa1270 */
[----:B------:R-:W-:-:S02]  /*109a0*/  LEA.HI.X.SX32 R55, R123, R3, 0x1, P2 ;  /* 0x000000037b377211 */ /* 0x000fc400010f0eff */
[----:B------:R-:W-:Y:S01]  /*109b0*/  LOP3.LUT R2, R2, 0x34, RZ, 0xfc, !PT ;  /* 0x0000003402027812 */ /* 0x000fe200078efcff */
[----:B------:R0:W-:Y:S01]  /*109c0*/  STL [R1+0x4fc], R24 ;  /* 0x0004fc1801007387 */ /* 0x0001e20000100800 */
[----:B------:R-:W-:-:S03]  /*109d0*/  PLOP3.LUT P2, PT, PT, PT, UP1, 0x80, 0x8 ;  /* 0x000000000008781c */ /* 0x000fc60003f4f018 */
[----:B------:R-:W-:Y:S01]  /*109e0*/  STL [R1+0x51c], R92 ;  /* 0x00051c5c01007387 */ /* 0x000fe20000100800 */
[----:B------:R-:W-:-:S03]  /*109f0*/  ISETP.LT.AND P2, PT, R2, UR7, P2 ;  /* 0x0000000702007c0c */ /* 0x000fc60009741270 */
[----:B------:R1:W-:Y:S04]  /*10a00*/  STL [R1+0x4f8], R25 ;  /* 0x0004f81901007387 */ /* 0x0003e80000100800 */
[----:B------:R0:W2:Y:S01]  /*10a10*/  @P4 LDG.E.U8 R103, desc[UR20][R24.64] ;  /* 0x0000001418674981 */ /* 0x0000a2000c1e1100 */
[----:B------:R-:W3:Y:S01]  /*10a20*/  S2R R2, SR_TID.X ;  /* 0x0000000000027919 */ /* 0x000ee20000002100 */
[----:B------:R-:W-:Y:S02]  /*10a30*/  ISETP.GE.AND P1, PT, R161, RZ, PT ;  /* 0x000000ffa100720c */ /* 0x000fe40003f26270 */
[----:B------:R-:W4:Y:S01]  /*10a40*/  LDL.LU R91, [R1+0x4] ;  /* 0x00000400015b7983 */ /* 0x000f220000300800 */
[----:B0-----:R-:W-:Y:S02]  /*10a50*/  @P6 IMAD.MOV.U32 R24, RZ, RZ, R92 ;  /* 0x000000ffff186224 */ /* 0x001fe400078e005c */
[----:B-1----:R-:W-:-:S05]  /*10a60*/  @P6 IMAD.MOV.U32 R25, RZ, RZ, R102 ;  /* 0x000000ffff196224 */ /* 0x002fca00078e0066 */
[----:B------:R0:W2:Y:S02]  /*10a70*/  @P6 LDG.E.U8 R89, desc[UR20][R24.64] ;  /* 0x0000001418596981 */ /* 0x0000a4000c1e1100 */
[----:B0-----:R-:W-:Y:S02]  /*10a80*/  @P5 IMAD.MOV.U32 R24, RZ, RZ, R84 ;  /* 0x000000ffff185224 */ /* 0x001fe400078e0054 */
[----:B------:R-:W-:-:S05]  /*10a90*/  @P5 IMAD.MOV.U32 R25, RZ, RZ, R86 ;  /* 0x000000ffff195224 */ /* 0x000fca00078e0056 */
[----:B------:R0:W2:Y:S02]  /*10aa0*/  @P5 LDG.E.U8 R57, desc[UR20][R24.64] ;  /* 0x0000001418395981 */ /* 0x0000a4000c1e1100 */
[----:B0-----:R-:W-:Y:S02]  /*10ab0*/  @P2 IMAD.MOV.U32 R24, RZ, RZ, R49 ;  /* 0x000000ffff182224 */ /* 0x001fe400078e0031 */
[----:B------:R-:W-:-:S05]  /*10ac0*/  @P2 IMAD.MOV.U32 R25, RZ, RZ, R55 ;  /* 0x000000ffff192224 */ /* 0x000fca00078e0037 */
[----:B------:R0:W2:Y:S01]  /*10ad0*/  @P2 LDG.E.U8 R0, desc[UR20][R24.64] ;  /* 0x0000001418002981 */ /* 0x0000a2000c1e1100 */
[----:B------:R-:W-:Y:S02]  /*10ae0*/  ISETP.GE.AND P4, PT, R165, RZ, PT ;  /* 0x000000ffa500720c */ /* 0x000fe40003f86270 */
[----:B---3--:R-:W-:Y:S01]  /*10af0*/  SHF.R.U32.HI R2, RZ, 0x6, R2 ;  /* 0x00000006ff027819 */ /* 0x008fe20000011602 */
[----:B------:R-:W-:Y:S03]  /*10b00*/  STL [R1+0x53c], R84 ;  /* 0x00053c5401007387 */ /* 0x000fe60000100800 */
[----:B------:R-:W-:Y:S01]  /*10b10*/  SGXT.U32 R2, R2, 0x1 ;  /* 0x000000010202781a */ /* 0x000fe20000000000 */
[----:B------:R-:W3:Y:S01]  /*10b20*/  LDL.LU R96, [R1+0xc] ;  /* 0x00000c0001607983 */ /* 0x000ee20000300800 */
[----:B0-----:R-:W-:-:S03]  /*10b30*/  IMAD.MOV.U32 R24, RZ, RZ, R20 ;  /* 0x000000ffff187224 */ /* 0x001fc600078e0014 */
[----:B------:R-:W-:Y:S02]  /*10b40*/  STL [R1+0x518], R102 ;  /* 0x0005186601007387 */ /* 0x000fe40000100800 */
[----:B------:R-:W-:Y:S02]  /*10b50*/  @!P4 IMAD.MOV R22, RZ, RZ, -R22 ;  /* 0x000000ffff16c224 */ /* 0x000fe400078e0a16 */
[----:B------:R0:W-:Y:S01]  /*10b60*/  STL [R1+0x55c], R49 ;  /* 0x00055c3101007387 */ /* 0x0001e20000100800 */
[----:B------:R-:W-:Y:S01]  /*10b70*/  @!P1 IMAD.MOV R24, RZ, RZ, -R24 ;  /* 0x000000ffff189224 */ /* 0x000fe200078e0a18 */
[----:B------:R-:W-:Y:S02]  /*10b80*/  IADD3 R20, P4, PT, R134, R4, RZ ;  /* 0x0000000486147210 */ /* 0x000fe40007f9e0ff */
[----:B------:R-:W-:Y:S01]  /*10b90*/  STL [R1+0x538], R86 ;  /* 0x0005385601007387 */ /* 0x000fe20000100800 */
[----:B------:R-:W-:-:S03]  /*10ba0*/  PLOP3.LUT P1, PT, PT, PT, UP1, 0x80, 0x8 ;  /* 0x000000000008781c */ /* 0x000fc60003f2f018 */
[----:B------:R-:W3:Y:S01]  /*10bb0*/  LDL.LU R145, [R1+0x215c] ;  /* 0x00215c0001917983 */ /* 0x000ee20000300800 */
[----:B0-----:R-:W-:-:S03]  /*10bc0*/  LOP3.LUT R49, R2, 0x3c, RZ, 0xfc, !PT ;  /* 0x0000003c02317812 */ /* 0x001fc600078efcff */
[----:B------:R0:W-:Y:S01]  /*10bd0*/  STL [R1+0x558], R55 ;  /* 0x0005583701007387 */ /* 0x0001e20000100800 */
[----:B------:R-:W-:Y:S01]  /*10be0*/  IMAD.MOV.U32 R25, RZ, RZ, R21 ;  /* 0x000000ffff197224 */ /* 0x000fe200078e0015 */
[----:B------:R-:W-:Y:S02]  /*10bf0*/  LEA.HI.X.SX32 R21, R134, R3, 0x1, P4 ;  /* 0x0000000386157211 */ /* 0x000fe400020f0eff */
[----:B------:R-:W-:Y:S02]  /*10c00*/  ISETP.LT.AND P4, PT, R49, UR7, P1 ;  /* 0x0000000731007c0c */ /* 0x000fe40008f81270 */
[C---:B0-----:R-:W-:Y:S01]  /*10c10*/  LOP3.LUT R55, R2.reuse, 0x44, RZ, 0xfc, !PT ;  /* 0x0000004402377812 */ /* 0x041fe200078efcff */
[----:B--2---:R-:W-:Y:S04]  /*10c20*/  STL [R1+0x7e4], R0 ;  /* 0x0007e40001007387 */ /* 0x004fe80000100800 */
[----:B------:R0:W-:Y:S02]  /*10c30*/  STL [R1+0x7ec], R89 ;  /* 0x0007ec5901007387 */ /* 0x0001e40000100800 */
[----:B0-----:R-:W-:Y:S01]  /*10c40*/  IMAD.MOV.U32 R89, RZ, RZ, R15 ;  /* 0x000000ffff597224 */ /* 0x001fe200078e000f */
[----:B------:R-:W-:-:S03]  /*10c50*/  LOP3.LUT R15, R2, 0x4c, RZ, 0xfc, !PT ;  /* 0x0000004c020f7812 */ /* 0x000fc600078efcff */
[----:B------:R-:W-:Y:S02]  /*10c60*/  IMAD.MOV.U32 R92, RZ, RZ, R89 ;  /* 0x000000ffff5c7224 */ /* 0x000fe400078e0059 */
[----:B------:R-:W-:Y:S02]  /*10c70*/  IMAD.MOV.U32 R89, RZ, RZ, R125 ;  /* 0x000000ffff597224 */ /* 0x000fe400078e007d */
[----:B------:R-:W-:Y:S01]  /*10c80*/  IMAD.MOV.U32 R125, RZ, RZ, R148 ;  /* 0x000000ffff7d7224 */ /* 0x000fe200078e0094 */
[----:B------:R-:W-:Y:S01]  /*10c90*/  LOP3.LUT R148, R2, 0x54, RZ, 0xfc, !PT ;  /* 0x0000005402947812 */ /* 0x000fe200078efcff */
[----:B------:R0:W-:Y:S01]  /*10ca0*/  STL [R1+0x7f0], R103 ;  /* 0x0007f06701007387 */ /* 0x0001e20000100800 */
[----:B------:R-:W-:Y:S01]  /*10cb0*/  PRMT R2, RZ, 0x7610, R2 ;  /* 0x00007610ff027816 */ /* 0x000fe20000000002 */
[----:B------:R-:W-:Y:S02]  /*10cc0*/  IMAD.MOV.U32 R0, RZ, RZ, R104 ;  /* 0x000000ffff007224 */ /* 0x000fe400078e0068 */
[----:B------:R1:W-:Y:S01]  /*10cd0*/  STL [R1+0x7e8], R57 ;  /* 0x0007e83901007387 */ /* 0x0003e20000100800 */
[----:B------:R-:W-:-:S03]  /*10ce0*/  IMAD.MOV.U32 R104, RZ, RZ, R146 ;  /* 0x000000ffff687224 */ /* 0x000fc600078e0092 */
[----:B------:R-:W-:Y:S04]  /*10cf0*/  STL [R1+0x57c], R20 ;  /* 0x00057c1401007387 */ /* 0x000fe80000100800 */
[----:B------:R-:W2:Y:S04]  /*10d00*/  LDL.LU R146, [R1+0x10] ;  /* 0x0000100001927983 */ /* 0x000ea80000300800 */
[----:B------:R-:W3:Y:S01]  /*10d10*/  @P4 LDG.E.U8 R2, desc[UR20][R20.64] ;  /* 0x0000001414024981 */ /* 0x000ee2000c1e1100 */
[----:B----4-:R-:W-:Y:S02]  /*10d20*/  ISETP.GE.AND P6, PT, R91, RZ, PT ;  /* 0x000000ff5b00720c */ /* 0x010fe40003fc6270 */
[----:B------:R-:W-:-:S02]  /*10d30*/  ISETP.GE.AND P3, PT, R164, RZ, PT ;  /* 0x000000ffa400720c */ /* 0x000fc40003f66270 */
[----:B------:R-:W-:-:S04]  /*10d40*/  IADD3 R102, P2, PT, R129, R4, RZ ;  /* 0x0000000481667210 */ /* 0x000fc80007f5e0ff */
[----:B0-----:R-:W-:Y:S01]  /*10d50*/  LEA.HI.X.SX32 R103, R129, R3, 0x1, P2 ;  /* 0x0000000381677211 */ /* 0x001fe200010f0eff */
[----:B------:R-:W-:Y:S01]  /*10d60*/  STL [R1+0x59c], R102 ;  /* 0x00059c6601007387 */ /* 0x000fe20000100800 */
[----:B------:R-:W-:-:S03]  /*10d70*/  IADD3 R49, P2, PT, R128, R4, RZ ;  /* 0x0000000480317210 */ /* 0x000fc60007f5e0ff */
[----:B------:R-:W-:Y:S01]  /*10d80*/  @!P6 IMAD.MOV R23, RZ, RZ, -R23 ;  /* 0x000000ffff17e224 */ /* 0x000fe200078e0a17 */
[C---:B-1----:R-:W-:Y:S01]  /*10d90*/  IADD3 R57, P6, PT, R127.reuse, R4, RZ ;  /* 0x000000047f397210 */ /* 0x042fe20007fde0ff */
[----:B------:R-:W-:Y:S01]  /*10da0*/  @!P3 IMAD.MOV R25, RZ, RZ, -R25 ;  /* 0x000000ffff19b224 */ /* 0x000fe200078e0a19 */
[----:B------:R-:W-:Y:S01]  /*10db0*/  PLOP3.LUT P3, PT, PT, PT, UP1, 0x80, 0x8 ;  /* 0x000000000008781c */ /* 0x000fe20003f6f018 */
[----:B------:R0:W-:Y:S01]  /*10dc0*/  STL [R1+0x578], R21 ;  /* 0x0005781501007387 */ /* 0x0001e20000100800 */
[-C--:B------:R-:W-:Y:S02]  /*10dd0*/  LEA.HI.X.SX32 R84, R127, R3.reuse, 0x1, P6 ;  /* 0x000000037f547211 */ /* 0x080fe400030f0eff */
[----:B------:R-:W-:Y:S01]  /*10de0*/  PLOP3.LUT P1, PT, PT, PT, UP1, 0x80, 0x8 ;  /* 0x000000000008781c */ /* 0x000fe20003f2f018 */
[----:B------:R-:W4:Y:S01]  /*10df0*/  LDL.LU R86, [R1+0x1c] ;  /* 0x00001c0001567983 */ /* 0x000f220000300800 */
[----:B------:R-:W-:Y:S02]  /*10e00*/  ISETP.LT.AND P3, PT, R55, UR7, P3 ;  /* 0x0000000737007c0c */ /* 0x000fe40009f61270 */
[----:B------:R-:W-:Y:S01]  /*10e10*/  LEA.HI.X.SX32 R55, R128, R3, 0x1, P2 ;  /* 0x0000000380377211 */ /* 0x000fe200010f0eff */
[----:B------:R-:W-:Y:S01]  /*10e20*/  STL [R1+0x5bc], R57 ;  /* 0x0005bc3901007387 */ /* 0x000fe20000100800 */
[----:B------:R-:W-:-:S03]  /*10e30*/  PLOP3.LUT P2, PT, PT, PT, UP1, 0x80, 0x8 ;  /* 0x000000000008781c */ /* 0x000fc60003f4f018 */
[----:B------:R-:W-:Y:S01]  /*10e40*/  STL [R1+0x598], R103 ;  /* 0x0005986701007387 */ /* 0x000fe20000100800 */
[----:B------:R-:W-:-:S03]  /*10e50*/  ISETP.LT.AND P1, PT, R15, UR7, P1 ;  /* 0x000000070f007c0c */ /* 0x000fc60008f21270 */
[----:B------:R-:W-:Y:S01]  /*10e60*/  STL [R1+0x5dc], R49 ;  /* 0x0005dc3101007387 */ /* 0x000fe20000100800 */
[----:B------:R-:W-:-:S03]  /*10e70*/  ISETP.LT.AND P2, PT, R148, UR7, P2 ;  /* 0x0000000794007c0c */ /* 0x000fc60009741270 */
[----:B------:R-:W-:Y:S04]  /*10e80*/  STL [R1+0x5b8], R84 ;  /* 0x0005b85401007387 */ /* 0x000fe80000100800 */
[----:B------:R-:W4:Y:S04]  /*10e90*/  LDL.LU R15, [R1+0x2158] ;  /* 0x00215800010f7983 */ /* 0x000f280000300800 */
[----:B------:R-:W-:Y:S01]  /*10ea0*/  STL [R1+0x5d8], R55 ;  /* 0x0005d83701007387 */ /* 0x000fe20000100800 */
[----:B--2---:R-:W-:-:S03]  /*10eb0*/  ISETP.GE.AND P6, PT, R146, RZ, PT ;  /* 0x000000ff9200720c */ /* 0x004fc60003fc6270 */
[----:B------:R-:W2:Y:S04]  /*10ec0*/  LDL.LU R146, [R1+0x2154] ;  /* 0x0021540001927983 */ /* 0x000ea80000300800 */
[----:B------:R-:W2:Y:S04]  /*10ed0*/  LDL.LU R148, [R1+0x2150] ;  /* 0x0021500001947983 */ /* 0x000ea80000300800 */
[----:B---3--:R1:W-:Y:S04]  /*10ee0*/  STL [R1+0x7e0], R2 ;  /* 0x0007e00201007387 */ /* 0x0083e80000100800 */
[----:B0-----:R-:W3:Y:S01]  /*10ef0*/  LDL.LU R21, [R1+0x18] ;  /* 0x0000180001157983 */ /* 0x001ee20000300800 */
[----:B------:R-:W-:Y:S01]  /*10f00*/  PRMT R88, RZ, 0x7610, R88 ;  /* 0x00007610ff587816 */ /* 0x000fe20000000058 */
[----:B------:R-:W-:Y:S01]  /*10f10*/  @P3 IMAD.MOV.U32 R20, RZ, RZ, R102 ;  /* 0x000000ffff143224 */ /* 0x000fe200078e0066 */
[----:B------:R-:W-:-:S02]  /*10f20*/  PRMT R37, RZ, 0x7610, R37 ;  /* 0x00007610ff257816 */ /* 0x000fc40000000025 */
[----:B------:R-:W-:Y:S01]  /*10f30*/  PRMT R35, RZ, 0x7610, R35 ;  /* 0x00007610ff237816 */ /* 0x000fe20000000023 */
[----:B-1----:R-:W0:Y:S01]  /*10f40*/  S2R R2, SR_TID.X ;  /* 0x0000000000027919 */ /* 0x002e220000002100 */
[----:B---3--:R-:W-:Y:S01]  /*10f50*/  ISETP.GE.AND P4, PT, R21, RZ, PT ;  /* 0x000000ff1500720c */ /* 0x008fe20003f86270 */
[----:B------:R-:W-:-:S05]  /*10f60*/  @P3 IMAD.MOV.U32 R21, RZ, RZ, R103 ;  /* 0x000000ffff153224 */ /* 0x000fca00078e0067 */
[----:B------:R1:W3:Y:S02]  /*10f70*/  @P3 LDG.E.U8 R88, desc[UR20][R20.64] ;  /* 0x0000001414583981 */ /* 0x0002e4000c1e1100 */
[----:B-1----:R-:W-:Y:S02]  /*10f80*/  @P1 IMAD.MOV.U32 R20, RZ, RZ, R57 ;  /* 0x000000ffff141224 */ /* 0x002fe400078e0039 */
[----:B------:R-:W-:-:S05]  /*10f90*/  @P1 IMAD.MOV.U32 R21, RZ, RZ, R84 ;  /* 0x000000ffff151224 */ /* 0x000fca00078e0054 */
[----:B------:R1:W2:Y:S02]  /*10fa0*/  @P1 LDG.E.U8 R37, desc[UR20][R20.64] ;  /* 0x0000001414251981 */ /* 0x0002a4000c1e1100 */
[----:B-1----:R-:W-:Y:S02]  /*10fb0*/  @P2 IMAD.MOV.U32 R20, RZ, RZ, R49 ;  /* 0x000000ffff142224 */ /* 0x002fe400078e0031 */
[----:B------:R-:W-:-:S05]  /*10fc0*/  @P2 IMAD.MOV.U32 R21, RZ, RZ, R55 ;  /* 0x000000ffff152224 */ /* 0x000fca00078e0037 */
[----:B------:R-:W3:Y:S01]  /*10fd0*/  @P2 LDG.E.U8 R35, desc[UR20][R20.64] ;  /* 0x0000001414232981 */ /* 0x000ee2000c1e1100 */
[----:B0-----:R-:W-:-:S04]  /*10fe0*/  SHF.R.U32.HI R2, RZ, 0x6, R2 ;  /* 0x00000006ff027819 */ /* 0x001fc80000011602 */
[----:B------:R-:W-:Y:S02]  /*10ff0*/  SGXT.U32 R2, R2, 0x1 ;  /* 0x000000010202781a */ /* 0x000fe40000000000 */
[----:B------:R-:W-:Y:S02]  /*11000*/  PLOP3.LUT P1, PT, PT, PT, UP1, 0x80, 0x8 ;  /* 0x000000000008781c */ /* 0x000fe40003f2f018 */
[----:B------:R-:W-:Y:S01]  /*11010*/  PRMT R53, RZ, 0x7610, R53 ;  /* 0x00007610ff357816 */ /* 0x000fe20000000035 */
[----:B--2---:R0:W-:Y:S02]  /*11020*/  STL [R1+0x7d8], R37 ;  /* 0x0007d82501007387 */ /* 0x0041e40000100800 */
[----:B0-----:R-:W-:-:S04]  /*11030*/  LOP3.LUT R37, R2, 0x5c, RZ, 0xfc, !PT ;  /* 0x0000005c02257812 */ /* 0x001fc800078efcff */
[----:B------:R-:W-:Y:S01]  /*11040*/  ISETP.LT.AND P1, PT, R37, UR7, P1 ;  /* 0x0000000725007c0c */ /* 0x000fe20008f21270 */
[----:B---3--:R0:W-:Y:S01]  /*11050*/  STL [R1+0x7d4], R35 ;  /* 0x0007d42301007387 */ /* 0x0081e20000100800 */
[----:B------:R-:W-:Y:S02]  /*11060*/  IMAD.MOV.U32 R37, RZ, RZ, R19 ;  /* 0x000000ffff257224 */ /* 0x000fe400078e0013 */
[----:B0-----:R-:W-:Y:S01]  /*11070*/  IMAD.MOV.U32 R35, RZ, RZ, R18 ;  /* 0x000000ffff237224 */ /* 0x001fe200078e0012 */
[----:B------:R-:W-:-:S04]  /*11080*/  IADD3 R18, P2, PT, R135, R4, RZ ;  /* 0x0000000487127210 */ /* 0x000fc80007f5e0ff */
[----:B------:R-:W-:-:S05]  /*11090*/  LEA.HI.X.SX32 R55, R135, R3, 0x1, P2 ;  /* 0x0000000387377211 */ /* 0x000fca00010f0eff */
[----:B------:R-:W-:-:S05]  /*110a0*/  @P1 IMAD.MOV.U32 R19, RZ, RZ, R55 ;  /* 0x000000ffff131224 */ /* 0x000fca00078e0037 */
[----:B------:R0:W2:Y:S01]  /*110b0*/  @P1 LDG.E.U8 R53, desc[UR20][R18.64] ;  /* 0x0000001412351981 */ /* 0x0000a2000c1e1100 */
[----:B------:R-:W-:Y:S02]  /*110c0*/  ISETP.GE.AND P5, PT, R96, RZ, PT ;  /* 0x000000ff6000720c */ /* 0x000fe40003fa6270 */
[C---:B------:R-:W-:Y:S01]  /*110d0*/  LOP3.LUT R84, R2.reuse, 0x64, RZ, 0xfc, !PT ;  /* 0x0000006402547812 */ /* 0x040fe200078efcff */
[----:B------:R-:W-:Y:S01]  /*110e0*/  @!P6 IMAD.MOV R37, RZ, RZ, -R37 ;  /* 0x000000ffff25e224 */ /* 0x000fe200078e0a25 */
[----:B------:R-:W-:Y:S02]  /*110f0*/  LOP3.LUT R49, R2, 0x6c, RZ, 0xfc, !PT ;  /* 0x0000006c02317812 */ /* 0x000fe400078efcff */
[----:B------:R-:W-:-:S07]  /*11100*/  PLOP3.LUT P2, PT, PT, PT, UP1, 0x80, 0x8 ;  /* 0x000000000008781c */ /* 0x000fce0003f4f018 */
[----:B------:R-:W-:Y:S01]  /*11110*/  @!P5 IMAD.MOV R35, RZ, RZ, -R35 ;  /* 0x000000ffff23d224 */ /* 0x000fe200078e0a23 */
[----:B------:R-:W-:-:S04]  /*11120*/  PLOP3.LUT P5, PT, PT, PT, UP1, 0x80, 0x8 ;  /* 0x000000000008781c */ /* 0x000fc80003faf018 */
[----:B------:R-:W-:Y:S02]  /*11130*/  ISETP.LT.AND P5, PT, R84, UR7, P5 ;  /* 0x0000000754007c0c */ /* 0x000fe4000afa1270 */
[CC--:B------:R-:W-:Y:S01]  /*11140*/  IADD3 R102, P6, PT, R130.reuse, R4.reuse, RZ ;  /* 0x0000000482667210 */ /* 0x0c0fe20007fde0ff */
[----:B------:R-:W-:Y:S01]  /*11150*/  STL [R1+0x7dc], R88 ;  /* 0x0007dc5801007387 */ /* 0x000fe20000100800 */
[----:B------:R-:W-:Y:S02]  /*11160*/  ISETP.LT.AND P1, PT, R49, UR7, P2 ;  /* 0x0000000731007c0c */ /* 0x000fe40009721270 */
[----:B------:R-:W-:Y:S01]  /*11170*/  LEA.HI.X.SX32 R103, R130, R3, 0x1, P6 ;  /* 0x0000000382677211 */ /* 0x000fe200030f0eff */
[----:B------:R0:W-:Y:S01]  /*11180*/  STL [R1+0x5fc], R18 ;  /* 0x0005fc1201007387 */ /* 0x0001e20000100800 */
[----:B------:R-:W-:Y:S02]  /*11190*/  PLOP3.LUT P2, PT, PT, PT, UP1, 0x80, 0x8 ;  /* 0x000000000008781c */ /* 0x000fe40003f4f018 */
[----:B------:R-:W-:Y:S01]  /*111a0*/  IADD3 R57, P6, PT, R126, R4, RZ ;  /* 0x000000047e397210 */ /* 0x000fe20007fde0ff */
[----:B------:R-:W-:Y:S01]  /*111b0*/  STL [R1+0x61c], R102 ;  /* 0x00061c6601007387 */ /* 0x000fe20000100800 */
[----:B------:R-:W-:-:S02]  /*111c0*/  PRMT R101, RZ, 0x7610, R101 ;  /* 0x00007610ff657816 */ /* 0x000fc40000000065 */
[----:B0-----:R-:W-:Y:S01]  /*111d0*/  LOP3.LUT R18, R2, 0x74, RZ, 0xfc, !PT ;  /* 0x0000007402127812 */ /* 0x001fe200078efcff */
[----:B------:R-:W-:Y:S01]  /*111e0*/  @P5 IMAD.MOV.U32 R19, RZ, RZ, R103 ;  /* 0x000000ffff135224 */ /* 0x000fe200078e0067 */
[----:B------:R-:W-:Y:S02]  /*111f0*/  STL [R1+0x5f8], R55 ;  /* 0x0005f83701007387 */ /* 0x000fe40000100800 */
[----:B------:R-:W-:Y:S01]  /*11200*/  ISETP.LT.AND P2, PT, R18, UR7, P2 ;  /* 0x0000000712007c0c */ /* 0x000fe20009741270 */
[----:B------:R-:W-:Y:S01]  /*11210*/  @P5 IMAD.MOV.U32 R18, RZ, RZ, R102 ;  /* 0x000000ffff125224 */ /* 0x000fe200078e0066 */
[----:B------:R-:W-:Y:S01]  /*11220*/  LEA.HI.X.SX32 R84, R126, R3, 0x1, P6 ;  /* 0x000000037e547211 */ /* 0x000fe200030f0eff */
[----:B------:R-:W-:Y:S01]  /*11230*/  STL [R1+0x618], R103 ;  /* 0x0006186701007387 */ /* 0x000fe20000100800 */
[----:B------:R-:W-:-:S03]  /*11240*/  PRMT R51, RZ, 0x7610, R51 ;  /* 0x00007610ff337816 */ /* 0x000fc60000000033 */
[----:B------:R-:W-:Y:S04]  /*11250*/  STL [R1+0x63c], R57 ;  /* 0x00063c3901007387 */ /* 0x000fe80000100800 */
[----:B------:R0:W3:Y:S01]  /*11260*/  @P5 LDG.E.U8 R101, desc[UR20][R18.64] ;  /* 0x0000001412655981 */ /* 0x0000e2000c1e1100 */
[----:B------:R-:W-:Y:S01]  /*11270*/  PRMT R47, RZ, 0x7610, R47 ;  /* 0x00007610ff2f7816 */ /* 0x000fe2000000002f */
[----:B0-----:R-:W-:Y:S02]  /*11280*/  @P1 IMAD.MOV.U32 R18, RZ, RZ, R57 ;  /* 0x000000ffff121224 */ /* 0x001fe400078e0039 */
[----:B------:R-:W-:-:S05]  /*11290*/  @P1 IMAD.MOV.U32 R19, RZ, RZ, R84 ;  /* 0x000000ffff131224 */ /* 0x000fca00078e0054 */
[----:B------:R0:W3:Y:S04]  /*112a0*/  @P1 LDG.E.U8 R51, desc[UR20][R18.64] ;  /* 0x0000001412331981 */ /* 0x0000e8000c1e1100 */
[----:B--2---:R1:W-:Y:S02]  /*112b0*/  STL [R1+0x7d0], R53 ;  /* 0x0007d03501007387 */ /* 0x0043e40000100800 */
[----:B-1----:R-:W-:-:S04]  /*112c0*/  IADD3 R53, P6, PT, R114, R4, RZ ;  /* 0x0000000472357210 */ /* 0x002fc80007fde0ff */
[----:B------:R-:W-:Y:S01]  /*112d0*/  LEA.HI.X.SX32 R55, R114, R3, 0x1, P6 ;  /* 0x0000000372377211 */ /* 0x000fe200030f0eff */
[----:B0-----:R-:W-:-:S04]  /*112e0*/  @P2 IMAD.MOV.U32 R18, RZ, RZ, R53 ;  /* 0x000000ffff122224 */ /* 0x001fc800078e0035 */
[----:B------:R-:W-:-:S05]  /*112f0*/  @P2 IMAD.MOV.U32 R19, RZ, RZ, R55 ;  /* 0x000000ffff132224 */ /* 0x000fca00078e0037 */
[----:B------:R0:W2:Y:S01]  /*11300*/  @P2 LDG.E.U8 R47, desc[UR20][R18.64] ;  /* 0x00000014122f2981 */ /* 0x0000a2000c1e1100 */
[----:B----4-:R-:W-:Y:S01]  /*11310*/  ISETP.GE.AND P3, PT, R86, RZ, PT ;  /* 0x000000ff5600720c */ /* 0x010fe20003f66270 */
[----:B------:R-:W-:Y:S01]  /*11320*/  IMAD.MOV.U32 R86, RZ, RZ, R89 ;  /* 0x000000ffff567224 */ /* 0x000fe200078e0059 */
[----:B------:R-:W-:Y:S02]  /*11330*/  LOP3.LUT R49, R2, 0x7c, RZ, 0xfc, !PT ;  /* 0x0000007c02317812 */ /* 0x000fe400078efcff */
[----:B------:R-:W-:Y:S01]  /*11340*/  PLOP3.LUT P6, PT, PT, PT, UP1, 0x80, 0x8 ;  /* 0x000000000008781c */ /* 0x000fe20003fcf018 */
[----:B------:R1:W-:Y:S01]  /*11350*/  STL [R1+0x638], R84 ;  /* 0x0006385401007387 */ /* 0x0003e20000100800 */
[----:B------:R-:W-:Y:S02]  /*11360*/  IMAD.MOV.U32 R88, RZ, RZ, R86 ;  /* 0x000000ffff587224 */ /* 0x000fe400078e0056 */
[----:B------:R-:W-:Y:S01]  /*11370*/  ISETP.LT.AND P6, PT, R49, UR7, P6 ;  /* 0x0000000731007c0c */ /* 0x000fe2000b7c1270 */
[----:B------:R-:W4:Y:S01]  /*11380*/  LDL.LU R86, [R1+0x30] ;  /* 0x0000300001567983 */ /* 0x000f220000300800 */
[----:B------:R-:W-:-:S03]  /*11390*/  IADD3 R49, P5, PT, R112, R4, RZ ;  /* 0x0000000470317210 */ /* 0x000fc60007fbe0ff */
[----:B------:R-:W-:Y:S04]  /*113a0*/  STL [R1+0x65c], R53 ;  /* 0x00065c3501007387 */ /* 0x000fe80000100800 */
[----:B------:R-:W-:Y:S01]  /*113b0*/  STL [R1+0x658], R55 ;  /* 0x0006583701007387 */ /* 0x000fe20000100800 */
[----:B------:R-:W-:-:S03]  /*113c0*/  LOP3.LUT R57, R2, 0x84, RZ, 0xfc, !PT ;  /* 0x0000008402397812 */ /* 0x000fc600078efcff */
[----:B-1----:R-:W4:Y:S01]  /*113d0*/  LDL.LU R84, [R1+0x38] ;  /* 0x0000380001547983 */ /* 0x002f220000300800 */
[----:B------:R-:W-:-:S03]  /*113e0*/  PLOP3.LUT P1, PT, PT, PT, UP1, 0x80, 0x8 ;  /* 0x000000000008781c */ /* 0x000fc60003f2f018 */
[----:B------:R-:W-:Y:S01]  /*113f0*/  STL [R1+0x67c], R49 ;  /* 0x00067c3101007387 */ /* 0x000fe20000100800 */
[----:B------:R-:W-:Y:S01]  /*11400*/  PRMT R40, RZ, 0x7610, R40 ;  /* 0x00007610ff287816 */ /* 0x000fe20000000028 */
[----:B0-----:R-:W-:Y:S01]  /*11410*/  @P6 IMAD.MOV.U32 R18, RZ, RZ, R49 ;  /* 0x000000ffff126224 */ /* 0x001fe200078e0031 */
[----:B------:R-:W-:Y:S01]  /*11420*/  ISETP.LT.AND P1, PT, R57, UR7, P1 ;  /* 0x0000000739007c0c */ /* 0x000fe20008f21270 */
[----:B---3--:R0:W-:Y:S02]  /*11430*/  STL [R1+0x7c8], R51 ;  /* 0x0007c83301007387 */ /* 0x0081e40000100800 */
[----:B0-----:R-:W-:-:S05]  /*11440*/  LEA.HI.X.SX32 R51, R112, R3, 0x1, P5 ;  /* 0x0000000370337211 */ /* 0x001fca00028f0eff */
[----:B------:R-:W-:Y:S01]  /*11450*/  STL [R1+0x678], R51 ;  /* 0x0006783301007387 */ /* 0x000fe20000100800 */
[----:B------:R-:W-:-:S03]  /*11460*/  @P6 IMAD.MOV.U32 R19, RZ, RZ, R51 ;  /* 0x000000ffff136224 */ /* 0x000fc600078e0033 */
[----:B------:R-:W-:Y:S04]  /*11470*/  STL [R1+0x7cc], R101 ;  /* 0x0007cc6501007387 */ /* 0x000fe80000100800 */
[----:B------:R0:W3:Y:S01]  /*11480*/  @P6 LDG.E.U8 R40, desc[UR20][R18.64] ;  /* 0x0000001412286981 */ /* 0x0000e2000c1e1100 */
[----:B------:R-:W-:-:S03]  /*11490*/  PRMT R41, RZ, 0x7610, R41 ;  /* 0x00007610ff297816 */ /* 0x000fc60000000029 */
[----:B--2---:R1:W-:Y:S02]  /*114a0*/  STL [R1+0x7c4], R47 ;  /* 0x0007c42f01007387 */ /* 0x0043e40000100800 */
[----:B-1----:R-:W-:-:S04]  /*114b0*/  IADD3 R47, P2, PT, R110, R4, RZ ;  /* 0x000000046e2f7210 */ /* 0x002fc80007f5e0ff */
[----:B------:R-:W-:Y:S01]  /*114c0*/  LEA.HI.X.SX32 R49, R110, R3, 0x1, P2 ;  /* 0x000000036e317211 */ /* 0x000fe200010f0eff */
[----:B0-----:R-:W-:-:S04]  /*114d0*/  @P1 IMAD.MOV.U32 R18, RZ, RZ, R47 ;  /* 0x000000ffff121224 */ /* 0x001fc800078e002f */
[----:B------:R-:W-:-:S05]  /*114e0*/  @P1 IMAD.MOV.U32 R19, RZ, RZ, R49 ;  /* 0x000000ffff131224 */ /* 0x000fca00078e0031 */
[----:B------:R-:W2:Y:S01]  /*114f0*/  @P1 LDG.E.U8 R41, desc[UR20][R18.64] ;  /* 0x0000001412291981 */ /* 0x000ea2000c1e1100 */
[----:B------:R-:W-:Y:S02]  /*11500*/  LOP3.LUT R51, R2, 0x8c, RZ, 0xfc, !PT ;  /* 0x0000008c02337812 */ /* 0x000fe400078efcff */
[----:B------:R-:W-:Y:S01]  /*11510*/  PLOP3.LUT P6, PT, PT, PT, UP1, 0x80, 0x8 ;  /* 0x000000000008781c */ /* 0x000fe20003fcf018 */
[----:B------:R-:W-:Y:S04]  /*11520*/  STL [R1+0x69c], R47 ;  /* 0x00069c2f01007387 */ /* 0x000fe80000100800 */
[----:B------:R-:W2:Y:S01]  /*11530*/  LDL.LU R102, [R1+0x48] ;  /* 0x0000480001667983 */ /* 0x000ea20000300800 */
[----:B------:R-:W-:-:S03]  /*11540*/  ISETP.LT.AND P6, PT, R51, UR7, P6 ;  /* 0x0000000733007c0c */ /* 0x000fc6000b7c1270 */
[----:B------:R-:W-:Y:S01]  /*11550*/  STL [R1+0x698], R49 ;  /* 0x0006983101007387 */ /* 0x000fe20000100800 */
[----:B----4-:R-:W-:Y:S02]  /*11560*/  ISETP.GE.AND P2, PT, R84, RZ, PT ;  /* 0x000000ff5400720c */ /* 0x010fe40003f46270 */
[----:B------:R-:W-:Y:S01]  /*11570*/  PRMT R45, RZ, 0x7610, R45 ;  /* 0x00007610ff2d7816 */ /* 0x000fe2000000002d */
[----:B---3--:R0:W-:Y:S04]  /*11580*/  STL [R1+0x7b0], R40 ;  /* 0x0007b02801007387 */ /* 0x0081e80000100800 */
[----:B------:R-:W3:Y:S01]  /*11590*/  LDL.LU R84, [R1+0x54] ;  /* 0x0000540001547983 */ /* 0x000ee20000300800 */
[----:B0-----:R-:W-:-:S04]  /*115a0*/  IMAD.MOV.U32 R40, RZ, RZ, R17 ;  /* 0x000000ffff287224 */ /* 0x001fc800078e0011 */
[----:B------:R-:W-:Y:S01]  /*115b0*/  @!P4 IMAD.MOV R40, RZ, RZ, -R40 ;  /* 0x000000ffff28c224 */ /* 0x000fe200078e0a28 */
[----:B------:R-:W-:-:S04]  /*115c0*/  IADD3 R17, P4, PT, R98, R4, RZ ;  /* 0x0000000462117210 */ /* 0x000fc80007f9e0ff */
[----:B------:R-:W-:Y:S01]  /*115d0*/  LEA.HI.X.SX32 R47, R98, R3, 0x1, P4 ;  /* 0x00000003622f7211 */ /* 0x000fe200020f0eff */
[----:B--2---:R0:W-:Y:S04]  /*115e0*/  STL [R1+0x7ac], R41 ;  /* 0x0007ac2901007387 */ /* 0x0041e80000100800 */
[----:B------:R1:W-:Y:S01]  /*115f0*/  STL [R1+0x6bc], R17 ;  /* 0x0006bc1101007387 */ /* 0x0003e20000100800 */
[----:B0-----:R-:W-:Y:S02]  /*11600*/  IMAD.MOV.U32 R41, RZ, RZ, R16 ;  /* 0x000000ffff297224 */ /* 0x001fe400078e0010 */
[----:B------:R-:W-:Y:S02]  /*11610*/  @P6 IMAD.MOV.U32 R16, RZ, RZ, R17 ;  /* 0x000000ffff106224 */ /* 0x000fe400078e0011 */
[----:B-1----:R-:W-:-:S05]  /*11620*/  @P6 IMAD.MOV.U32 R17, RZ, RZ, R47 ;  /* 0x000000ffff116224 */ /* 0x002fca00078e002f */
[----:B------:R0:W2:Y:S01]  /*11630*/  @P6 LDG.E.U8 R45, desc[UR20][R16.64] ;  /* 0x00000014102d6981 */ /* 0x0000a2000c1e1100 */
[----:B------:R-:W-:Y:S02]  /*11640*/  LOP3.LUT R49, R2, 0x94, RZ, 0xfc, !PT ;  /* 0x0000009402317812 */ /* 0x000fe400078efcff */
[----:B------:R-:W-:Y:S01]  /*11650*/  PLOP3.LUT P1, PT, PT, PT, UP1, 0x80, 0x8 ;  /* 0x000000000008781c */ /* 0x000fe20003f2f018 */
[----:B------:R-:W-:-:S03]  /*11660*/  @!P3 IMAD.MOV R41, RZ, RZ, -R41 ;  /* 0x000000ffff29b224 */ /* 0x000fc600078e0a29 */
[----:B------:R-:W-:Y:S01]  /*11670*/  ISETP.LT.AND P1, PT, R49, UR7, P1 ;  /* 0x0000000731007c0c */ /* 0x000fe20008f21270 */
[----:B------:R1:W-:Y:S01]  /*11680*/  STL [R1+0x6b8], R47 ;  /* 0x0006b82f01007387 */ /* 0x0003e20000100800 */
[----:B------:R-:W-:Y:S02]  /*11690*/  PRMT R19, RZ, 0x7610, R19 ;  /* 0x00007610ff137816 */ /* 0x000fe40000000013 */
[----:B-1----:R-:W-:-:S04]  /*116a0*/  IADD3 R47, P3, PT, R97, R4, RZ ;  /* 0x00000004612f7210 */ /* 0x002fc80007f7e0ff */
[----:B------:R-:W-:-:S05]  /*116b0*/  LEA.HI.X.SX32 R49, R97, R3, 0x1, P3 ;  /* 0x0000000361317211 */ /* 0x000fca00018f0eff */
[----:B0-----:R-:W-:Y:S02]  /*116c0*/  @P1 IMAD.MOV.U32 R16, RZ, RZ, R47 ;  /* 0x000000ffff101224 */ /* 0x001fe400078e002f */
[----:B------:R-:W-:-:S05]  /*116d0*/  @P1 IMAD.MOV.U32 R17, RZ, RZ, R49 ;  /* 0x000000ffff111224 */ /* 0x000fca00078e0031 */
[----:B------:R0:W4:Y:S01]  /*116e0*/  @P1 LDG.E.U8 R19, desc[UR20][R16.64] ;  /* 0x0000001410131981 */ /* 0x000122000c1e1100 */
[----:B------:R-:W-:-:S03]  /*116f0*/  ISETP.GE.AND P4, PT, R102, RZ, PT ;  /* 0x000000ff6600720c */ /* 0x000fc60003f86270 */
[----:B------:R-:W-:Y:S01]  /*11700*/  STL [R1+0x6dc], R47 ;  /* 0x0006dc2f01007387 */ /* 0x000fe20000100800 */
[----:B------:R-:W-:-:S03]  /*11710*/  ISETP.GE.AND P5, PT, R86, RZ, PT ;  /* 0x000000ff5600720c */ /* 0x000fc60003fa6270 */
[----:B--2---:R1:W-:Y:S04]  /*11720*/  STL [R1+0x7a8], R45 ;  /* 0x0007a82d01007387 */ /* 0x0043e80000100800 */
[----:B------:R-:W-:Y:S04]  /*11730*/  STL [R1+0x6d8], R49 ;  /* 0x0006d83101007387 */ /* 0x000fe80000100800 */
[----:B------:R-:W2:Y:S04]  /*11740*/  LDL.LU R103, [R1+0x58] ;  /* 0x0000580001677983 */ /* 0x000ea80000300800 */
[----:B------:R-:W2:Y:S01]  /*11750*/  LDL.LU R102, [R1+0x50] ;  /* 0x0000500001667983 */ /* 0x000ea20000300800 */
[----:B------:R-:W-:-:S02]  /*11760*/  LOP3.LUT R51, R2, 0x9c, RZ, 0xfc, !PT ;  /* 0x0000009c02337812 */ /* 0x000fc400078efcff */
[----:B------:R-:W-:Y:S01]  /*11770*/  PLOP3.LUT P6, PT, PT, PT, UP1, 0x80, 0x8 ;  /* 0x000000000008781c */ /* 0x000fe20003fcf018 */
[----:B------:R-:W-:Y:S01]  /*11780*/  IMAD.MOV.U32 R96, RZ, RZ, R95 ;  /* 0x000000ffff607224 */ /* 0x000fe200078e005f */
[----:B---3--:R-:W-:Y:S01]  /*11790*/  ISETP.GE.AND P3, PT, R84, RZ, PT ;  /* 0x000000ff5400720c */ /* 0x008fe20003f66270 */
[----:B-1----:R-:W-:Y:S01]  /*117a0*/  IMAD.MOV.U32 R45, RZ, RZ, R8 ;  /* 0x000000ffff2d7224 */ /* 0x002fe200078e0008 */
[----:B------:R-:W-:Y:S01]  /*117b0*/  ISETP.LT.AND P6, PT, R51, UR7, P6 ;  /* 0x0000000733007c0c */ /* 0x000fe2000b7c1270 */
[----:B------:R-:W-:Y:S01]  /*117c0*/  IMAD.MOV.U32 R84, RZ, RZ, R96 ;  /* 0x000000ffff547224 */ /* 0x000fe200078e0060 */
[----:B0-----:R-:W-:Y:S01]  /*117d0*/  LOP3.LUT R17, R2, 0xa4, RZ, 0xfc, !PT ;  /* 0x000000a402117812 */ /* 0x001fe200078efcff */
[----:B------:R-:W-:Y:S01]  /*117e0*/  IMAD.MOV.U32 R96, RZ, RZ, R9 ;  /* 0x000000ffff607224 */ /* 0x000fe200078e0009 */
[----:B------:R-:W-:Y:S01]  /*117f0*/  PLOP3.LUT P1, PT, PT, PT, UP1, 0x80, 0x8 ;  /* 0x000000000008781c */ /* 0x000fe20003f2f018 */
[----:B------:R-:W-:Y:S01]  /*11800*/  @!P5 IMAD.MOV R45, RZ, RZ, -R45 ;  /* 0x000000ffff2dd224 */ /* 0x000fe200078e0a2d */
[C---:B------:R-:W-:Y:S01]  /*11810*/  IADD3 R9, P5, PT, R94.reuse, R4, RZ ;  /* 0x000000045e097210 */ /* 0x040fe20007fbe0ff */
[----:B------:R-:W3:Y:S03]  /*11820*/  LDL.LU R101, [R1+0x40] ;  /* 0x0000400001657983 */ /* 0x000ee60000300800 */
[----:B------:R-:W-:Y:S01]  /*11830*/  LEA.HI.X.SX32 R16, R94, R3, 0x1, P5 ;  /* 0x000000035e107211 */ /* 0x000fe200028f0eff */
[----:B------:R-:W-:Y:S01]  /*11840*/  IMAD.MOV.U32 R47, RZ, RZ, R7 ;  /* 0x000000ffff2f7224 */ /* 0x000fe200078e0007 */
[----:B------:R-:W-:Y:S01]  /*11850*/  ISETP.LT.AND P1, PT, R17, UR7, P1 ;  /* 0x0000000711007c0c */ /* 0x000fe20008f21270 */
[----:B------:R-:W-:Y:S01]  /*11860*/  STL [R1+0x918], R9 ;  /* 0x0009180901007387 */ /* 0x000fe20000100800 */
[----:B------:R-:W-:Y:S01]  /*11870*/  PRMT R18, RZ, 0x7610, R18 ;  /* 0x00007610ff127816 */ /* 0x000fe20000000012 */
[----:B------:R-:W-:-:S02]  /*11880*/  @P6 IMAD.MOV.U32 R17, RZ, RZ, R16 ;  /* 0x000000ffff116224 */ /* 0x000fc400078e0010 */
[----:B------:R0:W-:Y:S01]  /*11890*/  STL [R1+0x914], R16 ;  /* 0x0009141001007387 */ /* 0x0001e20000100800 */
[----:B------:R-:W-:Y:S01]  /*118a0*/  @!P2 IMAD.MOV R47, RZ, RZ, -R47 ;  /* 0x000000ffff2fa224 */ /* 0x000fe200078e0a2f */
[C---:B------:R-:W-:Y:S01]  /*118b0*/  IADD3 R7, P2, PT, R93.reuse, R4, RZ ;  /* 0x000000045d077210 */ /* 0x040fe20007f5e0ff */
[----:B0-----:R-:W-:Y:S01]  /*118c0*/  @P6 IMAD.MOV.U32 R16, RZ, RZ, R9 ;  /* 0x000000ffff106224 */ /* 0x001fe200078e0009 */
[----:B----4-:R-:W-:Y:S04]  /*118d0*/  STL [R1+0x7a4], R19 ;  /* 0x0007a41301007387 */ /* 0x010fe80000100800 */
[----:B------:R0:W4:Y:S01]  /*118e0*/  @P6 LDG.E.U8 R18, desc[UR20][R16.64] ;  /* 0x0000001410126981 */ /* 0x000122000c1e1100 */
[----:B------:R-:W-:Y:S01]  /*118f0*/  IMAD.MOV.U32 R49, RZ, RZ, R6 ;  /* 0x000000ffff317224 */ /* 0x000fe200078e0006 */
[----:B------:R-:W-:Y:S01]  /*11900*/  PRMT R8, RZ, 0x7610, R8 ;  /* 0x00007610ff087816 */ /* 0x000fe20000000008 */
[----:B------:R-:W-:Y:S01]  /*11910*/  @P1 IMAD.MOV.U32 R6, RZ, RZ, R7 ;  /* 0x000000ffff061224 */ /* 0x000fe200078e0007 */
[----:B------:R1:W-:Y:S01]  /*11920*/  STL [R1+0x938], R7 ;  /* 0x0009380701007387 */ /* 0x0003e20000100800 */
[----:B0-----:R-:W-:-:S05]  /*11930*/  LEA.HI.X.SX32 R16, R93, R3, 0x1, P2 ;  /* 0x000000035d107211 */ /* 0x001fca00010f0eff */
[----:B-1----:R-:W-:-:S05]  /*11940*/  @P1 IMAD.MOV.U32 R7, RZ, RZ, R16 ;  /* 0x000000ffff071224 */ /* 0x002fca00078e0010 */
[----:B------:R0:W4:Y:S01]  /*11950*/  @P1 LDG.E.U8 R8, desc[UR20][R6.64] ;  /* 0x0000001406081981 */ /* 0x000122000c1e1100 */
[----:B------:R-:W1:Y:S01]  /*11960*/  S2R R9, SR_TID.X ;  /* 0x0000000000097919 */ /* 0x000e620000002100 */
[----:B--2---:R-:W-:Y:S02]  /*11970*/  ISETP.GE.AND P6, PT, R102, RZ, PT ;  /* 0x000000ff6600720c */ /* 0x004fe40003fc6270 */
[----:B------:R-:W2:Y:S01]  /*11980*/  LDL.LU R102, [R1+0x44] ;  /* 0x0000440001667983 */ /* 0x000ea20000300800 */
[----:B-1----:R-:W-:-:S05]  /*11990*/  LOP3.LUT R9, R9, 0x7f, RZ, 0xc0, !PT ;  /* 0x0000007f09097812 */ /* 0x002fca00078ec0ff */
[----:B------:R-:W-:Y:S01]  /*119a0*/  IMAD R17, R9, R11, RZ ;  /* 0x0000000b09117224 */ /* 0x000fe200078e02ff */
[----:B------:R1:W-:Y:S01]  /*119b0*/  STL [R1+0x934], R16 ;  /* 0x0009341001007387 */ /* 0x0003e20000100800 */
[----:B------:R-:W-:Y:S01]  /*119c0*/  ISETP.GE.AND P5, PT, R103, RZ, PT ;  /* 0x000000ff6700720c */ /* 0x000fe20003fa6270 */
[----:B------:R-:W-:Y:S02]  /*119d0*/  IMAD.MOV.U32 R51, RZ, RZ, R5 ;  /* 0x000000ffff337224 */ /* 0x000fe400078e0005 */
[----:B-1----:R-:W-:Y:S01]  /*119e0*/  IMAD R16, R11, 0x80, R17 ;  /* 0x000000800b107824 */ /* 0x002fe200078e0211 */
[----:B---3--:R-:W-:-:S04]  /*119f0*/  ISETP.GE.AND P2, PT, R101, RZ, PT ;  /* 0x000000ff6500720c */ /* 0x008fc80003f46270 */
[C---:B0-----:R-:W-:Y:S01]  /*11a00*/  IADD3 R7, P1, PT, R16.reuse, UR14, RZ ;  /* 0x0000000e10077c10 */ /* 0x041fe2000ff3e0ff */
[----:B------:R-:W-:Y:S01]  /*11a10*/  @!P3 IMAD.MOV R51, RZ, RZ, -R51 ;  /* 0x000000ffff33b224 */ /* 0x000fe200078e0a33 */
[----:B------:R-:W-:Y:S02]  /*11a20*/  ISETP.NE.AND P3, PT, RZ, UR12, PT ;  /* 0x0000000cff007c0c */ /* 0x000fe4000bf65270 */
[----:B------:R-:W-:Y:S02]  /*11a30*/  LEA.HI.X.SX32 R5, R16, UR15, 0x1, P1 ;  /* 0x0000000f10057c11 */ /* 0x000fe400088f0eff */
[----:B------:R-:W-:Y:S01]  /*11a40*/  LOP3.LUT R16, RZ, UR12, RZ, 0x33, !PT ;  /* 0x0000000cff107c12 */ /* 0x000fe2000f8e33ff */
[----:B------:R-:W-:Y:S01]  /*11a50*/  IMAD.MOV.U32 R53, RZ, RZ, R13 ;  /* 0x000000ffff357224 */ /* 0x000fe200078e000d */
[----:B------:R-:W-:Y:S01]  /*11a60*/  STL [R1+0x1c40], R11 ;  /* 0x001c400b01007387 */ /* 0x000fe20000100800 */
[----:B------:R-:W-:Y:S01]  /*11a70*/  IMAD.MOV.U32 R57, RZ, RZ, R15 ;  /* 0x000000ffff397224 */ /* 0x000fe200078e000f */
[----:B------:R-:W-:Y:S01]  /*11a80*/  SEL R13, R16, R145, !P3 ;  /* 0x00000091100d7207 */ /* 0x000fe20005800000 */
[----:B------:R-:W-:Y:S01]  /*11a90*/  @!P5 IMAD.MOV R53, RZ, RZ, -R53 ;  /* 0x000000ffff35d224 */ /* 0x000fe200078e0a35 */
[----:B------:R-:W-:Y:S01]  /*11aa0*/  PLOP3.LUT P5, PT, PT, PT, UP1, 0x80, 0x8 ;  /* 0x000000000008781c */ /* 0x000fe20003faf018 */
[----:B------:R-:W-:Y:S01]  /*11ab0*/  @!P4 IMAD.MOV R49, RZ, RZ, -R49 ;  /* 0x000000ffff31c224 */ /* 0x000fe200078e0a31 */
[----:B------:R-:W-:Y:S01]  /*11ac0*/  PRMT R152, RZ, 0x7610, R152 ;  /* 0x00007610ff987816 */ /* 0x000fe20000000098 */
[----:B----4-:R-:W-:Y:S01]  /*11ad0*/  STL [R1+0x7a0], R18 ;  /* 0x0007a01201007387 */ /* 0x010fe20000100800 */
[----:B------:R-:W-:-:S02]  /*11ae0*/  IMAD R13, R13, UR5, RZ ;  /* 0x000000050d0d7c24 */ /* 0x000fc4000f8e02ff */
[----:B------:R-:W-:Y:S02]  /*11af0*/  IMAD.MOV.U32 R55, RZ, RZ, R14 ;  /* 0x000000ffff377224 */ /* 0x000fe400078e000e */
[----:B------:R-:W-:Y:S02]  /*11b00*/  IMAD.MOV.U32 R86, RZ, RZ, R125 ;  /* 0x000000ffff567224 */ /* 0x000fe400078e007d */
[----:B------:R-:W-:Y:S01]  /*11b10*/  IMAD.MOV.U32 R89, RZ, RZ, R138 ;  /* 0x000000ffff597224 */ /* 0x000fe200078e008a */
[----:B------:R-:W-:Y:S01]  /*11b20*/  PLOP3.LUT P1, PT, PT, PT, UP1, 0x80, 0x8 ;  /* 0x000000000008781c */ /* 0x000fe20003f2f018 */
[----:B------:R-:W-:Y:S01]  /*11b30*/  @!P2 IMAD.MOV R57, RZ, RZ, -R57 ;  /* 0x000000ffff39a224 */ /* 0x000fe200078e0a39 */
[----:B------:R-:W-:Y:S01]  /*11b40*/  ISETP.LT.AND P2, PT, R9, UR7, P5 ;  /* 0x0000000709007c0c */ /* 0x000fe2000af41270 */
[----:B------:R-:W0:Y:S01]  /*11b50*/  LDCU UR12, c[0x0][0x3b0] ;  /* 0x00007600ff0c77ac */ /* 0x000e220008000800 */
[----:B------:R-:W-:Y:S01]  /*11b60*/  SHF.R.S32.HI R15, RZ, 0x1f, R13 ;  /* 0x0000001fff0f7819 */ /* 0x000fe2000001140d */
[----:B------:R1:W-:Y:S02]  /*11b70*/  STL [R1+0x79c], R8 ;  /* 0x00079c0801007387 */ /* 0x0003e40000100800 */
[----:B-1----:R-:W-:-:S04]  /*11b80*/  IADD3 R8, P4, PT, R17, UR14, RZ ;  /* 0x0000000e11087c10 */ /* 0x002fc8000ff9e0ff */
[----:B------:R-:W-:Y:S02]  /*11b90*/  LEA.HI.X.SX32 R6, R17, UR15, 0x1, P4 ;  /* 0x0000000f11067c11 */ /* 0x000fe4000a0f0eff */
[----:B------:R-:W-:-:S05]  /*11ba0*/  IADD3 R18, P5, PT, R13, R8, RZ ;  /* 0x000000080d127210 */ /* 0x000fca0007fbe0ff */
[----:B------:R-:W-:-:S05]  /*11bb0*/  IMAD.X R19, R15, 0x1, R6, P5 ;  /* 0x000000010f137824 */ /* 0x000fca00028e0606 */
[----:B------:R-:W3:Y:S01]  /*11bc0*/  @P2 LDG.E.U8 R152, desc[UR20][R18.64] ;  /* 0x0000001412982981 */ /* 0x000ee2000c1e1100 */
[----:B--2---:R-:W-:-:S03]  /*11bd0*/  ISETP.GE.AND P4, PT, R102, RZ, PT ;  /* 0x000000ff6600720c */ /* 0x004fc60003f86270 */
[----:B------:R-:W2:Y:S01]  /*11be0*/  LDL.LU R102, [R1+0x4c] ;  /* 0x00004c0001667983 */ /* 0x000ea20000300800 */
[----:B------:R-:W-:Y:S01]  /*11bf0*/  @!P6 IMAD.MOV R55, RZ, RZ, -R55 ;  /* 0x000000ffff37e224 */ /* 0x000fe200078e0a37 */
[C---:B------:R-:W-:Y:S01]  /*11c00*/  IADD3 R103, P6, PT, R90.reuse, R4, RZ ;  /* 0x000000045a677210 */ /* 0x040fe20007fde0ff */
[----:B------:R-:W-:Y:S01]  /*11c10*/  IMAD.MOV.U32 R101, RZ, RZ, R86 ;  /* 0x000000ffff657224 */ /* 0x000fe200078e0056 */
[----:B------:R-:W-:Y:S01]  /*11c20*/  LOP3.LUT R17, R9, 0x80, RZ, 0xfc, !PT ;  /* 0x0000008009117812 */ /* 0x000fe200078efcff */
[----:B------:R-:W-:Y:S01]  /*11c30*/  IMAD.MOV.U32 R86, RZ, RZ, R89 ;  /* 0x000000ffff567224 */ /* 0x000fe200078e0059 */
[----:B------:R-:W-:Y:S01]  /*11c40*/  LEA.HI.X.SX32 R9, R90, R3, 0x1, P6 ;  /* 0x000000035a097211 */ /* 0x000fe200030f0eff */
[----:B------:R-:W-:Y:S02]  /*11c50*/  IMAD R125, R10, 0x2, R110 ;  /* 0x000000020a7d7824 */ /* 0x000fe400078e026e */
[----:B------:R-:W-:Y:S01]  /*11c60*/  IMAD.MOV.U32 R89, RZ, RZ, R157 ;  /* 0x000000ffff597224 */ /* 0x000fe200078e009d */
[----:B------:R-:W-:Y:S01]  /*11c70*/  IADD3 R157, P5, PT, R13, R7, RZ ;  /* 0x000000070d9d7210 */ /* 0x000fe20007fbe0ff */
[----:B------:R-:W-:Y:S04]  /*11c80*/  STL [R1+0x958], R103 ;  /* 0x0009586701007387 */ /* 0x000fe80000100800 */
[----:B------:R-:W-:Y:S04]  /*11c90*/  STL [R1+0xa9c], R18 ;  /* 0x000a9c1201007387 */ /* 0x000fe80000100800 */
[----:B------:R-:W-:Y:S04]  /*11ca0*/  STL [R1+0x954], R9 ;  /* 0x0009540901007387 */ /* 0x000fe80000100800 */
[----:B------:R-:W-:Y:S04]  /*11cb0*/  STL [R1+0xa98], R19 ;  /* 0x000a981301007387 */ /* 0x000fe80000100800 */
[----:B------:R-:W-:Y:S01]  /*11cc0*/  STL [R1+0xaa4], R157 ;  /* 0x000aa49d01007387 */ /* 0x000fe20000100800 */
[----:B--2---:R-:W-:Y:S01]  /*11cd0*/  ISETP.GE.AND P6, PT, R102, RZ, PT ;  /* 0x000000ff6600720c */ /* 0x004fe20003fc6270 */
[----:B------:R-:W-:-:S02]  /*11ce0*/  IMAD.MOV.U32 R102, RZ, RZ, R87 ;  /* 0x000000ffff667224 */ /* 0x000fc400078e0057 */
[----:B------:R-:W-:Y:S02]  /*11cf0*/  IMAD.MOV.U32 R87, RZ, RZ, R125 ;  /* 0x000000ffff577224 */ /* 0x000fe400078e007d */
[----:B------:R-:W-:Y:S02]  /*11d00*/  IMAD.MOV.U32 R125, RZ, RZ, R156 ;  /* 0x000000ffff7d7224 */ /* 0x000fe400078e009c */
[----:B------:R-:W-:-:S05]  /*11d10*/  IMAD.X R156, R15, 0x1, R5, P5 ;  /* 0x000000010f9c7824 */ /* 0x000fca00028e0605 */
[----:B------:R-:W-:Y:S04]  /*11d20*/  STL [R1+0xaa0], R156 ;  /* 0x000aa09c01007387 */ /* 0x000fe80000100800 */
[----:B---3--:R1:W-:Y:S04]  /*11d30*/  STL [R1+0x798], R152 ;  /* 0x0007989801007387 */ /* 0x0083e80000100800 */
[----:B-1----:R-:W2:Y:S01]  /*11d40*/  LDL.LU R152, [R1+0x214c] ;  /* 0x00214c0001987983 */ /* 0x002ea20000300800 */
[----:B------:R-:W-:Y:S01]  /*11d50*/  ISETP.LT.AND P1, PT, R17, UR7, P1 ;  /* 0x0000000711007c0c */ /* 0x000fe20008f21270 */
[----:B------:R-:W-:-:S02]  /*11d60*/  IMAD.MOV.U32 R15, RZ, RZ, R157 ;  /* 0x000000ffff0f7224 */ /* 0x000fc400078e009d */
[----:B------:R-:W-:Y:S02]  /*11d70*/  IMAD.MOV.U32 R18, RZ, RZ, R156 ;  /* 0x000000ffff127224 */ /* 0x000fe400078e009c */
[----:B------:R-:W-:Y:S01]  /*11d80*/  IMAD.MOV.U32 R19, RZ, RZ, R15 ;  /* 0x000000ffff137224 */ /* 0x000fe200078e000f */
[----:B------:R-:W-:Y:S01]  /*11d90*/  SEL R14, R16, R146, !P3 ;  /* 0x00000092100e7207 */ /* 0x000fe20005800000 */
[----:B------:R-:W3:Y:S06]  /*11da0*/  LDL.LU R156, [R1+0x2148] ;  /* 0x00214800019c7983 */ /* 0x000eec0000300800 */
[----:B------:R-:W-:Y:S01]  /*11db0*/  @P1 LOP3.LUT R19, R19, R18, RZ, 0x3c, !PT ;  /* 0x0000001213131212 */ /* 0x000fe200078e3cff */
[----:B------:R-:W-:-:S03]  /*11dc0*/  IMAD R14, R14, UR5, RZ ;  /* 0x000000050e0e7c24 */ /* 0x000fc6000f8e02ff */
[C---:B------:R-:W-:Y:S02]  /*11dd0*/  @P1 LOP3.LUT R18, R19.reuse, R18, RZ, 0x3c, !PT ;  /* 0x0000001213121212 */ /* 0x040fe400078e3cff */
[----:B------:R-:W-:Y:S02]  /*11de0*/  SHF.R.S32.HI R17, RZ, 0x1f, R14 ;  /* 0x0000001fff117819 */ /* 0x000fe4000001140e */
[----:B------:R-:W-:Y:S02]  /*11df0*/  IADD3 R157, P5, PT, R14, R8, RZ ;  /* 0x000000080e9d7210 */ /* 0x000fe40007fbe0ff */
[----:B------:R-:W-:Y:S02]  /*11e00*/  @P1 LOP3.LUT R19, R19, R18, RZ, 0x3c, !PT ;  /* 0x0000001213131212 */ /* 0x000fe400078e3cff */
[----:B------:R-:W-:Y:S01]  /*11e10*/  PRMT R82, RZ, 0x7610, R82 ;  /* 0x00007610ff527816 */ /* 0x000fe20000000052 */
[----:B------:R-:W-:Y:S01]  /*11e20*/  IMAD.X R15, R17, 0x1, R6, P5 ;  /* 0x00000001110f7824 */ /* 0x000fe200028e0606 */
[----:B--2---:R-:W-:-:S06]  /*11e30*/  PRMT R152, RZ, 0x7610, R152 ;  /* 0x00007610ff987816 */ /* 0x004fcc0000000098 */
[----:B------:R1:W2:Y:S02]  /*11e40*/  @P1 LDG.E.U8 R152, desc[UR20][R18.64] ;  /* 0x0000001412981981 */ /* 0x0002a4000c1e1100 */
[----:B-1----:R-:W-:Y:S01]  /*11e50*/  IADD3 R18, P5, PT, R14, R7, RZ ;  /* 0x000000070e127210 */ /* 0x002fe20007fbe0ff */
[----:B------:R-:W-:-:S05]  /*11e60*/  @P2 IMAD.MOV.U32 R14, RZ, RZ, R157 ;  /* 0x000000ffff0e2224 */ /* 0x000fca00078e009d */
[----:B------:R1:W4:Y:S01]  /*11e70*/  @P2 LDG.E.U8 R82, desc[UR20][R14.64] ;  /* 0x000000140e522981 */ /* 0x000322000c1e1100 */
[----:B------:R-:W-:-:S03]  /*11e80*/  SEL R13, R16, R148, !P3 ;  /* 0x00000094100d7207 */ /* 0x000fc60005800000 */
[----:B------:R-:W-:Y:S02]  /*11e90*/  STL [R1+0xaac], R157 ;  /* 0x000aac9d01007387 */ /* 0x000fe40000100800 */
[----:B------:R-:W-:Y:S02]  /*11ea0*/  IMAD R13, R13, UR5, RZ ;  /* 0x000000050d0d7c24 */ /* 0x000fe4000f8e02ff */
[----:B------:R-:W-:Y:S01]  /*11eb0*/  STL [R1+0xaa8], R15 ;  /* 0x000aa80f01007387 */ /* 0x000fe20000100800 */
[----:B------:R-:W-:Y:S02]  /*11ec0*/  IMAD.X R19, R17, 0x1, R5, P5 ;  /* 0x0000000111137824 */ /* 0x000fe400028e0605 */
[----:B-1----:R-:W-:Y:S02]  /*11ed0*/  SHF.R.S32.HI R14, RZ, 0x1f, R13 ;  /* 0x0000001fff0e7819 */ /* 0x002fe4000001140d */
[----:B---3--:R-:W-:-:S06]  /*11ee0*/  PRMT R156, RZ, 0x7610, R156 ;  /* 0x00007610ff9c7816 */ /* 0x008fcc000000009c */
[----:B------:R1:W3:Y:S01]  /*11ef0*/  @P1 LDG.E.U8 R156, desc[UR20][R18.64] ;  /* 0x00000014129c1981 */ /* 0x0002e2000c1e1100 */
[----:B------:R-:W-:-:S03]  /*11f00*/  PRMT R17, RZ, 0x7610, R17 ;  /* 0x00007610ff117816 */ /* 0x000fc60000000011 */
[----:B--2---:R2:W-:Y:S04]  /*11f10*/  STL [R1+0x790], R152 ;  /* 0x0007909801007387 */ /* 0x0045e80000100800 */
[----:B--2---:R-:W2:Y:S04]  /*11f20*/  LDL.LU R152, [R1+0x2144] ;  /* 0x0021440001987983 */ /* 0x004ea80000300800 */
[----:B------:R-:W-:Y:S04]  /*11f30*/  STL [R1+0xab4], R18 ;  /* 0x000ab41201007387 */ /* 0x000fe80000100800 */
[----:B----4-:R4:W-:Y:S02]  /*11f40*/  STL [R1+0x794], R82 ;  /* 0x0007945201007387 */ /* 0x0109e40000100800 */
[----:B----4-:R-:W-:-:S02]  /*11f50*/  IADD3 R82, P5, PT, R13, R8, RZ ;  /* 0x000000080d527210 */ /* 0x010fc40007fbe0ff */
[----:B------:R4:W-:Y:S03]  /*11f60*/  STL [R1+0xab0], R19 ;  /* 0x000ab01301007387 */ /* 0x0009e60000100800 */
[----:B------:R-:W-:-:S04]  /*11f70*/  IMAD.X R157, R14, 0x1, R6, P5 ;  /* 0x000000010e9d7824 */ /* 0x000fc800028e0606 */
[----:B-1----:R-:W-:Y:S02]  /*11f80*/  IMAD.MOV.U32 R18, RZ, RZ, R157 ;  /* 0x000000ffff127224 */ /* 0x002fe400078e009d */
[----:B----4-:R-:W-:-:S05]  /*11f90*/  IMAD.MOV.U32 R19, RZ, RZ, R82 ;  /* 0x000000ffff137224 */ /* 0x010fca00078e0052 */
[----:B------:R-:W-:-:S04]  /*11fa0*/  @P2 LOP3.LUT R19, R19, R18, RZ, 0x3c, !PT ;  /* 0x0000001213132212 */ /* 0x000fc800078e3cff */
[----:B------:R-:W-:-:S04]  /*11fb0*/  @P2 LOP3.LUT R18, R19, R18, RZ, 0x3c, !PT ;  /* 0x0000001213122212 */ /* 0x000fc800078e3cff */
[----:B------:R-:W-:-:S05]  /*11fc0*/  @P2 LOP3.LUT R19, R19, R18, RZ, 0x3c, !PT ;  /* 0x0000001213132212 */ /* 0x000fca00078e3cff */
[----:B------:R1:W4:Y:S04]  /*11fd0*/  @P2 LDG.E.U8 R17, desc[UR20][R18.64] ;  /* 0x0000001412112981 */ /* 0x000328000c1e1100 */
[----:B------:R0:W-:Y:S04]  /*11fe0*/  STL [R1+0xabc], R82 ;  /* 0x000abc5201007387 */ /* 0x0001e80000100800 */
[----:B------:R-:W-:Y:S01]  /*11ff0*/  STL [R1+0xab8], R157 ;  /* 0x000ab89d01007387 */ /* 0x000fe20000100800 */
[----:B0-----:R-:W-:-:S03]  /*12000*/  IADD3 R82, P5, PT, R13, R7, RZ ;  /* 0x000000070d527210 */ /* 0x001fc60007fbe0ff */
[----:B---3--:R0:W-:Y:S02]  /*12010*/  STL [R1+0x78c], R156 ;  /* 0x00078c9c01007387 */ /* 0x0081e40000100800 */
[----:B-1----:R-:W-:Y:S01]  /*12020*/  IMAD.X R19, R14, 0x1, R5, P5 ;  /* 0x000000010e137824 */ /* 0x002fe200028e0605 */
[----:B------:R-:W-:Y:S01]  /*12030*/  PRMT R39, RZ, 0x7610, R39 ;  /* 0x00007610ff277816 */ /* 0x000fe20000000027 */
[----:B------:R-:W-:Y:S01]  /*12040*/  @P1 IMAD.MOV.U32 R18, RZ, RZ, R82 ;  /* 0x000000ffff121224 */ /* 0x000fe200078e0052 */
[----:B0-----:R-:W3:Y:S04]  /*12050*/  LDL.LU R156, [R1+0x2140] ;  /* 0x00214000019c7983 */ /* 0x001ee80000300800 */
[----:B------:R-:W3:Y:S04]  /*12060*/  LDL.LU R157, [R1+0x213c] ;  /* 0x00213c00019d7983 */ /* 0x000ee80000300800 */
[----:B------:R-:W-:Y:S04]  /*12070*/  STL [R1+0xac4], R82 ;  /* 0x000ac45201007387 */ /* 0x000fe80000100800 */
[----:B------:R-:W-:Y:S04]  /*12080*/  STL [R1+0xac0], R19 ;  /* 0x000ac01301007387 */ /* 0x000fe80000100800 */
[----:B------:R0:W3:Y:S01]  /*12090*/  @P1 LDG.E.U8 R39, desc[UR20][R18.64] ;  /* 0x0000001412271981 */ /* 0x0000e2000c1e1100 */
[----:B------:R-:W-:-:S02]  /*120a0*/  PRMT R100, RZ, 0x7610, R100 ;  /* 0x00007610ff647816 */ /* 0x000fc40000000064 */
[----:B--2---:R-:W-:-:S05]  /*120b0*/  SEL R15, R16, R152, !P3 ;  /* 0x00000098100f7207 */ /* 0x004fca0005800000 */
[----:B------:R-:W-:-:S05]  /*120c0*/  IMAD R13, R15, UR5, RZ ;  /* 0x000000050f0d7c24 */ /* 0x000fca000f8e02ff */
[----:B------:R-:W-:Y:S01]  /*120d0*/  SHF.R.S32.HI R15, RZ, 0x1f, R13 ;  /* 0x0000001fff0f7819 */ /* 0x000fe2000001140d */
[----:B----4-:R1:W-:Y:S02]  /*120e0*/  STL [R1+0x1c38], R17 ;  /* 0x001c381101007387 */ /* 0x0103e40000100800 */
[----:B-1----:R-:W-:-:S05]  /*120f0*/  IADD3 R17, P5, PT, R13, R8, RZ ;  /* 0x000000080d117210 */ /* 0x002fca0007fbe0ff */
[----:B0-----:R-:W-:Y:S02]  /*12100*/  IMAD.MOV.U32 R19, RZ, RZ, R17 ;  /* 0x000000ffff137224 */ /* 0x001fe400078e0011 */
[----:B------:R-:W-:Y:S01]  /*12110*/  IMAD.X R18, R15, 0x1, R6, P5 ;  /* 0x000000010f127824 */ /* 0x000fe200028e0606 */
[----:B------:R-:W-:Y:S04]  /*12120*/  STL [R1+0xacc], R17 ;  /* 0x000acc1101007387 */ /* 0x000fe80000100800 */
[-C--:B------:R-:W-:Y:S01]  /*12130*/  @P2 LOP3.LUT R19, R19, R18.reuse, RZ, 0x3c, !PT ;  /* 0x0000001213132212 */ /* 0x080fe200078e3cff */
[----:B------:R0:W-:Y:S03]  /*12140*/  STL [R1+0xac8], R18 ;  /* 0x000ac81201007387 */ /* 0x0001e60000100800 */
[----:B0-----:R-:W-:-:S04]  /*12150*/  @P2 LOP3.LUT R18, R19, R18, RZ, 0x3c, !PT ;  /* 0x0000001213122212 */ /* 0x001fc800078e3cff */
[----:B------:R-:W-:-:S05]  /*12160*/  @P2 LOP3.LUT R19, R19, R18, RZ, 0x3c, !PT ;  /* 0x0000001213132212 */ /* 0x000fca00078e3cff */
[----:B------:R0:W2:Y:S01]  /*12170*/  @P2 LDG.E.U8 R100, desc[UR20][R18.64] ;  /* 0x0000001412642981 */ /* 0x0000a2000c1e1100 */
[----:B------:R-:W-:Y:S02]  /*12180*/  IMAD.MOV.U32 R82, RZ, RZ, R88 ;  /* 0x000000ffff527224 */ /* 0x000fe400078e0058 */
[----:B------:R-:W-:Y:S02]  /*12190*/  IMAD.MOV.U32 R88, RZ, RZ, R0 ;  /* 0x000000ffff587224 */ /* 0x000fe400078e0000 */
[----:B------:R-:W-:Y:S02]  /*121a0*/  IMAD.MOV.U32 R0, RZ, RZ, R133 ;  /* 0x000000ffff007224 */ /* 0x000fe400078e0085 */
[----:B------:R-:W-:Y:S01]  /*121b0*/  IMAD.MOV.U32 R133, RZ, RZ, R162 ;  /* 0x000000ffff857224 */ /* 0x000fe200078e00a2 */
[----:B------:R-:W-:-:S05]  /*121c0*/  IADD3 R162, P5, PT, R13, R7, RZ ;  /* 0x000000070da27210 */ /* 0x000fca0007fbe0ff */
[----:B------:R-:W-:Y:S04]  /*121d0*/  STL [R1+0xad4], R162 ;  /* 0x000ad4a201007387 */ /* 0x000fe80000100800 */
[----:B---3--:R1:W-:Y:S01]  /*121e0*/  STL [R1+0x1c34], R39 ;  /* 0x001c342701007387 */ /* 0x0083e20000100800 */
[----:B0-----:R-:W-:Y:S02]  /*121f0*/  IMAD.MOV.U32 R19, RZ, RZ, R162 ;  /* 0x000000ffff137224 */ /* 0x001fe400078e00a2 */
[----:B-1----:R-:W-:-:S04]  /*12200*/  IMAD.X R39, R15, 0x1, R5, P5 ;  /* 0x000000010f277824 */ /* 0x002fc800028e0605 */
[----:B------:R-:W-:-:S05]  /*12210*/  IMAD.MOV.U32 R18, RZ, RZ, R39 ;  /* 0x000000ffff127224 */ /* 0x000fca00078e0027 */
[----:B------:R-:W-:-:S04]  /*12220*/  @P1 LOP3.LUT R19, R19, R18, RZ, 0x3c, !PT ;  /* 0x0000001213131212 */ /* 0x000fc800078e3cff */
[C---:B------:R-:W-:Y:S02]  /*12230*/  @P1 LOP3.LUT R18, R19.reuse, R18, RZ, 0x3c, !PT ;  /* 0x0000001213121212 */ /* 0x040fe400078e3cff */
[----:B------:R-:W-:Y:S02]  /*12240*/  PRMT R83, RZ, 0x7610, R83 ;  /* 0x00007610ff537816 */ /* 0x000fe40000000053 */
[----:B------:R-:W-:-:S05]  /*12250*/  @P1 LOP3.LUT R19, R19, R18, RZ, 0x3c, !PT ;  /* 0x0000001213131212 */ /* 0x000fca00078e3cff */
[----:B------:R0:W3:Y:S04]  /*12260*/  @P1 LDG.E.U8 R83, desc[UR20][R18.64] ;  /* 0x0000001412531981 */ /* 0x0000e8000c1e1100 */
[----:B--2---:R1:W-:Y:S04]  /*12270*/  STL [R1+0x1c30], R100 ;  /* 0x001c306401007387 */ /* 0x0043e80000100800 */
[----:B-1----:R-:W2:Y:S01]  /*12280*/  LDL.LU R100, [R1+0x2138] ;  /* 0x0021380001647983 */ /* 0x002ea20000300800 */
[----:B------:R-:W-:-:S05]  /*12290*/  SEL R14, R16, R156, !P3 ;  /* 0x0000009c100e7207 */ /* 0x000fca0005800000 */
[----:B------:R-:W-:-:S05]  /*122a0*/  IMAD R14, R14, UR5, RZ ;  /* 0x000000050e0e7c24 */ /* 0x000fca000f8e02ff */
[----:B------:R-:W-:Y:S02]  /*122b0*/  SHF.R.S32.HI R17, RZ, 0x1f, R14 ;  /* 0x0000001fff117819 */ /* 0x000fe4000001140e */
[C---:B------:R-:W-:Y:S01]  /*122c0*/  IADD3 R15, P5, PT, R14.reuse, R8, RZ ;  /* 0x000000080e0f7210 */ /* 0x040fe20007fbe0ff */
[----:B------:R1:W-:Y:S04]  /*122d0*/  STL [R1+0xad0], R39 ;  /* 0x000ad02701007387 */ /* 0x0003e80000100800 */
[----:B------:R-:W-:Y:S01]  /*122e0*/  IMAD.X R162, R17, 0x1, R6, P5 ;  /* 0x0000000111a27824 */ /* 0x000fe200028e0606 */
[----:B0-----:R-:W-:Y:S01]  /*122f0*/  IADD3 R18, P5, PT, R14, R7, RZ ;  /* 0x000000070e127210 */ /* 0x001fe20007fbe0ff */
[----:B------:R-:W-:Y:S01]  /*12300*/  @P2 IMAD.MOV.U32 R14, RZ, RZ, R15 ;  /* 0x000000ffff0e2224 */ /* 0x000fe200078e000f */
[----:B-1----:R-:W4:Y:S04]  /*12310*/  LDL.LU R39, [R1+0x2134] ;  /* 0x0021340001277983 */ /* 0x002f280000300800 */
[----:B------:R0:W-:Y:S02]  /*12320*/  STL [R1+0xadc], R15 ;  /* 0x000adc0f01007387 */ /* 0x0001e40000100800 */
[----:B0-----:R-:W-:-:S02]  /*12330*/  @P2 IMAD.MOV.U32 R15, RZ, RZ, R162 ;  /* 0x000000ffff0f2224 */ /* 0x001fc400078e00a2 */
[----:B---3--:R0:W-:Y:S04]  /*12340*/  STL [R1+0x1c28], R83 ;  /* 0x001c285301007387 */ /* 0x0081e80000100800 */
[----:B0-----:R-:W3:Y:S01]  /*12350*/  LDL.LU R83, [R1+0x2130] ;  /* 0x0021300001537983 */ /* 0x001ee20000300800 */
[----:B--2---:R-:W-:-:S06]  /*12360*/  PRMT R100, RZ, 0x7610, R100 ;  /* 0x00007610ff647816 */ /* 0x004fcc0000000064 */
[----:B------:R0:W2:Y:S01]  /*12370*/  @P2 LDG.E.U8 R100, desc[UR20][R14.64] ;  /* 0x000000140e642981 */ /* 0x0000a2000c1e1100 */
[----:B------:R-:W-:Y:S01]  /*12380*/  SEL R13, R16, R157, !P3 ;  /* 0x0000009d100d7207 */ /* 0x000fe20005800000 */
[----:B------:R-:W-:-:S04]  /*12390*/  IMAD.X R19, R17, 0x1, R5, P5 ;  /* 0x0000000111137824 */ /* 0x000fc800028e0605 */
[----:B------:R-:W-:Y:S01]  /*123a0*/  IMAD R13, R13, UR5, RZ ;  /* 0x000000050d0d7c24 */ /* 0x000fe2000f8e02ff */
[----:B------:R1:W-:Y:S04]  /*123b0*/  STL [R1+0xad8], R162 ;  /* 0x000ad8a201007387 */ /* 0x0003e80000100800 */
[----:B0-----:R-:W-:Y:S02]  /*123c0*/  SHF.R.S32.HI R14, RZ, 0x1f, R13 ;  /* 0x0000001fff0e7819 */ /* 0x001fe4000001140d */
[----:B------:R-:W-:Y:S01]  /*123d0*/  IADD3 R17, P5, PT, R13, R8, RZ ;  /* 0x000000080d117210 */ /* 0x000fe20007fbe0ff */
[----:B-1----:R-:W4:Y:S04]  /*123e0*/  LDL.LU R162, [R1+0x212c] ;  /* 0x00212c0001a27983 */ /* 0x002f280000300800 */
[----:B------:R-:W-:Y:S01]  /*123f0*/  STL [R1+0xae4], R18 ;  /* 0x000ae41201007387 */ /* 0x000fe20000100800 */
[----:B------:R-:W-:-:S02]  /*12400*/  PRMT R85, RZ, 0x7610, R85 ;  /* 0x00007610ff557816 */ /* 0x000fc40000000055 */
[----:B---3--:R-:W-:-:S06]  /*12410*/  PRMT R83, RZ, 0x7610, R83 ;  /* 0x00007610ff537816 */ /* 0x008fcc0000000053 */
[----:B------:R0:W3:Y:S04]  /*12420*/  @P1 LDG.E.U8 R83, desc[UR20][R18.64] ;  /* 0x0000001412531981 */ /* 0x0000e8000c1e1100 */
[----:B--2---:R1:W-:Y:S04]  /*12430*/  STL [R1+0x1c2c], R100 ;  /* 0x001c2c6401007387 */ /* 0x0043e80000100800 */
[----:B------:R0:W-:Y:S01]  /*12440*/  STL [R1+0xae0], R19 ;  /* 0x000ae01301007387 */ /* 0x0001e20000100800 */
[----:B-1----:R-:W-:Y:S02]  /*12450*/  IMAD.MOV.U32 R100, RZ, RZ, R163 ;  /* 0x000000ffff647224 */ /* 0x002fe400078e00a3 */
[----:B------:R-:W-:-:S02]  /*12460*/  IMAD.X R163, R14, 0x1, R6, P5 ;  /* 0x000000010ea37824 */ /* 0x000fc400028e0606 */
[----:B0-----:R-:W-:Y:S02]  /*12470*/  IMAD.MOV.U32 R19, RZ, RZ, R17 ;  /* 0x000000ffff137224 */ /* 0x001fe400078e0011 */
[----:B------:R-:W-:-:S05]  /*12480*/  IMAD.MOV.U32 R18, RZ, RZ, R163 ;  /* 0x000000ffff127224 */ /* 0x000fca00078e00a3 */
[----:B------:R-:W-:-:S04]  /*12490*/  @P2 LOP3.LUT R19, R19, R18, RZ, 0x3c, !PT ;  /* 0x0000001213132212 */ /* 0x000fc800078e3cff */
[----:B------:R-:W-:-:S04]  /*124a0*/  @P2 LOP3.LUT R18, R19, R18, RZ, 0x3c, !PT ;  /* 0x0000001213122212 */ /* 0x000fc800078e3cff */
[----:B------:R-:W-:-:S05]  /*124b0*/  @P2 LOP3.LUT R19, R19, R18, RZ, 0x3c, !PT ;  /* 0x0000001213132212 */ /* 0x000fca00078e3cff */
[----:B------:R0:W2:Y:S04]  /*124c0*/  @P2 LDG.E.U8 R85, desc[UR20][R18.64] ;  /* 0x0000001412552981 */ /* 0x0000a8000c1e1100 */
[----:B------:R1:W-:Y:S02]  /*124d0*/  STL [R1+0xaec], R17 ;  /* 0x000aec1101007387 */ /* 0x0003e40000100800 */
[----:B-1----:R-:W-:Y:S02]  /*124e0*/  IADD3 R17, P5, PT, R13, R7, RZ ;  /* 0x000000070d117210 */ /* 0x002fe40007fbe0ff */
[----:B---3--:R1:W-:Y:S03]  /*124f0*/  STL [R1+0x1c20], R83 ;  /* 0x001c205301007387 */ /* 0x0083e60000100800 */
[----:B0-----:R-:W-:-:S02]  /*12500*/  IMAD.MOV.U32 R19, RZ, RZ, R17 ;  /* 0x000000ffff137224 */ /* 0x001fc400078e0011 */
[----:B------:R-:W-:Y:S01]  /*12510*/  IMAD.X R18, R14, 0x1, R5, P5 ;  /* 0x000000010e127824 */ /* 0x000fe200028e0605 */
[----:B-1----:R-:W3:Y:S04]  /*12520*/  LDL.LU R83, [R1+0x2128] ;  /* 0x0021280001537983 */ /* 0x002ee80000300800 */
[----:B------:R-:W-:Y:S01]  /*12530*/  @P1 LOP3.LUT R19, R19, R18, RZ, 0x3c, !PT ;  /* 0x0000001213131212 */ /* 0x000fe200078e3cff */
[----:B------:R0:W-:Y:S01]  /*12540*/  STL [R1+0xae8], R163 ;  /* 0x000ae8a301007387 */ /* 0x0001e20000100800 */
[----:B----4-:R-:W-:-:S03]  /*12550*/  PRMT R39, RZ, 0x7610, R39 ;  /* 0x00007610ff277816 */ /* 0x010fc60000000027 */
[----:B0-----:R-:W4:Y:S04]  /*12560*/  LDL.LU R163, [R1+0x2124] ;  /* 0x0021240001a37983 */ /* 0x001f280000300800 */
[----:B------:R-:W-:Y:S04]  /*12570*/  STL [R1+0xaf4], R17 ;  /* 0x000af41101007387 */ /* 0x000fe80000100800 */
[----:B--2---:R0:W-:Y:S04]  /*12580*/  STL [R1+0x1c24], R85 ;  /* 0x001c245501007387 */ /* 0x0041e80000100800 */
[----:B0-----:R-:W2:Y:S04]  /*12590*/  LDL.LU R85, [R1+0x8] ;  /* 0x0000080001557983 */ /* 0x001ea80000300800 */
[----:B------:R0:W-:Y:S02]  /*125a0*/  STL [R1+0xaf0], R18 ;  /* 0x000af01201007387 */ /* 0x0001e40000100800 */
[----:B0-----:R-:W-:-:S04]  /*125b0*/  @P1 LOP3.LUT R18, R19, R18, RZ, 0x3c, !PT ;  /* 0x0000001213121212 */ /* 0x001fc800078e3cff */
[----:B------:R-:W-:-:S05]  /*125c0*/  @P1 LOP3.LUT R19, R19, R18, RZ, 0x3c, !PT ;  /* 0x0000001213131212 */ /* 0x000fca00078e3cff */
[----:B------:R0:W2:Y:S01]  /*125d0*/  @P1 LDG.E.U8 R39, desc[UR20][R18.64] ;  /* 0x0000001412271981 */ /* 0x0000a2000c1e1100 */
[----:B------:R-:W-:-:S05]  /*125e0*/  SEL R15, R16, R162, !P3 ;  /* 0x000000a2100f7207 */ /* 0x000fca0005800000 */
[----:B------:R-:W-:-:S05]  /*125f0*/  IMAD R13, R15, UR5, RZ ;  /* 0x000000050f0d7c24 */ /* 0x000fca000f8e02ff */
[----:B------:R-:W-:Y:S02]  /*12600*/  SHF.R.S32.HI R15, RZ, 0x1f, R13 ;  /* 0x0000001fff0f7819 */ /* 0x000fe4000001140d */
[----:B------:R-:W-:-:S05]  /*12610*/  IADD3 R17, P5, PT, R13, R8, RZ ;  /* 0x000000080d117210 */ /* 0x000fca0007fbe0ff */
[----:B0-----:R-:W-:Y:S02]  /*12620*/  IMAD.MOV.U32 R19, RZ, RZ, R17 ;  /* 0x000000ffff137224 */ /* 0x001fe400078e0011 */
[----:B------:R-:W-:Y:S01]  /*12630*/  IMAD.X R18, R15, 0x1, R6, P5 ;  /* 0x000000010f127824 */ /* 0x000fe200028e0606 */
[----:B------:R-:W-:Y:S04]  /*12640*/  STL [R1+0xafc], R17 ;  /* 0x000afc1101007387 */ /* 0x000fe80000100800 */
[-C--:B------:R-:W-:Y:S02]  /*12650*/  @P2 LOP3.LUT R19, R19, R18.reuse, RZ, 0x3c, !PT ;  /* 0x0000001213132212 */ /* 0x080fe400078e3cff */
[----:B---3--:R-:W-:Y:S01]  /*12660*/  PRMT R83, RZ, 0x7610, R83 ;  /* 0x00007610ff537816 */ /* 0x008fe20000000053 */
[----:B--2---:R-:W-:Y:S04]  /*12670*/  STL [R1+0x1c1c], R39 ;  /* 0x001c1c2701007387 */ /* 0x004fe80000100800 */
[----:B------:R0:W-:Y:S02]  /*12680*/  STL [R1+0xaf8], R18 ;  /* 0x000af81201007387 */ /* 0x0001e40000100800 */
[----:B0-----:R-:W-:-:S04]  /*12690*/  @P2 LOP3.LUT R18, R19, R18, RZ, 0x3c, !PT ;  /* 0x0000001213122212 */ /* 0x001fc800078e3cff */
[----:B------:R-:W-:-:S05]  /*126a0*/  @P2 LOP3.LUT R19, R19, R18, RZ, 0x3c, !PT ;  /* 0x0000001213132212 */ /* 0x000fca00078e3cff */
[----:B------:R-:W2:Y:S01]  /*126b0*/  @P2 LDG.E.U8 R83, desc[UR20][R18.64] ;  /* 0x0000001412532981 */ /* 0x000ea2000c1e1100 */
[----:B----4-:R-:W-:Y:S02]  /*126c0*/  SEL R14, R16, R163, !P3 ;  /* 0x000000a3100e7207 */ /* 0x010fe40005800000 */
[----:B------:R-:W-:-:S03]  /*126d0*/  IADD3 R39, P5, PT, R13, R7, RZ ;  /* 0x000000070d277210 */ /* 0x000fc60007fbe0ff */
[----:B------:R-:W-:Y:S01]  /*126e0*/  IMAD R14, R14, UR5, RZ ;  /* 0x000000050e0e7c24 */ /* 0x000fe2000f8e02ff */
[----:B------:R-:W-:Y:S01]  /*126f0*/  SEL R13, R16, R85, !P3 ;  /* 0x00000055100d7207 */ /* 0x000fe20005800000 */
[----:B------:R-:W-:-:S03]  /*12700*/  IMAD.X R85, R15, 0x1, R5, P5 ;  /* 0x000000010f557824 */ /* 0x000fc600028e0605 */
[----:B------:R-:W-:Y:S01]  /*12710*/  IADD3 R15, P5, PT, R14, R8, RZ ;  /* 0x000000080e0f7210 */ /* 0x000fe20007fbe0ff */
[----:B------:R-:W-:Y:S04]  /*12720*/  STL [R1+0xb04], R39 ;  /* 0x000b042701007387 */ /* 0x000fe80000100800 */
[----:B------:R-:W-:Y:S04]  /*12730*/  STL [R1+0xb00], R85 ;  /* 0x000b005501007387 */ /* 0x000fe80000100800 */
[----:B------:R-:W-:Y:S04]  /*12740*/  STL [R1+0xb0c], R15 ;  /* 0x000b0c0f01007387 */ /* 0x000fe80000100800 */
[----:B--2---:R0:W-:Y:S04]  /*12750*/  STL [R1+0x1c18], R83 ;  /* 0x001c185301007387 */ /* 0x0041e80000100800 */
[----:B0-----:R-:W2:Y:S01]  /*12760*/  LDL.LU R83, [R1+0x2120] ;  /* 0x0021200001537983 */ /* 0x001ea20000300800 */
[----:B------:R-:W-:-:S02]  /*12770*/  IMAD.MOV.U32 R18, RZ, RZ, R85 ;  /* 0x000000ffff127224 */ /* 0x000fc400078e0055 */
[----:B------:R-:W-:Y:S01]  /*12780*/  IMAD.MOV.U32 R19, RZ, RZ, R39 ;  /* 0x000000ffff137224 */ /* 0x000fe200078e0027 */
[----:B------:R-:W-:Y:S01]  /*12790*/  SHF.R.S32.HI R17, RZ, 0x1f, R14 ;  /* 0x0000001fff117819 */ /* 0x000fe2000001140e */
[----:B------:R-:W3:Y:S03]  /*127a0*/  LDL.LU R85, [R1+0x211c] ;  /* 0x00211c0001557983 */ /* 0x000ee60000300800 */
[----:B------:R-:W-:-:S04]  /*127b0*/  @P1 LOP3.LUT R19, R19, R18, RZ, 0x3c, !PT ;  /* 0x0000001213131212 */ /* 0x000fc800078e3cff */
[----:B------:R-:W-:-:S04]  /*127c0*/  @P1 LOP3.LUT R18, R19, R18, RZ, 0x3c, !PT ;  /* 0x0000001213121212 */ /* 0x000fc800078e3cff */
[----:B------:R-:W-:Y:S02]  /*127d0*/  @P1 LOP3.LUT R19, R19, R18, RZ, 0x3c, !PT ;  /* 0x0000001213131212 */ /* 0x000fe400078e3cff */
[----:B--2---:R-:W-:-:S06]  /*127e0*/  PRMT R83, RZ, 0x7610, R83 ;  /* 0x00007610ff537816 */ /* 0x004fcc0000000053 */
[----:B------:R0:W2:Y:S01]  /*127f0*/  @P1 LDG.E.U8 R83, desc[UR20][R18.64] ;  /* 0x0000001412531981 */ /* 0x0000a2000c1e1100 */
[----:B------:R-:W-:Y:S01]  /*12800*/  IMAD.X R39, R17, 0x1, R6, P5 ;  /* 0x0000000111277824 */ /* 0x000fe200028e0606 */
[----:B------:R-:W-:-:S03]  /*12810*/  PRMT R20, RZ, 0x7610, R20 ;  /* 0x00007610ff147816 */ /* 0x000fc60000000014 */
[----:B0-----:R-:W-:Y:S01]  /*12820*/  IMAD.MOV.U32 R18, RZ, RZ, R39 ;  /* 0x000000ffff127224 */ /* 0x001fe200078e0027 */
[----:B--2---:R0:W-:Y:S04]  /*12830*/  STL [R1+0x1c10], R83 ;  /* 0x001c105301007387 */ /* 0x0041e80000100800 */
[----:B0-----:R-:W2:Y:S04]  /*12840*/  LDL.LU R83, [R1+0x2118] ;  /* 0x0021180001537983 */ /* 0x001ea80000300800 */
[----:B------:R0:W-:Y:S04]  /*12850*/  STL [R1+0xb08], R39 ;  /* 0x000b082701007387 */ /* 0x0001e80000100800 */
[----:B------:R-:W4:Y:S01]  /*12860*/  LDL.LU R19, [R1+0x14] ;  /* 0x0000140001137983 */ /* 0x000f220000300800 */
[----:B0-----:R-:W-:Y:S01]  /*12870*/  IADD3 R39, P5, PT, R14, R7, RZ ;  /* 0x000000070e277210 */ /* 0x001fe20007fbe0ff */
[----:B------:R-:W-:-:S02]  /*12880*/  @P2 IMAD.MOV.U32 R14, RZ, RZ, R15 ;  /* 0x000000ffff0e2224 */ /* 0x000fc400078e000f */
[----:B------:R-:W-:-:S05]  /*12890*/  @P2 IMAD.MOV.U32 R15, RZ, RZ, R18 ;  /* 0x000000ffff0f2224 */ /* 0x000fca00078e0012 */
[----:B------:R0:W4:Y:S01]  /*128a0*/  @P2 LDG.E.U8 R20, desc[UR20][R14.64] ;  /* 0x000000140e142981 */ /* 0x000122000c1e1100 */
[----:B------:R-:W-:-:S03]  /*128b0*/  IMAD R13, R13, UR5, RZ ;  /* 0x000000050d0d7c24 */ /* 0x000fc6000f8e02ff */
[----:B------:R-:W-:Y:S01]  /*128c0*/  STL [R1+0xb14], R39 ;  /* 0x000b142701007387 */ /* 0x000fe20000100800 */
[----:B0-----:R-:W-:-:S04]  /*128d0*/  IMAD.X R14, R17, 0x1, R5, P5 ;  /* 0x00000001110e7824 */ /* 0x001fc800028e0605 */
[----:B------:R-:W-:Y:S01]  /*128e0*/  @P1 IMAD.MOV.U32 R15, RZ, RZ, R14 ;  /* 0x000000ffff0f1224 */ /* 0x000fe200078e000e */
[----:B------:R-:W-:Y:S02]  /*128f0*/  IADD3 R18, P5, PT, R13, R8, RZ ;  /* 0x000000080d127210 */ /* 0x000fe40007fbe0ff */
[----:B---3--:R-:W-:Y:S02]  /*12900*/  PRMT R85, RZ, 0x7610, R85 ;  /* 0x00007610ff557816 */ /* 0x008fe40000000055 */
[----:B--2---:R-:W-:Y:S02]  /*12910*/  PRMT R83, RZ, 0x7610, R83 ;  /* 0x00007610ff537816 */ /* 0x004fe40000000053 */
[----:B----4-:R-:W-:Y:S01]  /*12920*/  SEL R17, R16, R19, !P3 ;  /* 0x0000001310117207 */ /* 0x010fe20005800000 */
[----:B------:R-:W-:Y:S04]  /*12930*/  STL [R1+0x1c14], R20 ;  /* 0x001c141401007387 */ /* 0x000fe80000100800 */
[----:B------:R0:W-:Y:S02]  /*12940*/  STL [R1+0xb10], R14 ;  /* 0x000b100e01007387 */ /* 0x0001e40000100800 */
[----:B0-----:R-:W-:Y:S01]  /*12950*/  @P1 IMAD.MOV.U32 R14, RZ, RZ, R39 ;  /* 0x000000ffff0e1224 */ /* 0x001fe200078e0027 */
[----:B------:R-:W-:-:S04]  /*12960*/  SHF.R.S32.HI R20, RZ, 0x1f, R13 ;  /* 0x0000001fff147819 */ /* 0x000fc8000001140d */
[----:B------:R-:W2:Y:S01]  /*12970*/  @P1 LDG.E.U8 R83, desc[UR20][R14.64] ;  /* 0x000000140e531981 */ /* 0x000ea2000c1e1100 */
[----:B------:R-:W-:-:S05]  /*12980*/  IMAD.X R19, R20, 0x1, R6, P5 ;  /* 0x0000000114137824 */ /* 0x000fca00028e0606 */
[----:B------:R0:W3:Y:S04]  /*12990*/  @P2 LDG.E.U8 R85, desc[UR20][R18.64] ;  /* 0x0000001412552981 */ /* 0x0000e8000c1e1100 */
[----:B------:R-:W-:Y:S04]  /*129a0*/  STL [R1+0xb1c], R18 ;  /* 0x000b1c1201007387 */ /* 0x000fe80000100800 */
[----:B------:R-:W4:Y:S04]  /*129b0*/  LDL.LU R39, [R1+0x24] ;  /* 0x0000240001277983 */ /* 0x000f280000300800 */
[----:B------:R-:W-:Y:S01]  /*129c0*/  STL [R1+0xb18], R19 ;  /* 0x000b181301007387 */ /* 0x000fe20000100800 */
[----:B------:R-:W-:-:S03]  /*129d0*/  PRMT R99, RZ, 0x7610, R99 ;  /* 0x00007610ff637816 */ /* 0x000fc60000000063 */
[----:B--2---:R1:W-:Y:S02]  /*129e0*/  STL [R1+0x1c0c], R83 ;  /* 0x001c0c5301007387 */ /* 0x0043e40000100800 */
[----:B-1----:R-:W-:-:S05]  /*129f0*/  IADD3 R83, P5, PT, R13, R7, RZ ;  /* 0x000000070d537210 */ /* 0x002fca0007fbe0ff */
[----:B0-----:R-:W-:Y:S01]  /*12a00*/  IMAD.X R18, R20, 0x1, R5, P5 ;  /* 0x0000000114127824 */ /* 0x001fe200028e0605 */
[----:B------:R-:W-:Y:S03]  /*12a10*/  STL [R1+0xb24], R83 ;  /* 0x000b245301007387 */ /* 0x000fe60000100800 */
[----:B------:R-:W-:Y:S01]  /*12a20*/  @P1 IMAD.MOV.U32 R19, RZ, RZ, R18 ;  /* 0x000000ffff131224 */ /* 0x000fe200078e0012 */
[----:B---3--:R-:W-:Y:S04]  /*12a30*/  STL [R1+0x718], R85 ;  /* 0x0007185501007387 */ /* 0x008fe80000100800 */
[----:B------:R0:W-:Y:S02]  /*12a40*/  STL [R1+0xb20], R18 ;  /* 0x000b201201007387 */ /* 0x0001e40000100800 */
[----:B0-----:R-:W-:-:S05]  /*12a50*/  @P1 IMAD.MOV.U32 R18, RZ, RZ, R83 ;  /* 0x000000ffff121224 */ /* 0x001fca00078e0053 */
[----:B------:R-:W2:Y:S01]  /*12a60*/  @P1 LDG.E.U8 R99, desc[UR20][R18.64] ;  /* 0x0000001412631981 */ /* 0x000ea2000c1e1100 */
[----:B------:R-:W-:-:S05]  /*12a70*/  IMAD R14, R17, UR5, RZ ;  /* 0x00000005110e7c24 */ /* 0x000fca000f8e02ff */
[----:B------:R-:W-:-:S05]  /*12a80*/  IADD3 R85, P5, PT, R14, R8, RZ ;  /* 0x000000080e557210 */ /* 0x000fca0007fbe0ff */
[----:B------:R-:W-:Y:S04]  /*12a90*/  STL [R1+0xb2c], R85 ;  /* 0x000b2c5501007387 */ /* 0x000fe80000100800 */
[----:B------:R-:W3:Y:S01]  /*12aa0*/  LDL.LU R83, [R1+0x28] ;  /* 0x0000280001537983 */ /* 0x000ee20000300800 */
[----:B------:R-:W-:Y:S02]  /*12ab0*/  SHF.R.S32.HI R15, RZ, 0x1f, R14 ;  /* 0x0000001fff0f7819 */ /* 0x000fe4000001140e */
[----:B----4-:R-:W-:-:S03]  /*12ac0*/  SEL R13, R16, R39, !P3 ;  /* 0x00000027100d7207 */ /* 0x010fc60005800000 */
[----:B------:R-:W-:Y:S01]  /*12ad0*/  IMAD.X R39, R15, 0x1, R6, P5 ;  /* 0x000000010f277824 */ /* 0x000fe200028e0606 */
[----:B--2---:R0:W-:Y:S04]  /*12ae0*/  STL [R1+0x710], R99 ;  /* 0x0007106301007387 */ /* 0x0041e80000100800 */
[----:B0-----:R-:W2:Y:S01]  /*12af0*/  LDL.LU R99, [R1+0x2114] ;  /* 0x0021140001637983 */ /* 0x001ea20000300800 */
[----:B------:R-:W-:Y:S01]  /*12b00*/  PRMT R17, RZ, 0x7610, R17 ;  /* 0x00007610ff117816 */ /* 0x000fe20000000011 */
[----:B------:R-:W-:Y:S02]  /*12b10*/  @P2 IMAD.MOV.U32 R18, RZ, RZ, R85 ;  /* 0x000000ffff122224 */ /* 0x000fe400078e0055 */
[----:B------:R-:W-:-:S05]  /*12b20*/  @P2 IMAD.MOV.U32 R19, RZ, RZ, R39 ;  /* 0x000000ffff132224 */ /* 0x000fca00078e0027 */
[----:B------:R3:W4:Y:S01]  /*12b30*/  @P2 LDG.E.U8 R17, desc[UR20][R18.64] ;  /* 0x0000001412112981 */ /* 0x000722000c1e1100 */
[----:B------:R-:W-:-:S03]  /*12b40*/  IADD3 R14, P5, PT, R14, R7, RZ ;  /* 0x000000070e0e7210 */ /* 0x000fc60007fbe0ff */
[----:B------:R0:W-:Y:S02]  /*12b50*/  STL [R1+0xb28], R39 ;  /* 0x000b282701007387 */ /* 0x0001e40000100800 */
[----:B------:R-:W-:Y:S02]  /*12b60*/  IMAD.X R15, R15, 0x1, R5, P5 ;  /* 0x000000010f0f7824 */ /* 0x000fe400028e0605 */
[----:B0-----:R-:W4:Y:S01]  /*12b70*/  LDL.LU R39, [R1+0x2110] ;  /* 0x0021100001277983 */ /* 0x001f220000300800 */
[----:B--2---:R-:W-:-:S06]  /*12b80*/  PRMT R99, RZ, 0x7610, R99 ;  /* 0x00007610ff637816 */ /* 0x004fcc0000000063 */
[----:B------:R0:W2:Y:S01]  /*12b90*/  @P1 LDG.E.U8 R99, desc[UR20][R14.64] ;  /* 0x000000140e631981 */ /* 0x0000a2000c1e1100 */
[----:B------:R-:W-:Y:S01]  /*12ba0*/  IMAD R13, R13, UR5, RZ ;  /* 0x000000050d0d7c24 */ /* 0x000fe2000f8e02ff */
[----:B---3--:R-:W-:Y:S01]  /*12bb0*/  SEL R18, R16, R83, !P3 ;  /* 0x0000005310127207 */ /* 0x008fe20005800000 */
[----:B------:R-:W1:Y:S01]  /*12bc0*/  LDCU UR5, c[0x0][0x3b0] ;  /* 0x00007600ff0577ac */ /* 0x000e620008000800 */
[----:B------:R-:W-:Y:S02]  /*12bd0*/  STL [R1+0xb34], R14 ;  /* 0x000b340e01007387 */ /* 0x000fe40000100800 */
[----:B------:R-:W-:Y:S02]  /*12be0*/  IADD3 R19, P5, PT, R13, R8, RZ ;  /* 0x000000080d137210 */ /* 0x000fe40007fbe0ff */
[----:B----4-:R3:W-:Y:S02]  /*12bf0*/  STL [R1+0x714], R17 ;  /* 0x0007141101007387 */ /* 0x0107e40000100800 */
[----:B---3--:R-:W-:-:S02]  /*12c00*/  SHF.R.S32.HI R17, RZ, 0x1f, R13 ;  /* 0x0000001fff117819 */ /* 0x008fc4000001140d */
[----:B------:R3:W-:Y:S03]  /*12c10*/  STL [R1+0xb30], R15 ;  /* 0x000b300f01007387 */ /* 0x0007e60000100800 */
[----:B------:R-:W-:Y:S01]  /*12c20*/  IMAD.X R83, R17, 0x1, R6, P5 ;  /* 0x0000000111537824 */ /* 0x000fe200028e0606 */
[----:B------:R-:W-:Y:S01]  /*12c30*/  PRMT R39, RZ, 0x7610, R39 ;  /* 0x00007610ff277816 */ /* 0x000fe20000000027 */
[----:B0-----:R-:W-:Y:S01]  /*12c40*/  IMAD R14, R18, UR12, RZ ;  /* 0x0000000c120e7c24 */ /* 0x001fe2000f8e02ff */
[----:B------:R0:W-:Y:S01]  /*12c50*/  STL [R1+0xb3c], R19 ;  /* 0x000b3c1301007387 */ /* 0x0001e20000100800 */
[----:B---3--:R-:W-:-:S03]  /*12c60*/  IMAD.MOV.U32 R15, RZ, RZ, R83 ;  /* 0x000000ffff0f7224 */ /* 0x008fc600078e0053 */
[----:B------:R-:W3:Y:S01]  /*12c70*/  LDL.LU R85, [R1+0x2c] ;  /* 0x00002c0001557983 */ /* 0x000ee20000300800 */
[----:B------:R-:W-:Y:S01]  /*12c80*/  @P2 IMAD.MOV.U32 R18, RZ, RZ, R19 ;  /* 0x000000ffff122224 */ /* 0x000fe200078e0013 */
[----:B------:R-:W4:Y:S01]  /*12c90*/  LDCU UR12, c[0x0][0x3b0] ;  /* 0x00007600ff0c77ac */ /* 0x000f220008000800 */
[----:B0-----:R-:W-:-:S05]  /*12ca0*/  @P2 IMAD.MOV.U32 R19, RZ, RZ, R15 ;  /* 0x000000ffff132224 */ /* 0x001fca00078e000f */
[----:B------:R0:W3:Y:S04]  /*12cb0*/  @P2 LDG.E.U8 R39, desc[UR20][R18.64] ;  /* 0x0000001412272981 */ /* 0x0000e8000c1e1100 */
[----:B--2---:R2:W-:Y:S04]  /*12cc0*/  STL [R1+0x70c], R99 ;  /* 0x00070c6301007387 */ /* 0x0045e80000100800 */
[----:B--2---:R-:W2:Y:S04]  /*12cd0*/  LDL.LU R99, [R1+0x210c] ;  /* 0x00210c0001637983 */ /* 0x004ea80000300800 */
[----:B------:R0:W-:Y:S02]  /*12ce0*/  STL [R1+0xb38], R83 ;  /* 0x000b385301007387 */ /* 0x0001e40000100800 */
[----:B0-----:R-:W-:-:S05]  /*12cf0*/  IADD3 R83, P5, PT, R13, R7, RZ ;  /* 0x000000070d537210 */ /* 0x001fca0007fbe0ff */
[----:B------:R-:W-:Y:S01]  /*12d00*/  IMAD.X R18, R17, 0x1, R5, P5 ;  /* 0x0000000111127824 */ /* 0x000fe200028e0605 */
[----:B------:R-:W-:Y:S03]  /*12d10*/  STL [R1+0xb44], R83 ;  /* 0x000b445301007387 */ /* 0x000fe60000100800 */
[----:B------:R-:W-:Y:S01]  /*12d20*/  @P1 IMAD.MOV.U32 R19, RZ, RZ, R18 ;  /* 0x000000ffff131224 */ /* 0x000fe200078e0012 */
[----:B---3--:R-:W-:Y:S04]  /*12d30*/  STL [R1+0x1c08], R39 ;  /* 0x001c082701007387 */ /* 0x008fe80000100800 */
[----:B------:R0:W-:Y:S02]  /*12d40*/  STL [R1+0xb40], R18 ;  /* 0x000b401201007387 */ /* 0x0001e40000100800 */
[----:B0-----:R-:W-:Y:S01]  /*12d50*/  @P1 IMAD.MOV.U32 R18, RZ, RZ, R83 ;  /* 0x000000ffff121224 */ /* 0x001fe200078e0053 */
[----:B--2---:R-:W-:-:S06]  /*12d60*/  PRMT R99, RZ, 0x7610, R99 ;  /* 0x00007610ff637816 */ /* 0x004fcc0000000063 */
[----:B------:R-:W2:Y:S01]  /*12d70*/  @P1 LDG.E.U8 R99, desc[UR20][R18.64] ;  /* 0x0000001412631981 */ /* 0x000ea2000c1e1100 */
[----:B------:R-:W-:-:S05]  /*12d80*/  IADD3 R39, P5, PT, R14, R8, RZ ;  /* 0x000000080e277210 */ /* 0x000fca0007fbe0ff */
[----:B------:R-:W-:Y:S04]  /*12d90*/  STL [R1+0xb4c], R39 ;  /* 0x000b4c2701007387 */ /* 0x000fe80000100800 */
[----:B------:R-:W3:Y:S01]  /*12da0*/  LDL.LU R83, [R1+0x34] ;  /* 0x0000340001537983 */ /* 0x000ee20000300800 */
[----:B------:R-:W-:Y:S02]  /*12db0*/  SHF.R.S32.HI R15, RZ, 0x1f, R14 ;  /* 0x0000001fff0f7819 */ /* 0x000fe4000001140e */
[----:B------:R-:W-:-:S03]  /*12dc0*/  SEL R13, R16, R85, !P3 ;  /* 0x00000055100d7207 */ /* 0x000fc60005800000 */
[----:B------:R-:W-:Y:S01]  /*12dd0*/  IMAD.X R85, R15, 0x1, R6, P5 ;  /* 0x000000010f557824 */ /* 0x000fe200028e0606 */
[----:B------:R-:W-:Y:S01]  /*12de0*/  PRMT R17, RZ, 0x7610, R17 ;  /* 0x00007610ff117816 */ /* 0x000fe20000000011 */
[----:B--2---:R0:W-:Y:S04]  /*12df0*/  STL [R1+0x1c04], R99 ;  /* 0x001c046301007387 */ /* 0x0041e80000100800 */
[----:B0-----:R-:W2:Y:S01]  /*12e00*/  LDL.LU R99, [R1+0x2108] ;  /* 0x0021080001637983 */ /* 0x001ea20000300800 */
[----:B------:R-:W-:Y:S02]  /*12e10*/  @P2 IMAD.MOV.U32 R18, RZ, RZ, R39 ;  /* 0x000000ffff122224 */ /* 0x000fe400078e0027 */
[----:B------:R-:W-:-:S05]  /*12e20*/  @P2 IMAD.MOV.U32 R19, RZ, RZ, R85 ;  /* 0x000000ffff132224 */ /* 0x000fca00078e0055 */
[----:B------:R3:W3:Y:S01]  /*12e30*/  @P2 LDG.E.U8 R17, desc[UR20][R18.64] ;  /* 0x0000001412112981 */ /* 0x0006e2000c1e1100 */
[----:B------:R-:W-:-:S03]  /*12e40*/  IADD3 R14, P5, PT, R14, R7, RZ ;  /* 0x000000070e0e7210 */ /* 0x000fc60007fbe0ff */
[----:B------:R0:W-:Y:S02]  /*12e50*/  STL [R1+0xb48], R85 ;  /* 0x000b485501007387 */ /* 0x0001e40000100800 */
[----:B------:R-:W-:Y:S02]  /*12e60*/  IMAD.X R15, R15, 0x1, R5, P5 ;  /* 0x000000010f0f7824 */ /* 0x000fe400028e0605 */
[----:B0-----:R-:W4:Y:S01]  /*12e70*/  LDL.LU R85, [R1+0x2104] ;  /* 0x0021040001557983 */ /* 0x001f220000300800 */
[----:B--2---:R-:W-:-:S06]  /*12e80*/  PRMT R99, RZ, 0x7610, R99 ;  /* 0x00007610ff637816 */ /* 0x004fcc0000000063 */
[----:B------:R0:W2:Y:S01]  /*12e90*/  @P1 LDG.E.U8 R99, desc[UR20][R14.64] ;  /* 0x000000140e631981 */ /* 0x0000a2000c1e1100 */
[----:B-1----:R-:W-:Y:S01]  /*12ea0*/  IMAD R13, R13, UR5, RZ ;  /* 0x000000050d0d7c24 */ /* 0x002fe2000f8e02ff */
[----:B---3--:R-:W-:Y:S01]  /*12eb0*/  SEL R18, R16, R83, !P3 ;  /* 0x0000005310127207 */ /* 0x008fe20005800000 */
[----:B------:R-:W1:Y:S01]  /*12ec0*/  LDCU UR5, c[0x0][0x3b0] ;  /* 0x00007600ff0577ac */ /* 0x000e620008000800 */
[----:B------:R-:W-:Y:S02]  /*12ed0*/  STL [R1+0xb54], R14 ;  /* 0x000b540e01007387 */ /* 0x000fe40000100800 */
[----:B------:R-:W-:Y:S02]  /*12ee0*/  IADD3 R19, P5, PT, R13, R8, RZ ;  /* 0x000000080d137210 */ /* 0x000fe40007fbe0ff */
[----:B------:R3:W-:Y:S02]  /*12ef0*/  STL [R1+0x1c00], R17 ;  /* 0x001c001101007387 */ /* 0x0007e40000100800 */
[----:B---3--:R-:W-:-:S02]  /*12f00*/  SHF.R.S32.HI R17, RZ, 0x1f, R13 ;  /* 0x0000001fff117819 */ /* 0x008fc4000001140d */
[----:B------:R3:W-:Y:S03]  /*12f10*/  STL [R1+0xb50], R15 ;  /* 0x000b500f01007387 */ /* 0x0007e60000100800 */
[----:B------:R-:W-:Y:S01]  /*12f20*/  IMAD.X R83, R17, 0x1, R6, P5 ;  /* 0x0000000111537824 */ /* 0x000fe200028e0606 */
[----:B----4-:R-:W-:Y:S01]  /*12f30*/  PRMT R85, RZ, 0x7610, R85 ;  /* 0x00007610ff557816 */ /* 0x010fe20000000055 */
        /* <DEDUP_REMOVED lines=2947> */
[----:B------:R0:W2:Y:S01]  /*1e770*/  @P1 LDG.E.U8 R99, desc[UR20][R18.64] ;  /* 0x0000001412631981 */ /* 0x0000a2000c1e1100 */
[----:B------:R-:W-:Y:S02]  /*1e780*/  SHF.R.S32.HI R15, RZ, 0x1f, R14 ;  /* 0x0000001fff0f7819 */ /* 0x000fe4000001140e */
[----:B------:R-:W-:Y:S02]  /*1e790*/  IADD3 R39, P5, PT, R14, R8, RZ ;  /* 0x000000080e277210 */ /* 0x000fe40007fbe0ff */
[----:B------:R-:W-:-:S03]  /*1e7a0*/  SEL R13, R16, R85, !P3 ;  /* 0x00000055100d7207 */ /* 0x000fc60005800000 */
[----:B------:R-:W-:Y:S01]  /*1e7b0*/  IMAD.X R85, R15, 0x1, R6, P5 ;  /* 0x000000010f557824 */ /* 0x000fe200028e0606 */
[----:B------:R-:W-:Y:S04]  /*1e7c0*/  STL [R1+0x130c], R39 ;  /* 0x00130c2701007387 */ /* 0x000fe80000100800 */
[----:B------:R-:W3:Y:S01]  /*1e7d0*/  LDL.LU R83, [R1+0x218] ;  /* 0x0002180001537983 */ /* 0x000ee20000300800 */
[----:B0-----:R-:W-:-:S03]  /*1e7e0*/  @P2 IMAD.MOV.U32 R19, RZ, RZ, R85 ;  /* 0x000000ffff132224 */ /* 0x001fc600078e0055 */
[----:B--2---:R0:W-:Y:S04]  /*1e7f0*/  STL [R1+0x23c], R99 ;  /* 0x00023c6301007387 */ /* 0x0041e80000100800 */
[----:B0-----:R-:W2:Y:S04]  /*1e800*/  LDL.LU R99, [R1+0x1e20] ;  /* 0x001e200001637983 */ /* 0x001ea80000300800 */
[----:B------:R0:W-:Y:S04]  /*1e810*/  STL [R1+0x1308], R85 ;  /* 0x0013085501007387 */ /* 0x0001e80000100800 */
[----:B0-----:R-:W2:Y:S01]  /*1e820*/  LDL.LU R85, [R1+0x1e1c] ;  /* 0x001e1c0001557983 */ /* 0x001ea20000300800 */
[----:B------:R-:W-:-:S02]  /*1e830*/  IADD3 R14, P5, PT, R14, R7, RZ ;  /* 0x000000070e0e7210 */ /* 0x000fc40007fbe0ff */
[----:B------:R-:W-:Y:S01]  /*1e840*/  PRMT R17, RZ, 0x7610, R17 ;  /* 0x00007610ff117816 */ /* 0x000fe20000000011 */
[----:B------:R-:W-:Y:S02]  /*1e850*/  @P2 IMAD.MOV.U32 R18, RZ, RZ, R39 ;  /* 0x000000ffff122224 */ /* 0x000fe400078e0027 */
[----:B------:R-:W3:Y:S01]  /*1e860*/  LDL.LU R39, [R1+0x1e18] ;  /* 0x001e180001277983 */ /* 0x000ee20000300800 */
[----:B------:R-:W-:-:S03]  /*1e870*/  IMAD.X R15, R15, 0x1, R5, P5 ;  /* 0x000000010f0f7824 */ /* 0x000fc600028e0605 */
[----:B------:R-:W3:Y:S01]  /*1e880*/  @P2 LDG.E.U8 R17, desc[UR20][R18.64] ;  /* 0x0000001412112981 */ /* 0x000ee2000c1e1100 */
[----:B--2---:R-:W-:-:S06]  /*1e890*/  PRMT R85, RZ, 0x7610, R85 ;  /* 0x00007610ff557816 */ /* 0x004fcc0000000055 */
[----:B------:R4:W2:Y:S01]  /*1e8a0*/  @P1 LDG.E.U8 R85, desc[UR20][R14.64] ;  /* 0x000000140e551981 */ /* 0x0008a2000c1e1100 */
[----:B-1----:R-:W-:-:S03]  /*1e8b0*/  IMAD R13, R13, UR5, RZ ;  /* 0x000000050d0d7c24 */ /* 0x002fc6000f8e02ff */
[----:B------:R-:W-:Y:S04]  /*1e8c0*/  STL [R1+0x1314], R14 ;  /* 0x0013140e01007387 */ /* 0x000fe80000100800 */
[----:B---3--:R0:W-:Y:S01]  /*1e8d0*/  STL [R1+0x22c], R17 ;  /* 0x00022c1101007387 */ /* 0x0081e20000100800 */
[----:B------:R-:W-:Y:S02]  /*1e8e0*/  SEL R18, R16, R83, !P3 ;  /* 0x0000005310127207 */ /* 0x000fe40005800000 */
[----:B------:R-:W-:Y:S02]  /*1e8f0*/  PRMT R39, RZ, 0x7610, R39 ;  /* 0x00007610ff277816 */ /* 0x000fe40000000027 */
[----:B------:R-:W-:Y:S01]  /*1e900*/  IADD3 R19, P5, PT, R13, R8, RZ ;  /* 0x000000080d137210 */ /* 0x000fe20007fbe0ff */
[----:B------:R-:W-:Y:S01]  /*1e910*/  STL [R1+0x1310], R15 ;  /* 0x0013100f01007387 */ /* 0x000fe20000100800 */
[----:B------:R-:W1:Y:S03]  /*1e920*/  LDCU UR5, c[0x0][0x3b0] ;  /* 0x00007600ff0577ac */ /* 0x000e660008000800 */
[----:B------:R-:W-:Y:S01]  /*1e930*/  STL [R1+0x131c], R19 ;  /* 0x00131c1301007387 */ /* 0x000fe20000100800 */
[----:B0-----:R-:W-:Y:S01]  /*1e940*/  SHF.R.S32.HI R17, RZ, 0x1f, R13 ;  /* 0x0000001fff117819 */ /* 0x001fe2000001140d */
[----:B------:R-:W-:-:S02]  /*1e950*/  IMAD.MOV.U32 R83, RZ, RZ, R82 ;  /* 0x000000ffff537224 */ /* 0x000fc400078e0052 */
[----:B----4-:R-:W-:Y:S02]  /*1e960*/  IMAD R14, R18, UR12, RZ ;  /* 0x0000000c120e7c24 */ /* 0x010fe4000f8e02ff */
[----:B------:R-:W-:Y:S01]  /*1e970*/  IMAD.X R82, R17, 0x1, R6, P5 ;  /* 0x0000000111527824 */ /* 0x000fe200028e0606 */
[----:B--2---:R0:W-:Y:S01]  /*1e980*/  STL [R1+0x224], R85 ;  /* 0x0002245501007387 */ /* 0x0041e20000100800 */
[----:B------:R-:W-:Y:S01]  /*1e990*/  @P2 IMAD.MOV.U32 R18, RZ, RZ, R19 ;  /* 0x000000ffff122224 */ /* 0x000fe200078e0013 */
[----:B------:R-:W2:Y:S02]  /*1e9a0*/  LDCU UR12, c[0x0][0x3b0] ;  /* 0x00007600ff0c77ac */ /* 0x000ea40008000800 */
[----:B0-----:R-:W3:Y:S01]  /*1e9b0*/  LDL.LU R85, [R1+0x1e14] ;  /* 0x001e140001557983 */ /* 0x001ee20000300800 */
[----:B------:R-:W-:Y:S01]  /*1e9c0*/  @P2 IMAD.MOV.U32 R19, RZ, RZ, R82 ;  /* 0x000000ffff132224 */ /* 0x000fe200078e0052 */
[----:B------:R-:W-:-:S04]  /*1e9d0*/  IADD3 R13, P5, PT, R13, R7, RZ ;  /* 0x000000070d0d7210 */ /* 0x000fc80007fbe0ff */
[----:B------:R0:W4:Y:S04]  /*1e9e0*/  @P2 LDG.E.U8 R39, desc[UR20][R18.64] ;  /* 0x0000001412272981 */ /* 0x000128000c1e1100 */
[----:B------:R-:W-:Y:S04]  /*1e9f0*/  STL [R1+0x1318], R82 ;  /* 0x0013185201007387 */ /* 0x000fe80000100800 */
[----:B------:R-:W-:Y:S01]  /*1ea00*/  STL [R1+0x1324], R13 ;  /* 0x0013240d01007387 */ /* 0x000fe20000100800 */
[----:B0-----:R-:W-:Y:S02]  /*1ea10*/  IMAD.MOV.U32 R19, RZ, RZ, R13 ;  /* 0x000000ffff137224 */ /* 0x001fe400078e000d */
[----:B------:R-:W-:-:S05]  /*1ea20*/  IMAD.X R18, R17, 0x1, R5, P5 ;  /* 0x0000000111127824 */ /* 0x000fca00028e0605 */
[-C--:B------:R-:W-:Y:S01]  /*1ea30*/  @P1 LOP3.LUT R19, R19, R18.reuse, RZ, 0x3c, !PT ;  /* 0x0000001213131212 */ /* 0x080fe200078e3cff */
[----:B------:R0:W-:Y:S03]  /*1ea40*/  STL [R1+0x1320], R18 ;  /* 0x0013201201007387 */ /* 0x0001e60000100800 */
[----:B0-----:R-:W-:-:S04]  /*1ea50*/  @P1 LOP3.LUT R18, R19, R18, RZ, 0x3c, !PT ;  /* 0x0000001213121212 */ /* 0x001fc800078e3cff */
[----:B------:R-:W-:Y:S02]  /*1ea60*/  @P1 LOP3.LUT R19, R19, R18, RZ, 0x3c, !PT ;  /* 0x0000001213131212 */ /* 0x000fe400078e3cff */
[----:B---3--:R-:W-:-:S06]  /*1ea70*/  PRMT R85, RZ, 0x7610, R85 ;  /* 0x00007610ff557816 */ /* 0x008fcc0000000055 */
[----:B------:R0:W3:Y:S01]  /*1ea80*/  @P1 LDG.E.U8 R85, desc[UR20][R18.64] ;  /* 0x0000001412551981 */ /* 0x0000e2000c1e1100 */
[----:B------:R-:W-:Y:S02]  /*1ea90*/  IMAD.MOV.U32 R82, RZ, RZ, R101 ;  /* 0x000000ffff527224 */ /* 0x000fe400078e0065 */
[----:B------:R-:W-:Y:S01]  /*1eaa0*/  IMAD.MOV.U32 R101, RZ, RZ, R102 ;  /* 0x000000ffff657224 */ /* 0x000fe200078e0066 */
[----:B------:R-:W-:Y:S02]  /*1eab0*/  IADD3 R102, P5, PT, R14, R8, RZ ;  /* 0x000000080e667210 */ /* 0x000fe40007fbe0ff */
[----:B------:R-:W-:Y:S02]  /*1eac0*/  SHF.R.S32.HI R15, RZ, 0x1f, R14 ;  /* 0x0000001fff0f7819 */ /* 0x000fe4000001140e */
[----:B------:R-:W-:Y:S02]  /*1ead0*/  SEL R13, R16, R83, !P3 ;  /* 0x00000053100d7207 */ /* 0x000fe40005800000 */
[----:B------:R-:W2:Y:S04]  /*1eae0*/  LDL.LU R83, [R1+0x228] ;  /* 0x0002280001537983 */ /* 0x000ea80000300800 */
[----:B------:R-:W-:Y:S04]  /*1eaf0*/  STL [R1+0x132c], R102 ;  /* 0x00132c6601007387 */ /* 0x000fe80000100800 */
[----:B----4-:R4:W-:Y:S01]  /*1eb00*/  STL [R1+0x6c], R39 ;  /* 0x00006c2701007387 */ /* 0x0109e20000100800 */
[----:B0-----:R-:W-:-:S02]  /*1eb10*/  @P2 IMAD.MOV.U32 R18, RZ, RZ, R102 ;  /* 0x000000ffff122224 */ /* 0x001fc400078e0066 */
[----:B----4-:R-:W-:-:S04]  /*1eb20*/  IMAD.X R39, R15, 0x1, R6, P5 ;  /* 0x000000010f277824 */ /* 0x010fc800028e0606 */
[----:B------:R-:W-:Y:S01]  /*1eb30*/  @P2 IMAD.MOV.U32 R19, RZ, RZ, R39 ;  /* 0x000000ffff132224 */ /* 0x000fe200078e0027 */
[----:B---3--:R0:W-:Y:S04]  /*1eb40*/  STL [R1+0x60], R85 ;  /* 0x0000605501007387 */ /* 0x0081e80000100800 */
[----:B0-----:R-:W3:Y:S04]  /*1eb50*/  LDL.LU R85, [R1+0x1e10] ;  /* 0x001e100001557983 */ /* 0x001ee80000300800 */
[----:B------:R0:W-:Y:S04]  /*1eb60*/  STL [R1+0x1328], R39 ;  /* 0x0013282701007387 */ /* 0x0001e80000100800 */
[----:B0-----:R-:W4:Y:S04]  /*1eb70*/  LDL.LU R39, [R1+0x1e0c] ;  /* 0x001e0c0001277983 */ /* 0x001f280000300800 */
[----:B------:R-:W2:Y:S01]  /*1eb80*/  LDL.LU R102, [R1+0x1e08] ;  /* 0x001e080001667983 */ /* 0x000ea20000300800 */
[----:B------:R-:W-:-:S02]  /*1eb90*/  IADD3 R14, P5, PT, R14, R7, RZ ;  /* 0x000000070e0e7210 */ /* 0x000fc40007fbe0ff */
[----:B------:R-:W-:-:S03]  /*1eba0*/  PRMT R17, RZ, 0x7610, R17 ;  /* 0x00007610ff117816 */ /* 0x000fc60000000011 */
        /* <DEDUP_REMOVED lines=8> */
[----:B----4-:R-:W-:Y:S02]  /*1ec30*/  PRMT R39, RZ, 0x7610, R39 ;  /* 0x00007610ff277816 */ /* 0x010fe40000000027 */
[----:B------:R-:W-:Y:S01]  /*1ec40*/  IADD3 R19, P5, PT, R13, R8, RZ ;  /* 0x000000080d137210 */ /* 0x000fe20007fbe0ff */
[----:B------:R-:W-:Y:S01]  /*1ec50*/  STL [R1+0x1330], R15 ;  /* 0x0013300f01007387 */ /* 0x000fe20000100800 */
[----:B------:R-:W3:Y:S03]  /*1ec60*/  LDCU UR5, c[0x0][0x3b0] ;  /* 0x00007600ff0577ac */ /* 0x000ee60008000800 */
[----:B------:R-:W-:Y:S01]  /*1ec70*/  STL [R1+0x133c], R19 ;  /* 0x00133c1301007387 */ /* 0x000fe20000100800 */
[----:B-1----:R-:W-:Y:S01]  /*1ec80*/  SHF.R.S32.HI R17, RZ, 0x1f, R13 ;  /* 0x0000001fff117819 */ /* 0x002fe2000001140d */
[----:B------:R-:W-:-:S02]  /*1ec90*/  IMAD.MOV.U32 R83, RZ, RZ, R82 ;  /* 0x000000ffff537224 */ /* 0x000fc400078e0052 */
[----:B0-----:R-:W-:Y:S02]  /*1eca0*/  IMAD R14, R18, UR12, RZ ;  /* 0x0000000c120e7c24 */ /* 0x001fe4000f8e02ff */
[----:B------:R-:W-:Y:S01]  /*1ecb0*/  IMAD.X R82, R17, 0x1, R6, P5 ;  /* 0x0000000111527824 */ /* 0x000fe200028e0606 */
[----:B--2---:R0:W-:Y:S01]  /*1ecc0*/  STL [R1+0x1f8], R102 ;  /* 0x0001f86601007387 */ /* 0x0041e20000100800 */
[----:B------:R-:W-:Y:S01]  /*1ecd0*/  @P2 IMAD.MOV.U32 R18, RZ, RZ, R19 ;  /* 0x000000ffff122224 */ /* 0x000fe200078e0013 */
[----:B------:R-:W1:Y:S02]  /*1ece0*/  LDCU UR12, c[0x0][0x3b0] ;  /* 0x00007600ff0c77ac */ /* 0x000e640008000800 */
[----:B0-----:R-:W2:Y:S01]  /*1ecf0*/  LDL.LU R102, [R1+0x1e04] ;  /* 0x001e040001667983 */ /* 0x001ea20000300800 */
        /* <DEDUP_REMOVED lines=11> */
[----:B--2---:R-:W-:-:S06]  /*1edb0*/  PRMT R102, RZ, 0x7610, R102 ;  /* 0x00007610ff667816 */ /* 0x004fcc0000000066 */
[----:B------:R0:W2:Y:S01]  /*1edc0*/  @P1 LDG.E.U8 R102, desc[UR20][R18.64] ;  /* 0x0000001412661981 */ /* 0x0000a2000c1e1100 */
[----:B------:R-:W-:Y:S02]  /*1edd0*/  IADD3 R82, P5, PT, R14, R8, RZ ;  /* 0x000000080e527210 */ /* 0x000fe40007fbe0ff */
[----:B------:R-:W-:-:S03]  /*1ede0*/  SEL R13, R16, R83, !P3 ;  /* 0x00000053100d7207 */ /* 0x000fc60005800000 */
[----:B------:R-:W-:Y:S04]  /*1edf0*/  STL [R1+0x134c], R82 ;  /* 0x00134c5201007387 */ /* 0x000fe80000100800 */
[----:B------:R-:W3:Y:S04]  /*1ee00*/  LDL.LU R83, [R1+0x210] ;  /* 0x0002100001537983 */ /* 0x000ee80000300800 */
[----:B----4-:R4:W-:Y:S01]  /*1ee10*/  STL [R1+0x1f4], R39 ;  /* 0x0001f42701007387 */ /* 0x0109e20000100800 */
[----:B------:R-:W-:Y:S02]  /*1ee20*/  SHF.R.S32.HI R15, RZ, 0x1f, R14 ;  /* 0x0000001fff0f7819 */ /* 0x000fe4000001140e */
[----:B------:R-:W-:Y:S01]  /*1ee30*/  PRMT R17, RZ, 0x7610, R17 ;  /* 0x00007610ff117816 */ /* 0x000fe20000000011 */
[----:B0-----:R-:W-:-:S02]  /*1ee40*/  @P2 IMAD.MOV.U32 R18, RZ, RZ, R82 ;  /* 0x000000ffff122224 */ /* 0x001fc400078e0052 */
[----:B----4-:R-:W-:Y:S01]  /*1ee50*/  IMAD.X R39, R15, 0x1, R6, P5 ;  /* 0x000000010f277824 */ /* 0x010fe200028e0606 */
[----:B--2---:R0:W-:Y:S04]  /*1ee60*/  STL [R1+0x1f0], R102 ;  /* 0x0001f06601007387 */ /* 0x0041e80000100800 */
[----:B0-----:R-:W2:Y:S01]  /*1ee70*/  LDL.LU R102, [R1+0x1e00] ;  /* 0x001e000001667983 */ /* 0x001ea20000300800 */
[----:B------:R-:W-:-:S05]  /*1ee80*/  @P2 IMAD.MOV.U32 R19, RZ, RZ, R39 ;  /* 0x000000ffff132224 */ /* 0x000fca00078e0027 */
[----:B------:R-:W4:Y:S04]  /*1ee90*/  @P2 LDG.E.U8 R17, desc[UR20][R18.64] ;  /* 0x0000001412112981 */ /* 0x000f28000c1e1100 */
[----:B------:R0:W-:Y:S01]  /*1eea0*/  STL [R1+0x1348], R39 ;  /* 0x0013482701007387 */ /* 0x0001e20000100800 */
[----:B------:R-:W-:-:S03]  /*1eeb0*/  IADD3 R14, P5, PT, R14, R7, RZ ;  /* 0x000000070e0e7210 */ /* 0x000fc60007fbe0ff */
[----:B0-----:R-:W4:Y:S04]  /*1eec0*/  LDL.LU R39, [R1+0x1dfc] ;  /* 0x001dfc0001277983 */ /* 0x001f280000300800 */
[----:B------:R-:W4:Y:S01]  /*1eed0*/  LDL.LU R82, [R1+0x1df8] ;  /* 0x001df80001527983 */ /* 0x000f220000300800 */
[----:B------:R-:W-:Y:S01]  /*1eee0*/  IMAD.X R15, R15, 0x1, R5, P5 ;  /* 0x000000010f0f7824 */ /* 0x000fe200028e0605 */
[----:B--2---:R-:W-:-:S06]  /*1eef0*/  PRMT R102, RZ, 0x7610, R102 ;  /* 0x00007610ff667816 */ /* 0x004fcc0000000066 */
[----:B------:R1:W2:Y:S01]  /*1ef00*/  @P1 LDG.E.U8 R102, desc[UR20][R14.64] ;  /* 0x000000140e661981 */ /* 0x0002a2000c1e1100 */
[----:B---3--:R-:W-:-:S03]  /*1ef10*/  IMAD R13, R13, UR5, RZ ;  /* 0x000000050d0d7c24 */ /* 0x008fc6000f8e02ff */
[----:B------:R-:W-:Y:S04]  /*1ef20*/  STL [R1+0x1354], R14 ;  /* 0x0013540e01007387 */ /* 0x000fe80000100800 */
[----:B----4-:R0:W-:Y:S01]  /*1ef30*/  STL [R1+0x1ec], R17 ;  /* 0x0001ec1101007387 */ /* 0x0101e20000100800 */
[----:B------:R-:W-:Y:S01]  /*1ef40*/  SEL R18, R16, R83, !P3 ;  /* 0x0000005310127207 */ /* 0x000fe20005800000 */
[----:B------:R-:W3:Y:S01]  /*1ef50*/  LDCU UR5, c[0x0][0x3b0] ;  /* 0x00007600ff0577ac */ /* 0x000ee20008000800 */
[----:B------:R-:W-:Y:S02]  /*1ef60*/  IADD3 R19, P5, PT, R13, R8, RZ ;  /* 0x000000080d137210 */ /* 0x000fe40007fbe0ff */
[----:B0-----:R-:W-:Y:S01]  /*1ef70*/  SHF.R.S32.HI R17, RZ, 0x1f, R13 ;  /* 0x0000001fff117819 */ /* 0x001fe2000001140d */
[----:B------:R-:W-:Y:S01]  /*1ef80*/  STL [R1+0x1350], R15 ;  /* 0x0013500f01007387 */ /* 0x000fe20000100800 */
[----:B-1----:R-:W-:-:S03]  /*1ef90*/  IMAD R14, R18, UR12, RZ ;  /* 0x0000000c120e7c24 */ /* 0x002fc6000f8e02ff */
[----:B------:R-:W-:Y:S01]  /*1efa0*/  IMAD.X R83, R17, 0x1, R6, P5 ;  /* 0x0000000111537824 */ /* 0x000fe200028e0606 */
[----:B------:R0:W-:Y:S01]  /*1efb0*/  STL [R1+0x135c], R19 ;  /* 0x00135c1301007387 */ /* 0x0001e20000100800 */
[----:B------:R-:W-:Y:S01]  /*1efc0*/  PRMT R82, RZ, 0x7610, R82 ;  /* 0x00007610ff527816 */ /* 0x000fe20000000052 */
[----:B------:R-:W-:Y:S01]  /*1efd0*/  @P2 IMAD.MOV.U32 R18, RZ, RZ, R19 ;  /* 0x000000ffff122224 */ /* 0x000fe200078e0013 */
[----:B------:R-:W1:Y:S01]  /*1efe0*/  LDCU UR12, c[0x0][0x3b0] ;  /* 0x00007600ff0c77ac */ /* 0x000e620008000800 */
[----:B0-----:R-:W-:Y:S01]  /*1eff0*/  @P2 IMAD.MOV.U32 R19, RZ, RZ, R83 ;  /* 0x000000ffff132224 */ /* 0x001fe200078e0053 */
[----:B------:R-:W-:Y:S04]  /*1f000*/  STL [R1+0x1358], R83 ;  /* 0x0013585301007387 */ /* 0x000fe80000100800 */
[----:B------:R0:W4:Y:S04]  /*1f010*/  @P2 LDG.E.U8 R82, desc[UR20][R18.64] ;  /* 0x0000001412522981 */ /* 0x000128000c1e1100 */
[----:B--2---:R2:W-:Y:S04]  /*1f020*/  STL [R1+0x1e8], R102 ;  /* 0x0001e86601007387 */ /* 0x0045e80000100800 */
[----:B--2---:R-:W2:Y:S01]  /*1f030*/  LDL.LU R102, [R1+0x1df4] ;  /* 0x001df40001667983 */ /* 0x004ea20000300800 */
[----:B------:R-:W-:-:S05]  /*1f040*/  IADD3 R13, P5, PT, R13, R7, RZ ;  /* 0x000000070d0d7210 */ /* 0x000fca0007fbe0ff */
[----:B0-----:R-:W-:Y:S02]  /*1f050*/  IMAD.MOV.U32 R19, RZ, RZ, R13 ;  /* 0x000000ffff137224 */ /* 0x001fe400078e000d */
[----:B------:R-:W-:Y:S01]  /*1f060*/  IMAD.X R18, R17, 0x1, R5, P5 ;  /* 0x0000000111127824 */ /* 0x000fe200028e0605 */
[----:B------:R-:W-:Y:S04]  /*1f070*/  STL [R1+0x1364], R13 ;  /* 0x0013640d01007387 */ /* 0x000fe80000100800 */
[-C--:B------:R-:W-:Y:S01]  /*1f080*/  @P1 LOP3.LUT R19, R19, R18.reuse, RZ, 0x3c, !PT ;  /* 0x0000001213131212 */ /* 0x080fe200078e3cff */
[----:B----4-:R-:W-:Y:S04]  /*1f090*/  STL [R1+0x1e4], R82 ;  /* 0x0001e45201007387 */ /* 0x010fe80000100800 */
[----:B------:R0:W-:Y:S02]  /*1f0a0*/  STL [R1+0x1360], R18 ;  /* 0x0013601201007387 */ /* 0x0001e40000100800 */
[----:B0-----:R-:W-:-:S04]  /*1f0b0*/  @P1 LOP3.LUT R18, R19, R18, RZ, 0x3c, !PT ;  /* 0x0000001213121212 */ /* 0x001fc800078e3cff */
[----:B------:R-:W-:Y:S02]  /*1f0c0*/  @P1 LOP3.LUT R19, R19, R18, RZ, 0x3c, !PT ;  /* 0x0000001213131212 */ /* 0x000fe400078e3cff */
[----:B--2---:R-:W-:-:S06]  /*1f0d0*/  PRMT R102, RZ, 0x7610, R102 ;  /* 0x00007610ff667816 */ /* 0x004fcc0000000066 */
[----:B------:R0:W2:Y:S01]  /*1f0e0*/  @P1 LDG.E.U8 R102, desc[UR20][R18.64] ;  /* 0x0000001412661981 */ /* 0x0000a2000c1e1100 */
[----:B------:R-:W-:Y:S02]  /*1f0f0*/  IADD3 R82, P5, PT, R14, R8, RZ ;  /* 0x000000080e527210 */ /* 0x000fe40007fbe0ff */
[----:B------:R-:W-:Y:S02]  /*1f100*/  SEL R13, R16, R84, !P3 ;  /* 0x00000054100d7207 */ /* 0x000fe40005800000 */
[----:B------:R-:W4:Y:S04]  /*1f110*/  LDL.LU R84, [R1+0x1fc] ;  /* 0x0001fc0001547983 */ /* 0x000f280000300800 */
[----:B------:R-:W-:Y:S01]  /*1f120*/  STL [R1+0x136c], R82 ;  /* 0x00136c5201007387 */ /* 0x000fe20000100800 */
[----:B------:R-:W-:-:S02]  /*1f130*/  SHF.R.S32.HI R15, RZ, 0x1f, R14 ;  /* 0x0000001fff0f7819 */ /* 0x000fc4000001140e */
[----:B------:R-:W-:-:S03]  /*1f140*/  PRMT R17, RZ, 0x7610, R17 ;  /* 0x00007610ff117816 */ /* 0x000fc60000000011 */
[----:B------:R-:W-:Y:S02]  /*1f150*/  IMAD.X R83, R15, 0x1, R6, P5 ;  /* 0x000000010f537824 */ /* 0x000fe400028e0606 */
[----:B0-----:R-:W-:Y:S02]  /*1f160*/  @P2 IMAD.MOV.U32 R18, RZ, RZ, R82 ;  /* 0x000000ffff122224 */ /* 0x001fe400078e0052 */
[----:B------:R-:W-:-:S05]  /*1f170*/  @P2 IMAD.MOV.U32 R19, RZ, RZ, R83 ;  /* 0x000000ffff132224 */ /* 0x000fca00078e0053 */
[----:B------:R4:W3:Y:S04]  /*1f180*/  @P2 LDG.E.U8 R17, desc[UR20][R18.64] ;  /* 0x0000001412112981 */ /* 0x0008e8000c1e1100 */
[----:B--2---:R0:W-:Y:S04]  /*1f190*/  STL [R1+0x1e0], R102 ;  /* 0x0001e06601007387 */ /* 0x0041e80000100800 */
[----:B0-----:R-:W2:Y:S04]  /*1f1a0*/  LDL.LU R102, [R1+0x1df0] ;  /* 0x001df00001667983 */ /* 0x001ea80000300800 */
[----:B------:R0:W-:Y:S01]  /*1f1b0*/  STL [R1+0x1368], R83 ;  /* 0x0013685301007387 */ /* 0x0001e20000100800 */
[----:B------:R-:W-:-:S03]  /*1f1c0*/  IADD3 R14, P5, PT, R14, R7, RZ ;  /* 0x000000070e0e7210 */ /* 0x000fc60007fbe0ff */
[----:B0-----:R-:W4:Y:S04]  /*1f1d0*/  LDL.LU R83, [R1+0x1dec] ;  /* 0x001dec0001537983 */ /* 0x001f280000300800 */
[----:B------:R-:W4:Y:S01]  /*1f1e0*/  LDL.LU R82, [R1+0x1de8] ;  /* 0x001de80001527983 */ /* 0x000f220000300800 */
[----:B------:R-:W-:Y:S02]  /*1f1f0*/  IMAD.X R15, R15, 0x1, R5, P5 ;  /* 0x000000010f0f7824 */ /* 0x000fe400028e0605 */
[----:B---3--:R-:W-:Y:S01]  /*1f200*/  IMAD R13, R13, UR5, RZ ;  /* 0x000000050d0d7c24 */ /* 0x008fe2000f8e02ff */
[----:B------:R-:W-:Y:S01]  /*1f210*/  STL [R1+0x1374], R14 ;  /* 0x0013740e01007387 */ /* 0x000fe20000100800 */
[----:B--2---:R-:W-:Y:S02]  /*1f220*/  PRMT R102, RZ, 0x7610, R102 ;  /* 0x00007610ff667816 */ /* 0x004fe40000000066 */
[----:B----4-:R-:W-:Y:S01]  /*1f230*/  SEL R18, R16, R84, !P3 ;  /* 0x0000005410127207 */ /* 0x010fe20005800000 */
[----:B------:R-:W0:Y:S03]  /*1f240*/  LDCU UR5, c[0x0][0x3b0] ;  /* 0x00007600ff0577ac */ /* 0x000e260008000800 */
[----:B------:R1:W2:Y:S04]  /*1f250*/  @P1 LDG.E.U8 R102, desc[UR20][R14.64] ;  /* 0x000000140e661981 */ /* 0x0002a8000c1e1100 */
[----:B------:R3:W-:Y:S01]  /*1f260*/  STL [R1+0x1dc], R17 ;  /* 0x0001dc1101007387 */ /* 0x0007e20000100800 */
[----:B------:R-:W-:Y:S01]  /*1f270*/  IADD3 R19, P5, PT, R13, R8, RZ ;  /* 0x000000080d137210 */ /* 0x000fe20007fbe0ff */
[----:B------:R-:W-:-:S02]  /*1f280*/  IMAD.MOV.U32 R84, RZ, RZ, R100 ;  /* 0x000000ffff547224 */ /* 0x000fc400078e0064 */
[----:B------:R-:W-:Y:S01]  /*1f290*/  STL [R1+0x1370], R15 ;  /* 0x0013700f01007387 */ /* 0x000fe20000100800 */
[----:B---3--:R-:W-:Y:S01]  /*1f2a0*/  SHF.R.S32.HI R17, RZ, 0x1f, R13 ;  /* 0x0000001fff117819 */ /* 0x008fe2000001140d */
[----:B-1----:R-:W-:Y:S02]  /*1f2b0*/  IMAD R14, R18, UR12, RZ ;  /* 0x0000000c120e7c24 */ /* 0x002fe4000f8e02ff */
[----:B------:R1:W-:Y:S02]  /*1f2c0*/  STL [R1+0x137c], R19 ;  /* 0x00137c1301007387 */ /* 0x0003e40000100800 */
[----:B------:R-:W-:Y:S01]  /*1f2d0*/  IMAD.X R100, R17, 0x1, R6, P5 ;  /* 0x0000000111647824 */ /* 0x000fe200028e0606 */
[----:B------:R-:W-:Y:S01]  /*1f2e0*/  PRMT R82, RZ, 0x7610, R82 ;  /* 0x00007610ff527816 */ /* 0x000fe20000000052 */
[----:B------:R-:W-:Y:S01]  /*1f2f0*/  @P2 IMAD.MOV.U32 R18, RZ, RZ, R19 ;  /* 0x000000ffff122224 */ /* 0x000fe200078e0013 */
[----:B------:R-:W3:Y:S01]  /*1f300*/  LDCU UR12, c[0x0][0x3b0] ;  /* 0x00007600ff0c77ac */ /* 0x000ee20008000800 */
[----:B-1----:R-:W-:-:S05]  /*1f310*/  @P2 IMAD.MOV.U32 R19, RZ, RZ, R100 ;  /* 0x000000ffff132224 */ /* 0x002fca00078e0064 */
[----:B------:R1:W4:Y:S04]  /*1f320*/  @P2 LDG.E.U8 R82, desc[UR20][R18.64] ;  /* 0x0000001412522981 */ /* 0x000328000c1e1100 */
[----:B--2---:R2:W-:Y:S04]  /*1f330*/  STL [R1+0x1d8], R102 ;  /* 0x0001d86601007387 */ /* 0x0045e80000100800 */
[----:B--2---:R-:W2:Y:S01]  /*1f340*/  LDL.LU R102, [R1+0x1de4] ;  /* 0x001de40001667983 */ /* 0x004ea20000300800 */
[----:B------:R-:W-:-:S03]  /*1f350*/  IADD3 R13, P5, PT, R13, R7, RZ ;  /* 0x000000070d0d7210 */ /* 0x000fc60007fbe0ff */
[----:B------:R-:W-:Y:S02]  /*1f360*/  STL [R1+0x1378], R100 ;  /* 0x0013786401007387 */ /* 0x000fe40000100800 */
[----:B-1----:R-:W-:Y:S02]  /*1f370*/  IMAD.MOV.U32 R19, RZ, RZ, R13 ;  /* 0x000000ffff137224 */ /* 0x002fe400078e000d */
[----:B------:R-:W-:Y:S01]  /*1f380*/  IMAD.X R18, R17, 0x1, R5, P5 ;  /* 0x0000000111127824 */ /* 0x000fe200028e0605 */
[----:B------:R-:W-:Y:S04]  /*1f390*/  STL [R1+0x1384], R13 ;  /* 0x0013840d01007387 */ /* 0x000fe80000100800 */
[-C--:B------:R-:W-:Y:S01]  /*1f3a0*/  @P1 LOP3.LUT R19, R19, R18.reuse, RZ, 0x3c, !PT ;  /* 0x0000001213131212 */ /* 0x080fe200078e3cff */
[----:B----4-:R1:W-:Y:S04]  /*1f3b0*/  STL [R1+0x1d4], R82 ;  /* 0x0001d45201007387 */ /* 0x0103e80000100800 */
[----:B-1----:R-:W4:Y:S04]  /*1f3c0*/  LDL.LU R82, [R1+0x214] ;  /* 0x0002140001527983 */ /* 0x002f280000300800 */
[----:B------:R1:W-:Y:S02]  /*1f3d0*/  STL [R1+0x1380], R18 ;  /* 0x0013801201007387 */ /* 0x0003e40000100800 */
[----:B-1----:R-:W-:-:S04]  /*1f3e0*/  @P1 LOP3.LUT R18, R19, R18, RZ, 0x3c, !PT ;  /* 0x0000001213121212 */ /* 0x002fc800078e3cff */
[----:B------:R-:W-:Y:S02]  /*1f3f0*/  @P1 LOP3.LUT R19, R19, R18, RZ, 0x3c, !PT ;  /* 0x0000001213131212 */ /* 0x000fe400078e3cff */
[----:B--2---:R-:W-:-:S06]  /*1f400*/  PRMT R102, RZ, 0x7610, R102 ;  /* 0x00007610ff667816 */ /* 0x004fcc0000000066 */
[----:B------:R1:W2:Y:S01]  /*1f410*/  @P1 LDG.E.U8 R102, desc[UR20][R18.64] ;  /* 0x0000001412661981 */ /* 0x0002a2000c1e1100 */
[----:B------:R-:W-:Y:S01]  /*1f420*/  IMAD.MOV.U32 R100, RZ, RZ, R86 ;  /* 0x000000ffff647224 */ /* 0x000fe200078e0056 */
[----:B------:R-:W-:Y:S02]  /*1f430*/  SHF.R.S32.HI R15, RZ, 0x1f, R14 ;  /* 0x0000001fff0f7819 */ /* 0x000fe4000001140e */
[----:B------:R-:W-:Y:S02]  /*1f440*/  IADD3 R86, P5, PT, R14, R8, RZ ;  /* 0x000000080e567210 */ /* 0x000fe40007fbe0ff */
[----:B------:R-:W-:-:S03]  /*1f450*/  SEL R13, R16, R84, !P3 ;  /* 0x00000054100d7207 */ /* 0x000fc60005800000 */
[----:B------:R-:W-:Y:S01]  /*1f460*/  IMAD.X R84, R15, 0x1, R6, P5 ;  /* 0x000000010f547824 */ /* 0x000fe200028e0606 */
[----:B------:R-:W-:Y:S03]  /*1f470*/  STL [R1+0x138c], R86 ;  /* 0x00138c5601007387 */ /* 0x000fe60000100800 */
[----:B-1----:R-:W-:Y:S01]  /*1f480*/  @P2 IMAD.MOV.U32 R19, RZ, RZ, R84 ;  /* 0x000000ffff132224 */ /* 0x002fe200078e0054 */
[----:B------:R-:W-:Y:S01]  /*1f490*/  PRMT R17, RZ, 0x7610, R17 ;  /* 0x00007610ff117816 */ /* 0x000fe20000000011 */
[----:B------:R-:W-:-:S05]  /*1f4a0*/  @P2 IMAD.MOV.U32 R18, RZ, RZ, R86 ;  /* 0x000000ffff122224 */ /* 0x000fca00078e0056 */
[----:B------:R-:W3:Y:S04]  /*1f4b0*/  @P2 LDG.E.U8 R17, desc[UR20][R18.64] ;  /* 0x0000001412112981 */ /* 0x000ee8000c1e1100 */
[----:B--2---:R1:W-:Y:S04]  /*1f4c0*/  STL [R1+0x1d0], R102 ;  /* 0x0001d06601007387 */ /* 0x0043e80000100800 */
[----:B-1----:R-:W2:Y:S04]  /*1f4d0*/  LDL.LU R102, [R1+0x1de0] ;  /* 0x001de00001667983 */ /* 0x002ea80000300800 */
[----:B------:R1:W-:Y:S04]  /*1f4e0*/  STL [R1+0x1388], R84 ;  /* 0x0013885401007387 */ /* 0x0003e80000100800 */
[----:B-1----:R-:W2:Y:S04]  /*1f4f0*/  LDL.LU R84, [R1+0x1ddc] ;  /* 0x001ddc0001547983 */ /* 0x002ea80000300800 */
[----:B------:R-:W2:Y:S01]  /*1f500*/  LDL.LU R86, [R1+0x1dd8] ;  /* 0x001dd80001567983 */ /* 0x000ea20000300800 */
[----:B------:R-:W-:-:S05]  /*1f510*/  IADD3 R14, P5, PT, R14, R7, RZ ;  /* 0x000000070e0e7210 */ /* 0x000fca0007fbe0ff */
[----:B------:R-:W-:Y:S02]  /*1f520*/  IMAD.X R15, R15, 0x1, R5, P5 ;  /* 0x000000010f0f7824 */ /* 0x000fe400028e0605 */
[----:B0-----:R-:W-:Y:S01]  /*1f530*/  IMAD R13, R13, UR5, RZ ;  /* 0x000000050d0d7c24 */ /* 0x001fe2000f8e02ff */
[----:B------:R-:W-:Y:S04]  /*1f540*/  STL [R1+0x1394], R14 ;  /* 0x0013940e01007387 */ /* 0x000fe80000100800 */
[----:B---3--:R0:W-:Y:S01]  /*1f550*/  STL [R1+0x1cc], R17 ;  /* 0x0001cc1101007387 */ /* 0x0081e20000100800 */
[----:B----4-:R-:W-:Y:S01]  /*1f560*/  SEL R18, R16, R82, !P3 ;  /* 0x0000005210127207 */ /* 0x010fe20005800000 */
[----:B------:R-:W1:Y:S01]  /*1f570*/  LDCU UR5, c[0x0][0x3b0] ;  /* 0x00007600ff0577ac */ /* 0x000e620008000800 */
[----:B------:R-:W-:-:S02]  /*1f580*/  IADD3 R19, P5, PT, R13, R8, RZ ;  /* 0x000000080d137210 */ /* 0x000fc40007fbe0ff */
[----:B--2---:R-:W-:-:S06]  /*1f590*/  PRMT R84, RZ, 0x7610, R84 ;  /* 0x00007610ff547816 */ /* 0x004fcc0000000054 */
[----:B------:R2:W3:Y:S01]  /*1f5a0*/  @P1 LDG.E.U8 R84, desc[UR20][R14.64] ;  /* 0x000000140e541981 */ /* 0x0004e2000c1e1100 */
[----:B0-----:R-:W-:-:S03]  /*1f5b0*/  SHF.R.S32.HI R17, RZ, 0x1f, R13 ;  /* 0x0000001fff117819 */ /* 0x001fc6000001140d */
[----:B------:R-:W-:Y:S04]  /*1f5c0*/  STL [R1+0x1390], R15 ;  /* 0x0013900f01007387 */ /* 0x000fe80000100800 */
[----:B------:R0:W-:Y:S01]  /*1f5d0*/  STL [R1+0x139c], R19 ;  /* 0x00139c1301007387 */ /* 0x0001e20000100800 */
[----:B------:R-:W-:Y:S01]  /*1f5e0*/  IMAD.X R82, R17, 0x1, R6, P5 ;  /* 0x0000000111527824 */ /* 0x000fe200028e0606 */
[----:B------:R-:W-:Y:S01]  /*1f5f0*/  PRMT R86, RZ, 0x7610, R86 ;  /* 0x00007610ff567816 */ /* 0x000fe20000000056 */
[----:B--2---:R-:W-:Y:S02]  /*1f600*/  IMAD R14, R18, UR12, RZ ;  /* 0x0000000c120e7c24 */ /* 0x004fe4000f8e02ff */
[----:B------:R-:W-:Y:S01]  /*1f610*/  @P2 IMAD.MOV.U32 R18, RZ, RZ, R19 ;  /* 0x000000ffff122224 */ /* 0x000fe200078e0013 */
[----:B------:R-:W-:Y:S01]  /*1f620*/  IADD3 R13, P5, PT, R13, R7, RZ ;  /* 0x000000070d0d7210 */ /* 0x000fe20007fbe0ff */
[----:B0-----:R-:W-:Y:S01]  /*1f630*/  @P2 IMAD.MOV.U32 R19, RZ, RZ, R82 ;  /* 0x000000ffff132224 */ /* 0x001fe200078e0052 */
[----:B------:R-:W0:Y:S04]  /*1f640*/  LDCU UR12, c[0x0][0x3b0] ;  /* 0x00007600ff0c77ac */ /* 0x000e280008000800 */
[----:B------:R2:W4:Y:S04]  /*1f650*/  @P2 LDG.E.U8 R86, desc[UR20][R18.64] ;  /* 0x0000001412562981 */ /* 0x000528000c1e1100 */
[----:B---3--:R3:W-:Y:S04]  /*1f660*/  STL [R1+0x1c8], R84 ;  /* 0x0001c85401007387 */ /* 0x0087e80000100800 */
[----:B---3--:R-:W3:Y:S01]  /*1f670*/  LDL.LU R84, [R1+0x1dd4] ;  /* 0x001dd40001547983 */ /* 0x008ee20000300800 */
[----:B--2---:R-:W-:-:S02]  /*1f680*/  IMAD.MOV.U32 R19, RZ, RZ, R13 ;  /* 0x000000ffff137224 */ /* 0x004fc400078e000d */
[----:B------:R-:W-:Y:S01]  /*1f690*/  IMAD.X R18, R17, 0x1, R5, P5 ;  /* 0x0000000111127824 */ /* 0x000fe200028e0605 */
[----:B------:R-:W-:Y:S04]  /*1f6a0*/  STL [R1+0x1398], R82 ;  /* 0x0013985201007387 */ /* 0x000fe80000100800 */
[----:B------:R-:W-:Y:S01]  /*1f6b0*/  STL [R1+0x13a4], R13 ;  /* 0x0013a40d01007387 */ /* 0x000fe20000100800 */
[----:B------:R-:W-:-:S03]  /*1f6c0*/  @P1 LOP3.LUT R19, R19, R18, RZ, 0x3c, !PT ;  /* 0x0000001213131212 */ /* 0x000fc600078e3cff */
[----:B----4-:R2:W-:Y:S04]  /*1f6d0*/  STL [R1+0x2c], R86 ;  /* 0x00002c5601007387 */ /* 0x0105e80000100800 */
[----:B--2---:R-:W2:Y:S04]  /*1f6e0*/  LDL.LU R86, [R1+0x220] ;  /* 0x0002200001567983 */ /* 0x004ea80000300800 */
[----:B------:R4:W-:Y:S02]  /*1f6f0*/  STL [R1+0x13a0], R18 ;  /* 0x0013a01201007387 */ /* 0x0009e40000100800 */
[----:B----4-:R-:W-:-:S04]  /*1f700*/  @P1 LOP3.LUT R18, R19, R18, RZ, 0x3c, !PT ;  /* 0x0000001213121212 */ /* 0x010fc800078e3cff */
[----:B------:R-:W-:Y:S02]  /*1f710*/  @P1 LOP3.LUT R19, R19, R18, RZ, 0x3c, !PT ;  /* 0x0000001213131212 */ /* 0x000fe400078e3cff */
[----:B---3--:R-:W-:-:S06]  /*1f720*/  PRMT R84, RZ, 0x7610, R84 ;  /* 0x00007610ff547816 */ /* 0x008fcc0000000054 */
[----:B------:R3:W4:Y:S01]  /*1f730*/  @P1 LDG.E.U8 R84, desc[UR20][R18.64] ;  /* 0x0000001412541981 */ /* 0x000722000c1e1100 */
[----:B------:R-:W-:Y:S01]  /*1f740*/  IMAD.MOV.U32 R82, RZ, RZ, R88 ;  /* 0x000000ffff527224 */ /* 0x000fe200078e0058 */
[----:B------:R-:W-:Y:S02]  /*1f750*/  SHF.R.S32.HI R15, RZ, 0x1f, R14 ;  /* 0x0000001fff0f7819 */ /* 0x000fe4000001140e */
[----:B------:R-:W-:Y:S02]  /*1f760*/  IADD3 R88, P5, PT, R14, R8, RZ ;  /* 0x000000080e587210 */ /* 0x000fe40007fbe0ff */
[----:B------:R-:W-:-:S03]  /*1f770*/  SEL R13, R16, R100, !P3 ;  /* 0x00000064100d7207 */ /* 0x000fc60005800000 */
[----:B------:R-:W-:Y:S01]  /*1f780*/  IMAD.X R100, R15, 0x1, R6, P5 ;  /* 0x000000010f647824 */ /* 0x000fe200028e0606 */
[----:B------:R-:W-:Y:S03]  /*1f790*/  STL [R1+0x13ac], R88 ;  /* 0x0013ac5801007387 */ /* 0x000fe60000100800 */
[----:B---3--:R-:W-:Y:S01]  /*1f7a0*/  @P2 IMAD.MOV.U32 R19, RZ, RZ, R100 ;  /* 0x000000ffff132224 */ /* 0x008fe200078e0064 */
[----:B------:R-:W-:Y:S01]  /*1f7b0*/  PRMT R17, RZ, 0x7610, R17 ;  /* 0x00007610ff117816 */ /* 0x000fe20000000011 */
[----:B------:R-:W-:-:S05]  /*1f7c0*/  @P2 IMAD.MOV.U32 R18, RZ, RZ, R88 ;  /* 0x000000ffff122224 */ /* 0x000fca00078e0058 */
[----:B------:R-:W3:Y:S04]  /*1f7d0*/  @P2 LDG.E.U8 R17, desc[UR20][R18.64] ;  /* 0x0000001412112981 */ /* 0x000ee8000c1e1100 */
[----:B----4-:R4:W-:Y:S04]  /*1f7e0*/  STL [R1+0x20], R84 ;  /* 0x0000205401007387 */ /* 0x0109e80000100800 */
[----:B----4-:R-:W4:Y:S04]  /*1f7f0*/  LDL.LU R84, [R1+0x1dd0] ;  /* 0x001dd00001547983 */ /* 0x010f280000300800 */
[----:B------:R0:W-:Y:S04]  /*1f800*/  STL [R1+0x13a8], R100 ;  /* 0x0013a86401007387 */ /* 0x0001e80000100800 */
[----:B0-----:R-:W4:Y:S01]  /*1f810*/  LDL.LU R100, [R1+0x1dcc] ;  /* 0x001dcc0001647983 */ /* 0x001f220000300800 */
[----:B------:R-:W-:-:S03]  /*1f820*/  IADD3 R14, P5, PT, R14, R7, RZ ;  /* 0x000000070e0e7210 */ /* 0x000fc60007fbe0ff */
[----:B------:R-:W4:Y:S02]  /*1f830*/  LDL.LU R88, [R1+0x1dc8] ;  /* 0x001dc80001587983 */ /* 0x000f240000300800 */
[----:B------:R-:W-:Y:S02]  /*1f840*/  IMAD.X R15, R15, 0x1, R5, P5 ;  /* 0x000000010f0f7824 */ /* 0x000fe400028e0605 */
[----:B-1----:R-:W-:Y:S01]  /*1f850*/  IMAD R13, R13, UR5, RZ ;  /* 0x000000050d0d7c24 */ /* 0x002fe2000f8e02ff */
[----:B------:R-:W-:Y:S04]  /*1f860*/  STL [R1+0x13b4], R14 ;  /* 0x0013b40e01007387 */ /* 0x000fe80000100800 */
[----:B---3--:R0:W-:Y:S01]  /*1f870*/  STL [R1+0x1c4], R17 ;  /* 0x0001c41101007387 */ /* 0x0081e20000100800 */
[----:B--2---:R-:W-:Y:S01]  /*1f880*/  SEL R18, R16, R86, !P3 ;  /* 0x0000005610127207 */ /* 0x004fe20005800000 */
[----:B------:R-:W1:Y:S01]  /*1f890*/  LDCU UR5, c[0x0][0x3b0] ;  /* 0x00007600ff0577ac */ /* 0x000e620008000800 */
[----:B------:R-:W-:-:S02]  /*1f8a0*/  IADD3 R19, P5, PT, R13, R8, RZ ;  /* 0x000000080d137210 */ /* 0x000fc40007fbe0ff */
[----:B----4-:R-:W-:-:S06]  /*1f8b0*/  PRMT R100, RZ, 0x7610, R100 ;  /* 0x00007610ff647816 */ /* 0x010fcc0000000064 */
[----:B------:R2:W3:Y:S01]  /*1f8c0*/  @P1 LDG.E.U8 R100, desc[UR20][R14.64] ;  /* 0x000000140e641981 */ /* 0x0004e2000c1e1100 */
[----:B0-----:R-:W-:Y:S01]  /*1f8d0*/  SHF.R.S32.HI R17, RZ, 0x1f, R13 ;  /* 0x0000001fff117819 */ /* 0x001fe2000001140d */
[----:B------:R-:W-:Y:S02]  /*1f8e0*/  IMAD.MOV.U32 R86, RZ, RZ, R92 ;  /* 0x000000ffff567224 */ /* 0x000fe400078e005c */
[----:B------:R-:W-:Y:S02]  /*1f8f0*/  STL [R1+0x13b0], R15 ;  /* 0x0013b00f01007387 */ /* 0x000fe40000100800 */
[----:B------:R-:W-:Y:S02]  /*1f900*/  IMAD.X R92, R17, 0x1, R6, P5 ;  /* 0x00000001115c7824 */ /* 0x000fe400028e0606 */
[----:B------:R0:W-:Y:S01]  /*1f910*/  STL [R1+0x13bc], R19 ;  /* 0x0013bc1301007387 */ /* 0x0001e20000100800 */
[----:B------:R-:W-:Y:S01]  /*1f920*/  PRMT R88, RZ, 0x7610, R88 ;  /* 0x00007610ff587816 */ /* 0x000fe20000000058 */
[----:B--2---:R-:W-:-:S02]  /*1f930*/  IMAD R14, R18, UR12, RZ ;  /* 0x0000000c120e7c24 */ /* 0x004fc4000f8e02ff */
[----:B------:R-:W-:Y:S01]  /*1f940*/  @P2 IMAD.MOV.U32 R18, RZ, RZ, R19 ;  /* 0x000000ffff122224 */ /* 0x000fe200078e0013 */
[----:B------:R-:W-:Y:S01]  /*1f950*/  IADD3 R13, P5, PT, R13, R7, RZ ;  /* 0x000000070d0d7210 */ /* 0x000fe20007fbe0ff */
[----:B------:R-:W2:Y:S01]  /*1f960*/  LDCU UR12, c[0x0][0x3b0] ;  /* 0x00007600ff0c77ac */ /* 0x000ea20008000800 */
[----:B0-----:R-:W-:-:S05]  /*1f970*/  @P2 IMAD.MOV.U32 R19, RZ, RZ, R92 ;  /* 0x000000ffff132224 */ /* 0x001fca00078e005c */
[----:B------:R0:W4:Y:S04]  /*1f980*/  @P2 LDG.E.U8 R88, desc[UR20][R18.64] ;  /* 0x0000001412582981 */ /* 0x000128000c1e1100 */
[----:B---3--:R3:W-:Y:S04]  /*1f990*/  STL [R1+0x1c0], R100 ;  /* 0x0001c06401007387 */ /* 0x0087e80000100800 */
[----:B---3--:R-:W3:Y:S01]  /*1f9a0*/  LDL.LU R100, [R1+0x1dc4] ;  /* 0x001dc40001647983 */ /* 0x008ee20000300800 */
[----:B0-----:R-:W-:Y:S02]  /*1f9b0*/  IMAD.MOV.U32 R19, RZ, RZ, R13 ;  /* 0x000000ffff137224 */ /* 0x001fe400078e000d */
[----:B------:R-:W-:Y:S01]  /*1f9c0*/  IMAD.X R18, R17, 0x1, R5, P5 ;  /* 0x0000000111127824 */ /* 0x000fe200028e0605 */
[----:B------:R0:W-:Y:S04]  /*1f9d0*/  STL [R1+0x13b8], R92 ;  /* 0x0013b85c01007387 */ /* 0x0001e80000100800 */
[----:B------:R-:W-:Y:S01]  /*1f9e0*/  STL [R1+0x13c4], R13 ;  /* 0x0013c40d01007387 */ /* 0x000fe20000100800 */
[----:B------:R-:W-:-:S03]  /*1f9f0*/  @P1 LOP3.LUT R19, R19, R18, RZ, 0x3c, !PT ;  /* 0x0000001213131212 */ /* 0x000fc600078e3cff */
[----:B0-----:R-:W2:Y:S04]  /*1fa00*/  LDL.LU R92, [R1+0x230] ;  /* 0x00023000015c7983 */ /* 0x001ea80000300800 */
[----:B----4-:R-:W-:Y:S04]  /*1fa10*/  STL [R1+0x1bc], R88 ;  /* 0x0001bc5801007387 */ /* 0x010fe80000100800 */
[----:B------:R0:W-:Y:S02]  /*1fa20*/  STL [R1+0x13c0], R18 ;  /* 0x0013c01201007387 */ /* 0x0001e40000100800 */
[----:B0-----:R-:W-:-:S04]  /*1fa30*/  @P1 LOP3.LUT R18, R19, R18, RZ, 0x3c, !PT ;  /* 0x0000001213121212 */ /* 0x001fc800078e3cff */
[----:B------:R-:W-:Y:S02]  /*1fa40*/  @P1 LOP3.LUT R19, R19, R18, RZ, 0x3c, !PT ;  /* 0x0000001213131212 */ /* 0x000fe400078e3cff */
[----:B---3--:R-:W-:-:S06]  /*1fa50*/  PRMT R100, RZ, 0x7610, R100 ;  /* 0x00007610ff647816 */ /* 0x008fcc0000000064 */
[----:B------:R0:W3:Y:S01]  /*1fa60*/  @P1 LDG.E.U8 R100, desc[UR20][R18.64] ;  /* 0x0000001412641981 */ /* 0x0000e2000c1e1100 */
[----:B------:R-:W-:Y:S02]  /*1fa70*/  SHF.R.S32.HI R15, RZ, 0x1f, R14 ;  /* 0x0000001fff0f7819 */ /* 0x000fe4000001140e */
[----:B------:R-:W-:Y:S02]  /*1fa80*/  IADD3 R88, P5, PT, R14, R8, RZ ;  /* 0x000000080e587210 */ /* 0x000fe40007fbe0ff */
[----:B------:R-:W-:Y:S01]  /*1fa90*/  SEL R13, R16, R82, !P3 ;  /* 0x00000052100d7207 */ /* 0x000fe20005800000 */
[----:B------:R-:W-:Y:S02]  /*1faa0*/  IMAD.MOV.U32 R82, RZ, RZ, R86 ;  /* 0x000000ffff527224 */ /* 0x000fe400078e0056 */
[----:B------:R-:W-:Y:S01]  /*1fab0*/  IMAD.X R86, R15, 0x1, R6, P5 ;  /* 0x000000010f567824 */ /* 0x000fe200028e0606 */
[----:B------:R-:W-:Y:S03]  /*1fac0*/  STL [R1+0x13cc], R88 ;  /* 0x0013cc5801007387 */ /* 0x000fe60000100800 */
[----:B0-----:R-:W-:Y:S01]  /*1fad0*/  @P2 IMAD.MOV.U32 R19, RZ, RZ, R86 ;  /* 0x000000ffff132224 */ /* 0x001fe200078e0056 */
[----:B------:R-:W-:Y:S01]  /*1fae0*/  PRMT R17, RZ, 0x7610, R17 ;  /* 0x00007610ff117816 */ /* 0x000fe20000000011 */
[----:B------:R-:W-:-:S05]  /*1faf0*/  @P2 IMAD.MOV.U32 R18, RZ, RZ, R88 ;  /* 0x000000ffff122224 */ /* 0x000fca00078e0058 */
[----:B------:R-:W4:Y:S04]  /*1fb00*/  @P2 LDG.E.U8 R17, desc[UR20][R18.64] ;  /* 0x0000001412112981 */ /* 0x000f28000c1e1100 */
[----:B---3--:R0:W-:Y:S04]  /*1fb10*/  STL [R1+0x1b8], R100 ;  /* 0x0001b86401007387 */ /* 0x0081e80000100800 */
[----:B0-----:R-:W3:Y:S04]  /*1fb20*/  LDL.LU R100, [R1+0x1dc0] ;  /* 0x001dc00001647983 */ /* 0x001ee80000300800 */
[----:B------:R0:W-:Y:S04]  /*1fb30*/  STL [R1+0x13c8], R86 ;  /* 0x0013c85601007387 */ /* 0x0001e80000100800 */
[----:B0-----:R-:W2:Y:S04]  /*1fb40*/  LDL.LU R86, [R1+0x1dbc] ;  /* 0x001dbc0001567983 */ /* 0x001ea80000300800 */
[----:B------:R-:W3:Y:S01]  /*1fb50*/  LDL.LU R88, [R1+0x1db8] ;  /* 0x001db80001587983 */ /* 0x000ee20000300800 */
[----:B------:R-:W-:-:S05]  /*1fb60*/  IADD3 R14, P5, PT, R14, R7, RZ ;  /* 0x000000070e0e7210 */ /* 0x000fca0007fbe0ff */
[----:B------:R-:W-:Y:S02]  /*1fb70*/  IMAD.X R15, R15, 0x1, R5, P5 ;  /* 0x000000010f0f7824 */ /* 0x000fe400028e0605 */
[----:B-1----:R-:W-:Y:S01]  /*1fb80*/  IMAD R13, R13, UR5, RZ ;  /* 0x000000050d0d7c24 */ /* 0x002fe2000f8e02ff */
[----:B------:R-:W-:Y:S01]  /*1fb90*/  STL [R1+0x13d4], R14 ;  /* 0x0013d40e01007387 */ /* 0x000fe20000100800 */
[----:B------:R-:W-:-:S03]  /*1fba0*/  IMAD R91, R10, 0x2, R129 ;  /* 0x000000020a5b7824 */ /* 0x000fc600078e0281 */
[----:B----4-:R0:W-:Y:S01]  /*1fbb0*/  STL [R1+0x1b4], R17 ;  /* 0x0001b41101007387 */ /* 0x0101e20000100800 */
[----:B------:R-:W-:Y:S01]  /*1fbc0*/  IMAD R95, R10, 0x2, R128 ;  /* 0x000000020a5f7824 */ /* 0x000fe200078e0280 */
[----:B------:R-:W-:Y:S02]  /*1fbd0*/  IADD3 R19, P5, PT, R13, R8, RZ ;  /* 0x000000080d137210 */ /* 0x000fe40007fbe0ff */
[----:B--2---:R-:W-:Y:S02]  /*1fbe0*/  PRMT R86, RZ, 0x7610, R86 ;  /* 0x00007610ff567816 */ /* 0x004fe40000000056 */
[----:B------:R-:W-:Y:S02]  /*1fbf0*/  SEL R18, R16, R92, !P3 ;  /* 0x0000005c10127207 */ /* 0x000fe40005800000 */
[----:B---3--:R-:W-:Y:S01]  /*1fc00*/  PRMT R88, RZ, 0x7610, R88 ;  /* 0x00007610ff587816 */ /* 0x008fe20000000058 */
[----:B------:R-:W1:Y:S01]  /*1fc10*/  LDCU UR5, c[0x0][0x3b0] ;  /* 0x00007600ff0577ac */ /* 0x000e620008000800 */
[----:B------:R2:W3:Y:S01]  /*1fc20*/  @P1 LDG.E.U8 R86, desc[UR20][R14.64] ;  /* 0x000000140e561981 */ /* 0x0004e2000c1e1100 */
[----:B0-----:R-:W-:Y:S01]  /*1fc30*/  SHF.R.S32.HI R17, RZ, 0x1f, R13 ;  /* 0x0000001fff117819 */ /* 0x001fe2000001140d */
[----:B------:R-:W-:-:S02]  /*1fc40*/  IMAD.MOV.U32 R92, RZ, RZ, R91 ;  /* 0x000000ffff5c7224 */ /* 0x000fc400078e005b */
[----:B------:R-:W-:Y:S01]  /*1fc50*/  IMAD.MOV.U32 R91, RZ, RZ, R95 ;  /* 0x000000ffff5b7224 */ /* 0x000fe200078e005f */
[----:B------:R-:W-:Y:S01]  /*1fc60*/  STL [R1+0x13d0], R15 ;  /* 0x0013d00f01007387 */ /* 0x000fe20000100800 */
[----:B------:R-:W-:-:S03]  /*1fc70*/  IMAD.X R95, R17, 0x1, R6, P5 ;  /* 0x00000001115f7824 */ /* 0x000fc600028e0606 */
[----:B------:R0:W-:Y:S01]  /*1fc80*/  STL [R1+0x13dc], R19 ;  /* 0x0013dc1301007387 */ /* 0x0001e20000100800 */
[----:B--2---:R-:W-:Y:S02]  /*1fc90*/  IMAD R14, R18, UR12, RZ ;  /* 0x0000000c120e7c24 */ /* 0x004fe4000f8e02ff */
        /* <DEDUP_REMOVED lines=9> */
[----:B------:R-:W-:Y:S04]  /*1fd30*/  STL [R1+0x13d8], R95 ;  /* 0x0013d85f01007387 */ /* 0x000fe80000100800 */
[----:B------:R-:W-:Y:S01]  /*1fd40*/  STL [R1+0x13e4], R13 ;  /* 0x0013e40d01007387 */ /* 0x000fe20000100800 */
[----:B------:R-:W-:-:S03]  /*1fd50*/  @P1 LOP3.LUT R19, R19, R18, RZ, 0x3c, !PT ;  /* 0x0000001213131212 */ /* 0x000fc600078e3cff */
[----:B----4-:R0:W-:Y:S04]  /*1fd60*/  STL [R1+0x1ac], R88 ;  /* 0x0001ac5801007387 */ /* 0x0101e80000100800 */
[----:B0-----:R-:W4:Y:S04]  /*1fd70*/  LDL.LU R88, [R1+0x24c] ;  /* 0x00024c0001587983 */ /* 0x001f280000300800 */
[----:B------:R0:W-:Y:S02]  /*1fd80*/  STL [R1+0x13e0], R18 ;  /* 0x0013e01201007387 */ /* 0x0001e40000100800 */
[----:B0-----:R-:W-:-:S04]  /*1fd90*/  @P1 LOP3.LUT R18, R19, R18, RZ, 0x3c, !PT ;  /* 0x0000001213121212 */ /* 0x001fc800078e3cff */
[----:B------:R-:W-:Y:S02]  /*1fda0*/  @P1 LOP3.LUT R19, R19, R18, RZ, 0x3c, !PT ;  /* 0x0000001213131212 */ /* 0x000fe400078e3cff */
[----:B---3--:R-:W-:-:S06]  /*1fdb0*/  PRMT R86, RZ, 0x7610, R86 ;  /* 0x00007610ff567816 */ /* 0x008fcc0000000056 */
[----:B------:R0:W3:Y:S01]  /*1fdc0*/  @P1 LDG.E.U8 R86, desc[UR20][R18.64] ;  /* 0x0000001412561981 */ /* 0x0000e2000c1e1100 */
[----:B------:R-:W-:Y:S01]  /*1fdd0*/  IMAD.MOV.U32 R95, RZ, RZ, R104 ;  /* 0x000000ffff5f7224 */ /* 0x000fe200078e0068 */
[----:B------:R-:W-:Y:S02]  /*1fde0*/  SHF.R.S32.HI R15, RZ, 0x1f, R14 ;  /* 0x0000001fff0f7819 */ /* 0x000fe4000001140e */
[----:B------:R-:W-:Y:S02]  /*1fdf0*/  IADD3 R104, P5, PT, R14, R8, RZ ;  /* 0x000000080e687210 */ /* 0x000fe40007fbe0ff */
[----:B------:R-:W-:-:S03]  /*1fe00*/  SEL R13, R16, R125, !P3 ;  /* 0x0000007d100d7207 */ /* 0x000fc60005800000 */
[----:B------:R-:W-:Y:S01]  /*1fe10*/  IMAD.X R125, R15, 0x1, R6, P5 ;  /* 0x000000010f7d7824 */ /* 0x000fe200028e0606 */
[----:B------:R-:W-:Y:S01]  /*1fe20*/  STL [R1+0x13ec], R104 ;  /* 0x0013ec6801007387 */ /* 0x000fe20000100800 */
[----:B0-----:R-:W-:Y:S02]  /*1fe30*/  @P2 IMAD.MOV.U32 R18, RZ, RZ, R104 ;  /* 0x000000ffff122224 */ /* 0x001fe400078e0068 */
[----:B------:R-:W-:Y:S01]  /*1fe40*/  @P2 IMAD.MOV.U32 R19, RZ, RZ, R125 ;  /* 0x000000ffff132224 */ /* 0x000fe200078e007d */
[----:B------:R-:W-:-:S06]  /*1fe50*/  PRMT R17, RZ, 0x7610, R17 ;  /* 0x00007610ff117816 */ /* 0x000fcc0000000011 */
[----:B------:R-:W2:Y:S04]  /*1fe60*/  @P2 LDG.E.U8 R17, desc[UR20][R18.64] ;  /* 0x0000001412112981 */ /* 0x000ea8000c1e1100 */
[----:B---3--:R0:W-:Y:S04]  /*1fe70*/  STL [R1+0x1a4], R86 ;  /* 0x0001a45601007387 */ /* 0x0081e80000100800 */
[----:B0-----:R-:W3:Y:S04]  /*1fe80*/  LDL.LU R86, [R1+0x1db0] ;  /* 0x001db00001567983 */ /* 0x001ee80000300800 */
[----:B------:R0:W-:Y:S04]  /*1fe90*/  STL [R1+0x13e8], R125 ;  /* 0x0013e87d01007387 */ /* 0x0001e80000100800 */
[----:B0-----:R-:W3:Y:S04]  /*1fea0*/  LDL.LU R125, [R1+0x1dac] ;  /* 0x001dac00017d7983 */ /* 0x001ee80000300800 */
[----:B------:R-:W3:Y:S01]  /*1feb0*/  LDL.LU R104, [R1+0x1da8] ;  /* 0x001da80001687983 */ /* 0x000ee20000300800 */
[----:B------:R-:W-:-:S05]  /*1fec0*/  IADD3 R14, P5, PT, R14, R7, RZ ;  /* 0x000000070e0e7210 */ /* 0x000fca0007fbe0ff */
[----:B------:R-:W-:Y:S02]  /*1fed0*/  IMAD.X R15, R15, 0x1, R5, P5 ;  /* 0x000000010f0f7824 */ /* 0x000fe400028e0605 */
[----:B-1----:R-:W-:Y:S01]  /*1fee0*/  IMAD R13, R13, UR5, RZ ;  /* 0x000000050d0d7c24 */ /* 0x002fe2000f8e02ff */
[----:B------:R-:W-:Y:S04]  /*1fef0*/  STL [R1+0x13f4], R14 ;  /* 0x0013f40e01007387 */ /* 0x000fe80000100800 */
[----:B--2---:R0:W-:Y:S01]  /*1ff00*/  STL [R1+0x1a0], R17 ;  /* 0x0001a01101007387 */ /* 0x0041e20000100800 */
[----:B----4-:R-:W-:Y:S02]  /*1ff10*/  SEL R18, R16, R88, !P3 ;  /* 0x0000005810127207 */ /* 0x010fe40005800000 */
[----:B------:R-:W-:-:S02]  /*1ff20*/  PRMT R83, RZ, 0x7610, R83 ;  /* 0x00007610ff537816 */ /* 0x000fc40000000053 */
[----:B------:R-:W-:Y:S01]  /*1ff30*/  IADD3 R19, P5, PT, R13, R8, RZ ;  /* 0x000000080d137210 */ /* 0x000fe20007fbe0ff */
[----:B------:R-:W-:Y:S01]  /*1ff40*/  IMAD R138, R10, 0x2, R114 ;  /* 0x000000020a8a7824 */ /* 0x000fe200078e0272 */
[----:B------:R-:W1:Y:S01]  /*1ff50*/  LDCU UR5, c[0x0][0x3b0] ;  /* 0x00007600ff0577ac */ /* 0x000e620008000800 */
[----:B---3--:R-:W-:-:S06]  /*1ff60*/  PRMT R104, RZ, 0x7610, R104 ;  /* 0x00007610ff687816 */ /* 0x008fcc0000000068 */
[----:B------:R2:W3:Y:S01]  /*1ff70*/  @P1 LDG.E.U8 R104, desc[UR20][R14.64] ;  /* 0x000000140e681981 */ /* 0x0004e2000c1e1100 */
[----:B0-----:R-:W-:-:S03]  /*1ff80*/  SHF.R.S32.HI R17, RZ, 0x1f, R13 ;  /* 0x0000001fff117819 */ /* 0x001fc6000001140d */
[----:B------:R-:W-:Y:S04]  /*1ff90*/  STL [R1+0x13f0], R15 ;  /* 0x0013f00f01007387 */ /* 0x000fe80000100800 */
[----:B------:R0:W-:Y:S01]  /*1ffa0*/  STL [R1+0x13fc], R19 ;  /* 0x0013fc1301007387 */ /* 0x0001e20000100800 */
[----:B------:R-:W-:Y:S02]  /*1ffb0*/  IMAD.X R88, R17, 0x1, R6, P5 ;  /* 0x0000000111587824 */ /* 0x000fe400028e0606 */
        /* <DEDUP_REMOVED lines=23> */
[----:B------:R-:W-:Y:S01]  /*20130*/  SEL R13, R16, R82, !P3 ;  /* 0x00000052100d7207 */ /* 0x000fe20005800000 */
[----:B------:R-:W-:Y:S02]  /*20140*/  IMAD.MOV.U32 R82, RZ, RZ, R101 ;  /* 0x000000ffff527224 */ /* 0x000fe400078e0065 */
[----:B------:R-:W-:Y:S02]  /*20150*/  IMAD.MOV.U32 R101, RZ, RZ, R87 ;  /* 0x000000ffff657224 */ /* 0x000fe400078e0057 */
[----:B------:R-:W-:-:S02]  /*20160*/  IMAD.MOV.U32 R87, RZ, RZ, R138 ;  /* 0x000000ffff577224 */ /* 0x000fc400078e008a */
[----:B------:R-:W-:Y:S01]  /*20170*/  IMAD.X R138, R15, 0x1, R6, P5 ;  /* 0x000000010f8a7824 */ /* 0x000fe200028e0606 */
[----:B------:R-:W-:Y:S01]  /*20180*/  PRMT R17, RZ, 0x7610, R17 ;  /* 0x00007610ff117816 */ /* 0x000fe20000000011 */
[----:B---3--:R-:W-:Y:S02]  /*20190*/  @P2 IMAD.MOV.U32 R18, RZ, RZ, R92 ;  /* 0x000000ffff122224 */ /* 0x008fe400078e005c */
[----:B------:R-:W-:Y:S01]  /*201a0*/  @P2 IMAD.MOV.U32 R19, RZ, RZ, R138 ;  /* 0x000000ffff132224 */ /* 0x000fe200078e008a */
[----:B------:R-:W-:Y:S04]  /*201b0*/  STL [R1+0x140c], R92 ;  /* 0x00140c5c01007387 */ /* 0x000fe80000100800 */
[----:B------:R2:W3:Y:S04]  /*201c0*/  @P2 LDG.E.U8 R17, desc[UR20][R18.64] ;  /* 0x0000001412112981 */ /* 0x0004e8000c1e1100 */
[----:B----4-:R4:W-:Y:S04]  /*201d0*/  STL [R1+0x194], R104 ;  /* 0x0001946801007387 */ /* 0x0109e80000100800 */
[----:B----4-:R-:W4:Y:S04]  /*201e0*/  LDL.LU R104, [R1+0x1da0] ;  /* 0x001da00001687983 */ /* 0x010f280000300800 */
[----:B------:R0:W-:Y:S04]  /*201f0*/  STL [R1+0x1408], R138 ;  /* 0x0014088a01007387 */ /* 0x0001e80000100800 */
[----:B0-----:R-:W4:Y:S01]  /*20200*/  LDL.LU R138, [R1+0x1d9c] ;  /* 0x001d9c00018a7983 */ /* 0x001f220000300800 */
[----:B------:R-:W-:Y:S01]  /*20210*/  IADD3 R14, P5, PT, R14, R7, RZ ;  /* 0x000000070e0e7210 */ /* 0x000fe20007fbe0ff */
[----:B-1----:R-:W-:-:S02]  /*20220*/  IMAD R13, R13, UR5, RZ ;  /* 0x000000050d0d7c24 */ /* 0x002fc4000f8e02ff */
[----:B------:R-:W-:Y:S02]  /*20230*/  IMAD.MOV.U32 R92, RZ, RZ, R95 ;  /* 0x000000ffff5c7224 */ /* 0x000fe400078e005f */
[----:B------:R-:W-:Y:S01]  /*20240*/  IMAD.MOV.U32 R95, RZ, RZ, R132 ;  /* 0x000000ffff5f7224 */ /* 0x000fe200078e0084 */
[----:B--2---:R-:W-:Y:S01]  /*20250*/  SEL R18, R16, R83, !P3 ;  /* 0x0000005310127207 */ /* 0x004fe20005800000 */
[----:B------:R-:W-:Y:S04]  /*20260*/  STL [R1+0x1414], R14 ;  /* 0x0014140e01007387 */ /* 0x000fe80000100800 */
[----:B------:R-:W2:Y:S04]  /*20270*/  LDL.LU R132, [R1+0x25c] ;  /* 0x00025c0001847983 */ /* 0x000ea80000300800 */
[----:B---3--:R0:W-:Y:S01]  /*20280*/  STL [R1+0x190], R17 ;  /* 0x0001901101007387 */ /* 0x0081e20000100800 */
[----:B------:R-:W-:Y:S01]  /*20290*/  IMAD.X R15, R15, 0x1, R5, P5 ;  /* 0x000000010f0f7824 */ /* 0x000fe200028e0605 */
[----:B------:R-:W-:-:S02]  /*202a0*/  IADD3 R19, P5, PT, R13, R8, RZ ;  /* 0x000000080d137210 */ /* 0x000fc40007fbe0ff */
[----:B------:R-:W-:Y:S02]  /*202b0*/  PRMT R161, RZ, 0x7610, R161 ;  /* 0x00007610ffa17816 */ /* 0x000fe400000000a1 */
[----:B------:R-:W-:Y:S01]  /*202c0*/  PRMT R158, RZ, 0x7610, R158 ;  /* 0x00007610ff9e7816 */ /* 0x000fe2000000009e */
[----:B------:R-:W1:Y:S01]  /*202d0*/  LDCU UR5, c[0x0][0x3b0] ;  /* 0x00007600ff0577ac */ /* 0x000e620008000800 */
[----:B0-----:R-:W-:Y:S01]  /*202e0*/  SHF.R.S32.HI R17, RZ, 0x1f, R13 ;  /* 0x0000001fff117819 */ /* 0x001fe2000001140d */
[----:B------:R-:W-:Y:S04]  /*202f0*/  STL [R1+0x1410], R15 ;  /* 0x0014100f01007387 */ /* 0x000fe80000100800 */
[----:B------:R0:W-:Y:S01]  /*20300*/  STL [R1+0x141c], R19 ;  /* 0x00141c1301007387 */ /* 0x0001e20000100800 */
[----:B------:R-:W-:Y:S01]  /*20310*/  IMAD.X R83, R17, 0x1, R6, P5 ;  /* 0x0000000111537824 */ /* 0x000fe200028e0606 */
[----:B----4-:R-:W-:-:S06]  /*20320*/  PRMT R138, RZ, 0x7610, R138 ;  /* 0x00007610ff8a7816 */ /* 0x010fcc000000008a */
[----:B------:R3:W4:Y:S02]  /*20330*/  @P1 LDG.E.U8 R138, desc[UR20][R14.64] ;  /* 0x000000140e8a1981 */ /* 0x000724000c1e1100 */
[----:B---3--:R-:W-:Y:S02]  /*20340*/  IMAD R14, R18, UR12, RZ ;  /* 0x0000000c120e7c24 */ /* 0x008fe4000f8e02ff */
[----:B------:R-:W-:Y:S02]  /*20350*/  @P2 IMAD.MOV.U32 R18, RZ, RZ, R19 ;  /* 0x000000ffff122224 */ /* 0x000fe400078e0013 */
[----:B0-----:R-:W-:Y:S01]  /*20360*/  @P2 IMAD.MOV.U32 R19, RZ, RZ, R83 ;  /* 0x000000ffff132224 */ /* 0x001fe200078e0053 */
[----:B------:R-:W-:Y:S01]  /*20370*/  IADD3 R13, P5, PT, R13, R7, RZ ;  /* 0x000000070d0d7210 */ /* 0x000fe20007fbe0ff */
[----:B------:R-:W0:Y:S03]  /*20380*/  LDCU UR12, c[0x0][0x3b0] ;  /* 0x00007600ff0c77ac */ /* 0x000e260008000800 */
[----:B------:R3:W2:Y:S02]  /*20390*/  @P2 LDG.E.U8 R161, desc[UR20][R18.64] ;  /* 0x0000001412a12981 */ /* 0x0006a4000c1e1100 */
[----:B---3--:R-:W-:-:S02]  /*203a0*/  IMAD.MOV.U32 R19, RZ, RZ, R13 ;  /* 0x000000ffff137224 */ /* 0x008fc400078e000d */
[----:B------:R-:W-:-:S05]  /*203b0*/  IMAD.X R18, R17, 0x1, R5, P5 ;  /* 0x0000000111127824 */ /* 0x000fca00028e0605 */
[-C--:B------:R-:W-:Y:S01]  /*203c0*/  @P1 LOP3.LUT R19, R19, R18.reuse, RZ, 0x3c, !PT ;  /* 0x0000001213131212 */ /* 0x080fe200078e3cff */
[----:B----4-:R3:W-:Y:S04]  /*203d0*/  STL [R1+0x18c], R138 ;  /* 0x00018c8a01007387 */ /* 0x0107e80000100800 */
[----:B---3--:R-:W3:Y:S04]  /*203e0*/  LDL.LU R138, [R1+0x1d98] ;  /* 0x001d9800018a7983 */ /* 0x008ee80000300800 */
[----:B------:R-:W-:Y:S04]  /*203f0*/  STL [R1+0x1418], R83 ;  /* 0x0014185301007387 */ /* 0x000fe80000100800 */
[----:B------:R-:W-:Y:S04]  /*20400*/  STL [R1+0x1424], R13 ;  /* 0x0014240d01007387 */ /* 0x000fe80000100800 */
[----:B--2---:R-:W-:Y:S04]  /*20410*/  STL [R1+0x1c44], R161 ;  /* 0x001c44a101007387 */ /* 0x004fe80000100800 */
[----:B------:R2:W-:Y:S02]  /*20420*/  STL [R1+0x1420], R18 ;  /* 0x0014201201007387 */ /* 0x0005e40000100800 */
[----:B--2---:R-:W-:-:S04]  /*20430*/  @P1 LOP3.LUT R18, R19, R18, RZ, 0x3c, !PT ;  /* 0x0000001213121212 */ /* 0x004fc800078e3cff */
[----:B------:R-:W-:-:S05]  /*20440*/  @P1 LOP3.LUT R19, R19, R18, RZ, 0x3c, !PT ;  /* 0x0000001213131212 */ /* 0x000fca00078e3cff */
[----:B------:R2:W4:Y:S01]  /*20450*/  @P1 LDG.E.U8 R158, desc[UR20][R18.64] ;  /* 0x00000014129e1981 */ /* 0x000522000c1e1100 */
[----:B------:R-:W-:Y:S02]  /*20460*/  SHF.R.S32.HI R15, RZ, 0x1f, R14 ;  /* 0x0000001fff0f7819 */ /* 0x000fe4000001140e */
[----:B------:R-:W-:Y:S02]  /*20470*/  IADD3 R83, P5, PT, R14, R8, RZ ;  /* 0x000000080e537210 */ /* 0x000fe40007fbe0ff */
[----:B------:R-:W-:Y:S02]  /*20480*/  SEL R13, R16, R132, !P3 ;  /* 0x00000084100d7207 */ /* 0x000fe40005800000 */
[----:B------:R-:W-:Y:S01]  /*20490*/  PRMT R17, RZ, 0x7610, R17 ;  /* 0x00007610ff117816 */ /* 0x000fe20000000011 */
[----:B------:R-:W-:Y:S02]  /*204a0*/  IMAD.X R132, R15, 0x1, R6, P5 ;  /* 0x000000010f847824 */ /* 0x000fe400028e0606 */
[----:B--2---:R-:W-:-:S02]  /*204b0*/  @P2 IMAD.MOV.U32 R18, RZ, RZ, R83 ;  /* 0x000000ffff122224 */ /* 0x004fc400078e0053 */
[----:B------:R-:W-:Y:S01]  /*204c0*/  @P2 IMAD.MOV.U32 R19, RZ, RZ, R132 ;  /* 0x000000ffff132224 */ /* 0x000fe200078e0084 */
[----:B------:R-:W-:Y:S04]  /*204d0*/  STL [R1+0x142c], R83 ;  /* 0x00142c5301007387 */ /* 0x000fe80000100800 */
[----:B------:R2:W-:Y:S04]  /*204e0*/  STL [R1+0x1428], R132 ;  /* 0x0014288401007387 */ /* 0x0005e80000100800 */
[----:B------:R0:W2:Y:S01]  /*204f0*/  @P2 LDG.E.U8 R17, desc[UR20][R18.64] ;  /* 0x0000001412112981 */ /* 0x0000a2000c1e1100 */
[----:B------:R-:W-:-:S05]  /*20500*/  IADD3 R14, P5, PT, R14, R7, RZ ;  /* 0x000000070e0e7210 */ /* 0x000fca0007fbe0ff */
[----:B------:R-:W-:Y:S01]  /*20510*/  IMAD.X R15, R15, 0x1, R5, P5 ;  /* 0x000000010f0f7824 */ /* 0x000fe200028e0605 */
[----:B---3--:R-:W-:-:S06]  /*20520*/  PRMT R138, RZ, 0x7610, R138 ;  /* 0x00007610ff8a7816 */ /* 0x008fcc000000008a */
[----:B------:R-:W3:Y:S04]  /*20530*/  @P1 LDG.E.U8 R138, desc[UR20][R14.64] ;  /* 0x000000140e8a1981 */ /* 0x000ee8000c1e1100 */
[----:B----4-:R-:W-:Y:S04]  /*20540*/  STL [R1+0x1c48], R158 ;  /* 0x001c489e01007387 */ /* 0x010fe80000100800 */
[----:B--2---:R-:W2:Y:S01]  /*20550*/  LDL.LU R132, [R1+0x1d94] ;  /* 0x001d940001847983 */ /* 0x004ea20000300800 */
[----:B-1----:R-:W-:-:S03]  /*20560*/  IMAD R13, R13, UR5, RZ ;  /* 0x000000050d0d7c24 */ /* 0x002fc6000f8e02ff */
[----:B------:R-:W-:Y:S01]  /*20570*/  STL [R1+0x1434], R14 ;  /* 0x0014340e01007387 */ /* 0x000fe20000100800 */
[----:B------:R-:W-:Y:S01]  /*20580*/  IMAD.MOV.U32 R83, RZ, RZ, R101 ;  /* 0x000000ffff537224 */ /* 0x000fe200078e0065 */
[----:B------:R-:W-:Y:S02]  /*20590*/  PRMT R100, RZ, 0x7610, R100 ;  /* 0x00007610ff647816 */ /* 0x000fe40000000064 */
[----:B------:R-:W-:Y:S02]  /*205a0*/  PRMT R104, RZ, 0x7610, R104 ;  /* 0x00007610ff687816 */ /* 0x000fe40000000068 */
[----:B0-----:R-:W-:Y:S01]  /*205b0*/  IADD3 R19, P5, PT, R13, R8, RZ ;  /* 0x000000080d137210 */ /* 0x001fe20007fbe0ff */
[----:B------:R-:W-:Y:S02]  /*205c0*/  IMAD.MOV.U32 R101, RZ, RZ, R89 ;  /* 0x000000ffff657224 */ /* 0x000fe400078e0059 */
[----:B------:R-:W-:Y:S01]  /*205d0*/  IMAD.MOV.U32 R89, RZ, RZ, R133 ;  /* 0x000000ffff597224 */ /* 0x000fe200078e0085 */
[----:B------:R-:W-:Y:S01]  /*205e0*/  PRMT R125, RZ, 0x7610, R125 ;  /* 0x00007610ff7d7816 */ /* 0x000fe2000000007d */
[----:B------:R-:W0:Y:S01]  /*205f0*/  LDCU UR5, c[0x0][0x3b0] ;  /* 0x00007600ff0577ac */ /* 0x000e220008000800 */
[----:B------:R1:W-:Y:S04]  /*20600*/  STL [R1+0x188], R17 ;  /* 0x0001881101007387 */ /* 0x0003e80000100800 */
[----:B------:R-:W-:Y:S04]  /*20610*/  STL [R1+0x1430], R15 ;  /* 0x0014300f01007387 */ /* 0x000fe80000100800 */
[----:B------:R-:W-:Y:S01]  /*20620*/  STL [R1+0x143c], R19 ;  /* 0x00143c1301007387 */ /* 0x000fe20000100800 */
[----:B-1----:R-:W-:-:S05]  /*20630*/  SHF.R.S32.HI R17, RZ, 0x1f, R13 ;  /* 0x0000001fff117819 */ /* 0x002fca000001140d */
[----:B------:R-:W-:Y:S01]  /*20640*/  IMAD.X R133, R17, 0x1, R6, P5 ;  /* 0x0000000111857824 */ /* 0x000fe200028e0606 */
[----:B---3--:R1:W-:Y:S04]  /*20650*/  STL [R1+0x184], R138 ;  /* 0x0001848a01007387 */ /* 0x0083e80000100800 */
[----:B-1----:R-:W3:Y:S01]  /*20660*/  LDL.LU R138, [R1+0x1d90] ;  /* 0x001d9000018a7983 */ /* 0x002ee20000300800 */
[----:B--2---:R-:W-:-:S05]  /*20670*/  SEL R18, R16, R132, !P3 ;  /* 0x0000008410127207 */ /* 0x004fca0005800000 */
[----:B------:R-:W-:Y:S02]  /*20680*/  IMAD R14, R18, UR12, RZ ;  /* 0x0000000c120e7c24 */ /* 0x000fe4000f8e02ff */
[----:B------:R-:W-:Y:S02]  /*20690*/  @P2 IMAD.MOV.U32 R18, RZ, RZ, R19 ;  /* 0x000000ffff122224 */ /* 0x000fe400078e0013 */
[----:B------:R-:W-:Y:S01]  /*206a0*/  @P2 IMAD.MOV.U32 R19, RZ, RZ, R133 ;  /* 0x000000ffff132224 */ /* 0x000fe200078e0085 */
[----:B------:R-:W-:Y:S01]  /*206b0*/  IADD3 R13, P5, PT, R13, R7, RZ ;  /* 0x000000070d0d7210 */ /* 0x000fe20007fbe0ff */
[----:B------:R1:W-:Y:S04]  /*206c0*/  STL [R1+0x1438], R133 ;  /* 0x0014388501007387 */ /* 0x0003e80000100800 */
[----:B------:R2:W4:Y:S01]  /*206d0*/  @P2 LDG.E.U8 R100, desc[UR20][R18.64] ;  /* 0x0000001412642981 */ /* 0x000522000c1e1100 */
[----:B------:R-:W0:Y:S03]  /*206e0*/  LDCU UR12, c[0x0][0x3b0] ;  /* 0x00007600ff0c77ac */ /* 0x000e260008000800 */
[----:B-1----:R-:W4:Y:S01]  /*206f0*/  LDL.LU R133, [R1+0x1d8c] ;  /* 0x001d8c0001857983 */ /* 0x002f220000300800 */
[----:B--2---:R-:W-:-:S02]  /*20700*/  IMAD.MOV.U32 R19, RZ, RZ, R13 ;  /* 0x000000ffff137224 */ /* 0x004fc400078e000d */
[----:B------:R-:W-:Y:S01]  /*20710*/  IMAD.X R18, R17, 0x1, R5, P5 ;  /* 0x0000000111127824 */ /* 0x000fe200028e0605 */
[----:B------:R-:W-:Y:S04]  /*20720*/  STL [R1+0x1444], R13 ;  /* 0x0014440d01007387 */ /* 0x000fe80000100800 */
[-C--:B------:R-:W-:Y:S02]  /*20730*/  @P1 LOP3.LUT R19, R19, R18.reuse, RZ, 0x3c, !PT ;  /* 0x0000001213131212 */ /* 0x080fe400078e3cff */
[----:B---3--:R-:W-:Y:S01]  /*20740*/  PRMT R138, RZ, 0x7610, R138 ;  /* 0x00007610ff8a7816 */ /* 0x008fe2000000008a */
[----:B----4-:R-:W-:Y:S04]  /*20750*/  STL [R1+0x180], R100 ;  /* 0x0001806401007387 */ /* 0x010fe80000100800 */
[----:B------:R1:W-:Y:S02]  /*20760*/  STL [R1+0x1440], R18 ;  /* 0x0014401201007387 */ /* 0x0003e40000100800 */
[----:B-1----:R-:W-:-:S04]  /*20770*/  @P1 LOP3.LUT R18, R19, R18, RZ, 0x3c, !PT ;  /* 0x0000001213121212 */ /* 0x002fc800078e3cff */
[----:B------:R-:W-:-:S05]  /*20780*/  @P1 LOP3.LUT R19, R19, R18, RZ, 0x3c, !PT ;  /* 0x0000001213131212 */ /* 0x000fca00078e3cff */
[----:B------:R1:W2:Y:S01]  /*20790*/  @P1 LDG.E.U8 R138, desc[UR20][R18.64] ;  /* 0x00000014128a1981 */ /* 0x0002a2000c1e1100 */
[----:B------:R-:W-:Y:S02]  /*207a0*/  SHF.R.S32.HI R15, RZ, 0x1f, R14 ;  /* 0x0000001fff0f7819 */ /* 0x000fe4000001140e */
[----:B------:R-:W-:Y:S01]  /*207b0*/  IADD3 R17, P5, PT, R14, R8, RZ ;  /* 0x000000080e117210 */ /* 0x000fe20007fbe0ff */
[----:B------:R-:W-:Y:S02]  /*207c0*/  IMAD.MOV.U32 R100, RZ, RZ, R86 ;  /* 0x000000ffff647224 */ /* 0x000fe400078e0056 */
[----:B------:R-:W-:Y:S02]  /*207d0*/  IMAD.MOV.U32 R86, RZ, RZ, R95 ;  /* 0x000000ffff567224 */ /* 0x000fe400078e005f */
[----:B------:R-:W-:Y:S01]  /*207e0*/  IMAD.X R95, R15, 0x1, R6, P5 ;  /* 0x000000010f5f7824 */ /* 0x000fe200028e0606 */
[----:B------:R-:W-:Y:S01]  /*207f0*/  STL [R1+0x144c], R17 ;  /* 0x00144c1101007387 */ /* 0x000fe20000100800 */
[----:B-1----:R-:W-:-:S02]  /*20800*/  @P2 IMAD.MOV.U32 R18, RZ, RZ, R17 ;  /* 0x000000ffff122224 */ /* 0x002fc400078e0011 */
[----:B------:R-:W-:Y:S01]  /*20810*/  @P2 IMAD.MOV.U32 R19, RZ, RZ, R95 ;  /* 0x000000ffff132224 */ /* 0x000fe200078e005f */
[----:B------:R-:W-:-:S04]  /*20820*/  IADD3 R14, P5, PT, R14, R7, RZ ;  /* 0x000000070e0e7210 */ /* 0x000fc80007fbe0ff */
[----:B------:R1:W3:Y:S01]  /*20830*/  @P2 LDG.E.U8 R104, desc[UR20][R18.64] ;  /* 0x0000001412682981 */ /* 0x0002e2000c1e1100 */
[----:B------:R-:W-:-:S05]  /*20840*/  IMAD.X R15, R15, 0x1, R5, P5 ;  /* 0x000000010f0f7824 */ /* 0x000fca00028e0605 */
[----:B------:R-:W4:Y:S04]  /*20850*/  @P1 LDG.E.U8 R125, desc[UR20][R14.64] ;  /* 0x000000140e7d1981 */ /* 0x000f28000c1e1100 */
[----:B--2---:R2:W-:Y:S04]  /*20860*/  STL [R1+0x17c], R138 ;  /* 0x00017c8a01007387 */ /* 0x0045e80000100800 */
[----:B--2---:R-:W2:Y:S01]  /*20870*/  LDL.LU R138, [R1+0x1d88] ;  /* 0x001d8800018a7983 */ /* 0x004ea20000300800 */
[----:B------:R-:W-:-:S05]  /*20880*/  SEL R13, R16, R133, !P3 ;  /* 0x00000085100d7207 */ /* 0x000fca0005800000 */
[----:B0-----:R-:W-:Y:S01]  /*20890*/  IMAD R13, R13, UR5, RZ ;  /* 0x000000050d0d7c24 */ /* 0x001fe2000f8e02ff */
[----:B------:R0:W-:Y:S01]  /*208a0*/  STL [R1+0x1448], R95 ;  /* 0x0014485f01007387 */ /* 0x0001e20000100800 */
[----:B------:R-:W-:Y:S02]  /*208b0*/  PRMT R136, RZ, 0x7610, R136 ;  /* 0x00007610ff887816 */ /* 0x000fe40000000088 */
[----:B------:R-:W-:Y:S01]  /*208c0*/  PRMT R102, RZ, 0x7610, R102 ;  /* 0x00007610ff667816 */ /* 0x000fe20000000066 */
[----:B------:R-:W2:Y:S01]  /*208d0*/  LDCU UR5, c[0x0][0x3b0] ;  /* 0x00007600ff0577ac */ /* 0x000ea20008000800 */
[----:B-1----:R-:W-:Y:S02]  /*208e0*/  IADD3 R19, P5, PT, R13, R8, RZ ;  /* 0x000000080d137210 */ /* 0x002fe40007fbe0ff */
[----:B------:R-:W-:Y:S01]  /*208f0*/  SHF.R.S32.HI R17, RZ, 0x1f, R13 ;  /* 0x0000001fff117819 */ /* 0x000fe2000001140d */
[----:B0-----:R-:W2:Y:S04]  /*20900*/  LDL.LU R95, [R1+0x1d84] ;  /* 0x001d8400015f7983 */ /* 0x001ea80000300800 */
[----:B------:R-:W-:Y:S04]  /*20910*/  STL [R1+0x1454], R14 ;  /* 0x0014540e01007387 */ /* 0x000fe80000100800 */
[----:B------:R-:W-:Y:S04]  /*20920*/  STL [R1+0x1450], R15 ;  /* 0x0014500f01007387 */ /* 0x000fe80000100800 */
[----:B------:R-:W-:Y:S04]  /*20930*/  STL [R1+0x145c], R19 ;  /* 0x00145c1301007387 */ /* 0x000fe80000100800 */
[----:B---3--:R0:W-:Y:S02]  /*20940*/  STL [R1+0x178], R104 ;  /* 0x0001786801007387 */ /* 0x0081e40000100800 */
[----:B0-----:R-:W-:-:S02]  /*20950*/  IMAD.X R104, R17, 0x1, R6, P5 ;  /* 0x0000000111687824 */ /* 0x001fc400028e0606 */
[----:B----4-:R0:W-:Y:S04]  /*20960*/  STL [R1+0x170], R125 ;  /* 0x0001707d01007387 */ /* 0x0101e80000100800 */
[----:B0-----:R-:W3:Y:S01]  /*20970*/  LDL.LU R125, [R1+0x1d80] ;  /* 0x001d8000017d7983 */ /* 0x001ee20000300800 */
[----:B--2---:R-:W-:-:S05]  /*20980*/  SEL R18, R16, R138, !P3 ;  /* 0x0000008a10127207 */ /* 0x004fca0005800000 */
[----:B------:R-:W-:Y:S02]  /*20990*/  IMAD R14, R18, UR12, RZ ;  /* 0x0000000c120e7c24 */ /* 0x000fe4000f8e02ff */
[----:B------:R-:W-:Y:S02]  /*209a0*/  @P2 IMAD.MOV.U32 R18, RZ, RZ, R19 ;  /* 0x000000ffff122224 */ /* 0x000fe400078e0013 */
[----:B------:R-:W-:Y:S01]  /*209b0*/  @P2 IMAD.MOV.U32 R19, RZ, RZ, R104 ;  /* 0x000000ffff132224 */ /* 0x000fe200078e0068 */
[----:B------:R-:W-:Y:S01]  /*209c0*/  IADD3 R13, P5, PT, R13, R7, RZ ;  /* 0x000000070d0d7210 */ /* 0x000fe20007fbe0ff */
[----:B------:R0:W-:Y:S04]  /*209d0*/  STL [R1+0x1458], R104 ;  /* 0x0014586801007387 */ /* 0x0001e80000100800 */
[----:B------:R1:W2:Y:S01]  /*209e0*/  @P2 LDG.E.U8 R136, desc[UR20][R18.64] ;  /* 0x0000001412882981 */ /* 0x0002a2000c1e1100 */
[----:B------:R-:W4:Y:S03]  /*209f0*/  LDCU UR12, c[0x0][0x3b0] ;  /* 0x00007600ff0c77ac */ /* 0x000f260008000800 */
[----:B0-----:R-:W4:Y:S01]  /*20a00*/  LDL.LU R104, [R1+0x1d7c] ;  /* 0x001d7c0001687983 */ /* 0x001f220000300800 */
[----:B-1----:R-:W-:-:S02]  /*20a10*/  IMAD.MOV.U32 R19, RZ, RZ, R13 ;  /* 0x000000ffff137224 */ /* 0x002fc400078e000d */
        /* <DEDUP_REMOVED lines=8> */
[----:B------:R0:W2:Y:S01]  /*20aa0*/  @P1 LDG.E.U8 R125, desc[UR20][R18.64] ;  /* 0x00000014127d1981 */ /* 0x0000a2000c1e1100 */
[----:B------:R-:W-:Y:S02]  /*20ab0*/  SHF.R.S32.HI R15, RZ, 0x1f, R14 ;  /* 0x0000001fff0f7819 */ /* 0x000fe4000001140e */
[----:B------:R-:W-:-:S05]  /*20ac0*/  IADD3 R136, P5, PT, R14, R8, RZ ;  /* 0x000000080e887210 */ /* 0x000fca0007fbe0ff */
[----:B------:R-:W-:Y:S02]  /*20ad0*/  IMAD.X R17, R15, 0x1, R6, P5 ;  /* 0x000000010f117824 */ /* 0x000fe400028e0606 */
[----:B0-----:R-:W-:Y:S02]  /*20ae0*/  @P2 IMAD.MOV.U32 R18, RZ, RZ, R136 ;  /* 0x000000ffff122224 */ /* 0x001fe400078e0088 */
[----:B------:R-:W-:Y:S01]  /*20af0*/  @P2 IMAD.MOV.U32 R19, RZ, RZ, R17 ;  /* 0x000000ffff132224 */ /* 0x000fe200078e0011 */
[----:B------:R-:W-:Y:S04]  /*20b00*/  STL [R1+0x146c], R136 ;  /* 0x00146c8801007387 */ /* 0x000fe80000100800 */
[----:B------:R-:W3:Y:S01]  /*20b10*/  @P2 LDG.E.U8 R102, desc[UR20][R18.64] ;  /* 0x0000001412662981 */ /* 0x000ee2000c1e1100 */
[----:B------:R-:W-:-:S02]  /*20b20*/  IADD3 R14, P5, PT, R14, R7, RZ ;  /* 0x000000070e0e7210 */ /* 0x000fc40007fbe0ff */
[----:B------:R-:W-:-:S03]  /*20b30*/  PRMT R95, RZ, 0x7610, R95 ;  /* 0x00007610ff5f7816 */ /* 0x000fc6000000005f */
[----:B------:R-:W-:-:S05]  /*20b40*/  IMAD.X R15, R15, 0x1, R5, P5 ;  /* 0x000000010f0f7824 */ /* 0x000fca00028e0605 */
[----:B------:R-:W3:Y:S04]  /*20b50*/  @P1 LDG.E.U8 R95, desc[UR20][R14.64] ;  /* 0x000000140e5f1981 */ /* 0x000ee8000c1e1100 */
[----:B--2---:R0:W-:Y:S04]  /*20b60*/  STL [R1+0x164], R125 ;  /* 0x0001647d01007387 */ /* 0x0041e80000100800 */
[----:B0-----:R-:W2:Y:S01]  /*20b70*/  LDL.LU R125, [R1+0x1d78] ;  /* 0x001d7800017d7983 */ /* 0x001ea20000300800 */
[----:B----4-:R-:W-:-:S03]  /*20b80*/  SEL R13, R16, R104, !P3 ;  /* 0x00000068100d7207 */ /* 0x010fc60005800000 */
[----:B------:R0:W-:Y:S02]  /*20b90*/  STL [R1+0x1468], R17 ;  /* 0x0014681101007387 */ /* 0x0001e40000100800 */
[----:B------:R-:W-:Y:S02]  /*20ba0*/  IMAD R13, R13, UR5, RZ ;  /* 0x000000050d0d7c24 */ /* 0x000fe4000f8e02ff */
[----:B---3--:R1:W-:Y:S01]  /*20bb0*/  STL [R1+0x160], R102 ;  /* 0x0001606601007387 */ /* 0x0083e20000100800 */
[----:B------:R-:W-:Y:S01]  /*20bc0*/  PRMT R39, RZ, 0x7610, R39 ;  /* 0x00007610ff277816 */ /* 0x000fe20000000027 */
[----:B------:R-:W3:Y:S01]  /*20bd0*/  LDCU UR5, c[0x0][0x3b0] ;  /* 0x00007600ff0577ac */ /* 0x000ee20008000800 */
[----:B------:R-:W-:Y:S02]  /*20be0*/  IADD3 R19, P5, PT, R13, R8, RZ ;  /* 0x000000080d137210 */ /* 0x000fe40007fbe0ff */
[----:B0-----:R-:W-:Y:S01]  /*20bf0*/  SHF.R.S32.HI R17, RZ, 0x1f, R13 ;  /* 0x0000001fff117819 */ /* 0x001fe2000001140d */
[----:B------:R-:W-:Y:S04]  /*20c00*/  STL [R1+0x1474], R14 ;  /* 0x0014740e01007387 */ /* 0x000fe80000100800 */
[----:B------:R-:W4:Y:S01]  /*20c10*/  LDL.LU R136, [R1+0x268] ;  /* 0x0002680001887983 */ /* 0x000f220000300800 */
[----:B-1----:R-:W-:-:S02]  /*20c20*/  IMAD.MOV.U32 R102, RZ, RZ, R100 ;  /* 0x000000ffff667224 */ /* 0x002fc400078e0064 */
[----:B------:R-:W-:Y:S02]  /*20c30*/  IMAD.MOV.U32 R100, RZ, RZ, R88 ;  /* 0x000000ffff647224 */ /* 0x000fe400078e0058 */
[----:B------:R-:W-:Y:S02]  /*20c40*/  IMAD.MOV.U32 R88, RZ, RZ, R96 ;  /* 0x000000ffff587224 */ /* 0x000fe400078e0060 */
[----:B------:R-:W-:Y:S01]  /*20c50*/  IMAD.X R96, R17, 0x1, R6, P5 ;  /* 0x0000000111607824 */ /* 0x000fe200028e0606 */
[----:B------:R-:W-:Y:S04]  /*20c60*/  STL [R1+0x1470], R15 ;  /* 0x0014700f01007387 */ /* 0x000fe80000100800 */
[----:B------:R-:W-:Y:S04]  /*20c70*/  STL [R1+0x147c], R19 ;  /* 0x00147c1301007387 */ /* 0x000fe80000100800 */
[----:B------:R0:W-:Y:S04]  /*20c80*/  STL [R1+0x15c], R95 ;  /* 0x00015c5f01007387 */ /* 0x0001e80000100800 */
        /* <DEDUP_REMOVED lines=8> */
[----:B------:R-:W2:Y:S03]  /*20d10*/  LDCU UR12, c[0x0][0x3b0] ;  /* 0x00007600ff0c77ac */ /* 0x000ea60008000800 */
        /* <DEDUP_REMOVED lines=12> */
[----:B------:R-:W-:Y:S02]  /*20de0*/  IADD3 R39, P5, PT, R14, R8, RZ ;  /* 0x000000080e277210 */ /* 0x000fe40007fbe0ff */
[----:B----4-:R-:W-:Y:S02]  /*20df0*/  SEL R13, R16, R136, !P3 ;  /* 0x00000088100d7207 */ /* 0x010fe40005800000 */
[----:B------:R-:W-:Y:S01]  /*20e00*/  PRMT R17, RZ, 0x7610, R17 ;  /* 0x00007610ff117816 */ /* 0x000fe20000000011 */
[----:B------:R-:W-:Y:S02]  /*20e10*/  IMAD.X R136, R15, 0x1, R6, P5 ;  /* 0x000000010f887824 */ /* 0x000fe400028e0606 */
[----:B0-----:R-:W-:-:S02]  /*20e20*/  @P2 IMAD.MOV.U32 R18, RZ, RZ, R39 ;  /* 0x000000ffff122224 */ /* 0x001fc400078e0027 */
[----:B------:R-:W-:Y:S01]  /*20e30*/  @P2 IMAD.MOV.U32 R19, RZ, RZ, R136 ;  /* 0x000000ffff132224 */ /* 0x000fe200078e0088 */
[----:B------:R-:W-:Y:S04]  /*20e40*/  STL [R1+0x148c], R39 ;  /* 0x00148c2701007387 */ /* 0x000fe80000100800 */
[----:B------:R-:W-:Y:S04]  /*20e50*/  STL [R1+0x1488], R136 ;  /* 0x0014888801007387 */ /* 0x000fe80000100800 */
[----:B------:R-:W3:Y:S04]  /*20e60*/  @P2 LDG.E.U8 R17, desc[UR20][R18.64] ;  /* 0x0000001412112981 */ /* 0x000ee8000c1e1100 */
[----:B--2---:R0:W-:Y:S04]  /*20e70*/  STL [R1+0x154], R95 ;  /* 0x0001545f01007387 */ /* 0x0041e80000100800 */
[----:B0-----:R-:W2:Y:S01]  /*20e80*/  LDL.LU R95, [R1+0x1d6c] ;  /* 0x001d6c00015f7983 */ /* 0x001ea20000300800 */
[----:B------:R-:W-:Y:S01]  /*20e90*/  IADD3 R14, P5, PT, R14, R7, RZ ;  /* 0x000000070e0e7210 */ /* 0x000fe20007fbe0ff */
[----:B------:R-:W-:Y:S01]  /*20ea0*/  IMAD R13, R13, UR5, RZ ;  /* 0x000000050d0d7c24 */ /* 0x000fe2000f8e02ff */
[----:B------:R-:W-:-:S02]  /*20eb0*/  PRMT R85, RZ, 0x7610, R85 ;  /* 0x00007610ff557816 */ /* 0x000fc40000000055 */
[----:B------:R-:W-:Y:S02]  /*20ec0*/  PRMT R149, RZ, 0x7610, R149 ;  /* 0x00007610ff957816 */ /* 0x000fe40000000095 */
[----:B------:R-:W-:Y:S01]  /*20ed0*/  PRMT R145, RZ, 0x7610, R145 ;  /* 0x00007610ff917816 */ /* 0x000fe20000000091 */
[----:B------:R-:W-:Y:S04]  /*20ee0*/  STL [R1+0x1494], R14 ;  /* 0x0014940e01007387 */ /* 0x000fe80000100800 */
[----:B---3--:R0:W-:Y:S01]  /*20ef0*/  STL [R1+0x150], R17 ;  /* 0x0001501101007387 */ /* 0x0081e20000100800 */
[----:B------:R-:W-:Y:S01]  /*20f00*/  IMAD.X R15, R15, 0x1, R5, P5 ;  /* 0x000000010f0f7824 */ /* 0x000fe200028e0605 */
[----:B------:R-:W-:Y:S02]  /*20f10*/  IADD3 R19, P5, PT, R13, R8, RZ ;  /* 0x000000080d137210 */ /* 0x000fe40007fbe0ff */
[----:B------:R-:W-:Y:S01]  /*20f20*/  PRMT R84, RZ, 0x7610, R84 ;  /* 0x00007610ff547816 */ /* 0x000fe20000000054 */
[----:B------:R-:W1:Y:S01]  /*20f30*/  LDCU UR5, c[0x0][0x3b0] ;  /* 0x00007600ff0577ac */ /* 0x000e620008000800 */
[----:B------:R3:W4:Y:S01]  /*20f40*/  @P1 LDG.E.U8 R85, desc[UR20][R14.64] ;  /* 0x000000140e551981 */ /* 0x000722000c1e1100 */
[----:B0-----:R-:W-:-:S03]  /*20f50*/  SHF.R.S32.HI R17, RZ, 0x1f, R13 ;  /* 0x0000001fff117819 */ /* 0x001fc6000001140d */
[----:B------:R-:W-:Y:S04]  /*20f60*/  STL [R1+0x1490], R15 ;  /* 0x0014900f01007387 */ /* 0x000fe80000100800 */
[----:B------:R0:W-:Y:S01]  /*20f70*/  STL [R1+0x149c], R19 ;  /* 0x00149c1301007387 */ /* 0x0001e20000100800 */
[----:B------:R-:W-:Y:S01]  /*20f80*/  IMAD.X R39, R17, 0x1, R6, P5 ;  /* 0x0000000111277824 */ /* 0x000fe200028e0606 */
[----:B--2---:R-:W-:-:S05]  /*20f90*/  SEL R18, R16, R95, !P3 ;  /* 0x0000005f10127207 */ /* 0x004fca0005800000 */
[----:B---3--:R-:W-:Y:S02]  /*20fa0*/  IMAD R14, R18, UR12, RZ ;  /* 0x0000000c120e7c24 */ /* 0x008fe4000f8e02ff */
[----:B------:R-:W-:Y:S02]  /*20fb0*/  @P2 IMAD.MOV.U32 R18, RZ, RZ, R19 ;  /* 0x000000ffff122224 */ /* 0x000fe400078e0013 */
[----:B0-----:R-:W-:Y:S01]  /*20fc0*/  @P2 IMAD.MOV.U32 R19, RZ, RZ, R39 ;  /* 0x000000ffff132224 */ /* 0x001fe200078e0027 */
[----:B------:R-:W-:Y:S01]  /*20fd0*/  IADD3 R13, P5, PT, R13, R7, RZ ;  /* 0x000000070d0d7210 */ /* 0x000fe20007fbe0ff */
[----:B------:R0:W-:Y:S04]  /*20fe0*/  STL [R1+0x1498], R39 ;  /* 0x0014982701007387 */ /* 0x0001e80000100800 */
[----:B------:R2:W3:Y:S04]  /*20ff0*/  @P2 LDG.E.U8 R149, desc[UR20][R18.64] ;  /* 0x0000001412952981 */ /* 0x0004e8000c1e1100 */
[----:B------:R-:W-:Y:S04]  /*21000*/  STL [R1+0x14a4], R13 ;  /* 0x0014a40d01007387 */ /* 0x000fe80000100800 */
[----:B------:R-:W4:Y:S01]  /*21010*/  LDL.LU R136, [R1+0x274] ;  /* 0x0002740001887983 */ /* 0x000f220000300800 */
[----:B------:R-:W1:Y:S01]  /*21020*/  LDCU UR12, c[0x0][0x3b0] ;  /* 0x00007600ff0c77ac */ /* 0x000e620008000800 */
[----:B--2---:R-:W-:-:S02]  /*21030*/  IMAD.MOV.U32 R19, RZ, RZ, R13 ;  /* 0x000000ffff137224 */ /* 0x004fc400078e000d */
[----:B------:R-:W-:Y:S01]  /*21040*/  IMAD.X R18, R17, 0x1, R5, P5 ;  /* 0x0000000111127824 */ /* 0x000fe200028e0605 */
[----:B0-----:R-:W-:-:S04]  /*21050*/  IADD3 R39, P5, PT, R14, R8, RZ ;  /* 0x000000080e277210 */ /* 0x001fc80007fbe0ff */
[-C--:B------:R-:W-:Y:S02]  /*21060*/  @P1 LOP3.LUT R19, R19, R18.reuse, RZ, 0x3c, !PT ;  /* 0x0000001213131212 */ /* 0x080fe400078e3cff */
[----:B------:R-:W-:Y:S02]  /*21070*/  SHF.R.S32.HI R15, RZ, 0x1f, R14 ;  /* 0x0000001fff0f7819 */ /* 0x000fe4000001140e */
[----:B------:R-:W-:Y:S01]  /*21080*/  PRMT R17, RZ, 0x7610, R17 ;  /* 0x00007610ff117816 */ /* 0x000fe20000000011 */
[----:B---3--:R-:W-:Y:S04]  /*21090*/  STL [R1+0x1c4c], R149 ;  /* 0x001c4c9501007387 */ /* 0x008fe80000100800 */
[----:B------:R0:W-:Y:S04]  /*210a0*/  STL [R1+0x14a0], R18 ;  /* 0x0014a01201007387 */ /* 0x0001e80000100800 */
[----:B------:R-:W-:Y:S04]  /*210b0*/  STL [R1+0x14ac], R39 ;  /* 0x0014ac2701007387 */ /* 0x000fe80000100800 */
[----:B----4-:R2:W-:Y:S01]  /*210c0*/  STL [R1+0x14c], R85 ;  /* 0x00014c5501007387 */ /* 0x0105e20000100800 */
[----:B0-----:R-:W-:Y:S01]  /*210d0*/  @P1 LOP3.LUT R18, R19, R18, RZ, 0x3c, !PT ;  /* 0x0000001213121212 */ /* 0x001fe200078e3cff */
[----:B--2---:R-:W-:-:S03]  /*210e0*/  IMAD.X R85, R15, 0x1, R6, P5 ;  /* 0x000000010f557824 */ /* 0x004fc600028e0606 */
[----:B------:R-:W-:-:S05]  /*210f0*/  @P1 LOP3.LUT R19, R19, R18, RZ, 0x3c, !PT ;  /* 0x0000001213131212 */ /* 0x000fca00078e3cff */
[----:B------:R0:W2:Y:S02]  /*21100*/  @P1 LDG.E.U8 R145, desc[UR20][R18.64] ;  /* 0x0000001412911981 */ /* 0x0000a4000c1e1100 */
[----:B0-----:R-:W-:Y:S02]  /*21110*/  @P2 IMAD.MOV.U32 R18, RZ, RZ, R39 ;  /* 0x000000ffff122224 */ /* 0x001fe400078e0027 */
[----:B------:R-:W-:-:S05]  /*21120*/  @P2 IMAD.MOV.U32 R19, RZ, RZ, R85 ;  /* 0x000000ffff132224 */ /* 0x000fca00078e0055 */
[----:B------:R0:W3:Y:S01]  /*21130*/  @P2 LDG.E.U8 R17, desc[UR20][R18.64] ;  /* 0x0000001412112981 */ /* 0x0000e2000c1e1100 */
[----:B------:R-:W-:-:S05]  /*21140*/  IADD3 R14, P5, PT, R14, R7, RZ ;  /* 0x000000070e0e7210 */ /* 0x000fca0007fbe0ff */
[----:B------:R-:W-:-:S05]  /*21150*/  IMAD.X R15, R15, 0x1, R5, P5 ;  /* 0x000000010f0f7824 */ /* 0x000fca00028e0605 */
[----:B------:R4:W4:Y:S01]  /*21160*/  @P1 LDG.E.U8 R84, desc[UR20][R14.64] ;  /* 0x000000140e541981 */ /* 0x000922000c1e1100 */
[----:B------:R-:W-:-:S03]  /*21170*/  SEL R13, R16, R96, !P3 ;  /* 0x00000060100d7207 */ /* 0x000fc60005800000 */
[----:B------:R2:W-:Y:S02]  /*21180*/  STL [R1+0x14a8], R85 ;  /* 0x0014a85501007387 */ /* 0x0005e40000100800 */
[----:B-1----:R-:W-:Y:S01]  /*21190*/  IMAD R13, R13, UR5, RZ ;  /* 0x000000050d0d7c24 */ /* 0x002fe2000f8e02ff */
[----:B0-----:R-:W-:Y:S02]  /*211a0*/  SEL R18, R16, R136, !P3 ;  /* 0x0000008810127207 */ /* 0x001fe40005800000 */
[----:B------:R-:W-:Y:S02]  /*211b0*/  PRMT R99, RZ, 0x7610, R99 ;  /* 0x00007610ff637816 */ /* 0x000fe40000000063 */
[----:B------:R-:W-:Y:S01]  /*211c0*/  PRMT R108, RZ, 0x7610, R108 ;  /* 0x00007610ff6c7816 */ /* 0x000fe2000000006c */
[----:B------:R-:W0:Y:S01]  /*211d0*/  LDCU UR5, c[0x0][0x3b0] ;  /* 0x00007600ff0577ac */ /* 0x000e220008000800 */
[----:B------:R-:W-:Y:S01]  /*211e0*/  IADD3 R19, P5, PT, R13, R8, RZ ;  /* 0x000000080d137210 */ /* 0x000fe20007fbe0ff */
[----:B------:R-:W-:Y:S01]  /*211f0*/  IMAD.MOV.U32 R136, RZ, RZ, R91 ;  /* 0x000000ffff887224 */ /* 0x000fe200078e005b */
[----:B--2---:R-:W-:Y:S04]  /*21200*/  STL [R1+0x1c50], R145 ;  /* 0x001c509101007387 */ /* 0x004fe80000100800 */
[----:B------:R-:W2:Y:S04]  /*21210*/  LDL.LU R85, [R1+0x1d68] ;  /* 0x001d680001557983 */ /* 0x000ea80000300800 */
[----:B------:R-:W2:Y:S04]  /*21220*/  LDL.LU R39, [R1+0x1d64] ;  /* 0x001d640001277983 */ /* 0x000ea80000300800 */
[----:B------:R4:W-:Y:S04]  /*21230*/  STL [R1+0x14b4], R14 ;  /* 0x0014b40e01007387 */ /* 0x0009e80000100800 */
[----:B---3--:R1:W-:Y:S04]  /*21240*/  STL [R1+0x148], R17 ;  /* 0x0001481101007387 */ /* 0x0083e80000100800 */
[----:B------:R-:W-:Y:S01]  /*21250*/  STL [R1+0x14b0], R15 ;  /* 0x0014b00f01007387 */ /* 0x000fe20000100800 */
[----:B----4-:R-:W-:Y:S01]  /*21260*/  IMAD R14, R18, UR12, RZ ;  /* 0x0000000c120e7c24 */ /* 0x010fe2000f8e02ff */
[----:B-1----:R-:W-:-:S02]  /*21270*/  SHF.R.S32.HI R17, RZ, 0x1f, R13 ;  /* 0x0000001fff117819 */ /* 0x002fc4000001140d */
[----:B------:R1:W-:Y:S01]  /*21280*/  STL [R1+0x14bc], R19 ;  /* 0x0014bc1301007387 */ /* 0x0003e20000100800 */
[----:B------:R-:W-:Y:S01]  /*21290*/  @P2 IMAD.MOV.U32 R18, RZ, RZ, R19 ;  /* 0x000000ffff122224 */ /* 0x000fe200078e0013 */
[----:B------:R-:W3:Y:S01]  /*212a0*/  LDCU UR12, c[0x0][0x3b0] ;  /* 0x00007600ff0c77ac */ /* 0x000ee20008000800 */
[----:B------:R-:W-:-:S04]  /*212b0*/  IMAD.X R91, R17, 0x1, R6, P5 ;  /* 0x00000001115b7824 */ /* 0x000fc800028e0606 */
[----:B-1----:R-:W-:Y:S01]  /*212c0*/  @P2 IMAD.MOV.U32 R19, RZ, RZ, R91 ;  /* 0x000000ffff132224 */ /* 0x002fe200078e005b */
[----:B------:R1:W-:Y:S04]  /*212d0*/  STL [R1+0x144], R84 ;  /* 0x0001445401007387 */ /* 0x0003e80000100800 */
[----:B------:R4:W2:Y:S04]  /*212e0*/  @P2 LDG.E.U8 R99, desc[UR20][R18.64] ;  /* 0x0000001412632981 */ /* 0x0008a8000c1e1100 */
[----:B-1----:R-:W3:Y:S01]  /*212f0*/  LDL.LU R84, [R1+0x1d60] ;  /* 0x001d600001547983 */ /* 0x002ee20000300800 */
[----:B------:R-:W-:-:S03]  /*21300*/  IADD3 R13, P5, PT, R13, R7, RZ ;  /* 0x000000070d0d7210 */ /* 0x000fc60007fbe0ff */
[----:B------:R1:W-:Y:S02]  /*21310*/  STL [R1+0x14b8], R91 ;  /* 0x0014b85b01007387 */ /* 0x0003e40000100800 */
[----:B----4-:R-:W-:Y:S02]  /*21320*/  IMAD.MOV.U32 R19, RZ, RZ, R13 ;  /* 0x000000ffff137224 */ /* 0x010fe400078e000d */
[----:B------:R-:W-:Y:S01]  /*21330*/  IMAD.X R18, R17, 0x1, R5, P5 ;  /* 0x0000000111127824 */ /* 0x000fe200028e0605 */
[----:B-1----:R-:W4:Y:S04]  /*21340*/  LDL.LU R91, [R1+0x1d5c] ;  /* 0x001d5c00015b7983 */ /* 0x002f280000300800 */
[----:B------:R-:W-:Y:S01]  /*21350*/  @P1 LOP3.LUT R19, R19, R18, RZ, 0x3c, !PT ;  /* 0x0000001213131212 */ /* 0x000fe200078e3cff */
[----:B------:R-:W-:Y:S04]  /*21360*/  STL [R1+0x14c4], R13 ;  /* 0x0014c40d01007387 */ /* 0x000fe80000100800 */
[----:B--2---:R-:W-:Y:S04]  /*21370*/  STL [R1+0x140], R99 ;  /* 0x0001406301007387 */ /* 0x004fe80000100800 */
[----:B------:R1:W-:Y:S01]  /*21380*/  STL [R1+0x14c0], R18 ;  /* 0x0014c01201007387 */ /* 0x0003e20000100800 */
[----:B---3--:R-:W-:-:S02]  /*21390*/  PRMT R84, RZ, 0x7610, R84 ;  /* 0x00007610ff547816 */ /* 0x008fc40000000054 */
[----:B-1----:R-:W-:-:S04]  /*213a0*/  @P1 LOP3.LUT R18, R19, R18, RZ, 0x3c, !PT ;  /* 0x0000001213121212 */ /* 0x002fc800078e3cff */
[----:B------:R-:W-:-:S05]  /*213b0*/  @P1 LOP3.LUT R19, R19, R18, RZ, 0x3c, !PT ;  /* 0x0000001213131212 */ /* 0x000fca00078e3cff */
[----:B------:R1:W2:Y:S01]  /*213c0*/  @P1 LDG.E.U8 R84, desc[UR20][R18.64] ;  /* 0x0000001412541981 */ /* 0x0002a2000c1e1100 */
[----:B------:R-:W-:-:S05]  /*213d0*/  IADD3 R17, P5, PT, R14, R8, RZ ;  /* 0x000000080e117210 */ /* 0x000fca0007fbe0ff */
[----:B------:R-:W-:Y:S01]  /*213e0*/  STL [R1+0x14cc], R17 ;  /* 0x0014cc1101007387 */ /* 0x000fe20000100800 */
[----:B------:R-:W-:Y:S01]  /*213f0*/  SHF.R.S32.HI R15, RZ, 0x1f, R14 ;  /* 0x0000001fff0f7819 */ /* 0x000fe2000001140e */
[----:B------:R-:W-:Y:S02]  /*21400*/  IMAD.MOV.U32 R99, RZ, RZ, R83 ;  /* 0x000000ffff637224 */ /* 0x000fe400078e0053 */
[----:B------:R-:W-:Y:S02]  /*21410*/  IMAD.MOV.U32 R83, RZ, RZ, R82 ;  /* 0x000000ffff537224 */ /* 0x000fe400078e0052 */
[----:B------:R-:W-:Y:S02]  /*21420*/  IMAD.MOV.U32 R82, RZ, RZ, R101 ;  /* 0x000000ffff527224 */ /* 0x000fe400078e0065 */
[----:B------:R-:W-:Y:S02]  /*21430*/  IMAD.MOV.U32 R101, RZ, RZ, R89 ;  /* 0x000000ffff657224 */ /* 0x000fe400078e0059 */
[----:B------:R-:W-:-:S02]  /*21440*/  IMAD.X R89, R15, 0x1, R6, P5 ;  /* 0x000000010f597824 */ /* 0x000fc400028e0606 */
[----:B-1----:R-:W-:Y:S01]  /*21450*/  @P2 IMAD.MOV.U32 R18, RZ, RZ, R17 ;  /* 0x000000ffff122224 */ /* 0x002fe200078e0011 */
[----:B--2---:R1:W-:Y:S04]  /*21460*/  STL [R1+0x13c], R84 ;  /* 0x00013c5401007387 */ /* 0x0043e80000100800 */
[----:B-1----:R-:W2:Y:S01]  /*21470*/  LDL.LU R84, [R1+0x1d58] ;  /* 0x001d580001547983 */ /* 0x002ea20000300800 */
[----:B------:R-:W-:-:S03]  /*21480*/  @P2 IMAD.MOV.U32 R19, RZ, RZ, R89 ;  /* 0x000000ffff132224 */ /* 0x000fc600078e0059 */
[----:B------:R1:W-:Y:S04]  /*21490*/  STL [R1+0x14c8], R89 ;  /* 0x0014c85901007387 */ /* 0x0003e80000100800 */
[----:B------:R-:W3:Y:S04]  /*214a0*/  @P2 LDG.E.U8 R108, desc[UR20][R18.64] ;  /* 0x00000014126c2981 */ /* 0x000ee8000c1e1100 */
[----:B-1----:R-:W3:Y:S01]  /*214b0*/  LDL.LU R89, [R1+0x1d54] ;  /* 0x001d540001597983 */ /* 0x002ee20000300800 */
[----:B------:R-:W-:-:S05]  /*214c0*/  IADD3 R14, P5, PT, R14, R7, RZ ;  /* 0x000000070e0e7210 */ /* 0x000fca0007fbe0ff */
[----:B------:R-:W-:Y:S01]  /*214d0*/  IMAD.X R15, R15, 0x1, R5, P5 ;  /* 0x000000010f0f7824 */ /* 0x000fe200028e0605 */
[----:B----4-:R-:W-:Y:S02]  /*214e0*/  SEL R13, R16, R91, !P3 ;  /* 0x0000005b100d7207 */ /* 0x010fe40005800000 */
[----:B--2---:R-:W-:-:S06]  /*214f0*/  PRMT R84, RZ, 0x7610, R84 ;  /* 0x00007610ff547816 */ /* 0x004fcc0000000054 */
[----:B------:R1:W2:Y:S01]  /*21500*/  @P1 LDG.E.U8 R84, desc[UR20][R14.64] ;  /* 0x000000140e541981 */ /* 0x0002a2000c1e1100 */
[----:B0-----:R-:W-:-:S03]  /*21510*/  IMAD R13, R13, UR5, RZ ;  /* 0x000000050d0d7c24 */ /* 0x001fc6000f8e02ff */
[----:B------:R-:W-:Y:S04]  /*21520*/  STL [R1+0x14d4], R14 ;  /* 0x0014d40e01007387 */ /* 0x000fe80000100800 */
[----:B---3--:R0:W-:Y:S01]  /*21530*/  STL [R1+0x138], R108 ;  /* 0x0001386c01007387 */ /* 0x0081e20000100800 */
[----:B------:R-:W-:Y:S02]  /*21540*/  PRMT R79, RZ, 0x7610, R79 ;  /* 0x00007610ff4f7816 */ /* 0x000fe4000000004f */
[----:B------:R-:W-:Y:S02]  /*21550*/  PRMT R105, RZ, 0x7610, R105 ;  /* 0x00007610ff697816 */ /* 0x000fe40000000069 */
[----:B------:R-:W-:Y:S02]  /*21560*/  SHF.R.S32.HI R17, RZ, 0x1f, R13 ;  /* 0x0000001fff117819 */ /* 0x000fe4000001140d */
[----:B------:R-:W-:-:S02]  /*21570*/  IADD3 R19, P5, PT, R13, R8, RZ ;  /* 0x000000080d137210 */ /* 0x000fc40007fbe0ff */
[----:B------:R-:W-:Y:S01]  /*21580*/  SEL R18, R16, R89, !P3 ;  /* 0x0000005910127207 */ /* 0x000fe20005800000 */
[----:B------:R-:W-:Y:S01]  /*21590*/  STL [R1+0x14d0], R15 ;  /* 0x0014d00f01007387 */ /* 0x000fe20000100800 */
[----:B------:R-:W3:Y:S01]  /*215a0*/  LDCU UR5, c[0x0][0x3b0] ;  /* 0x00007600ff0577ac */ /* 0x000ee20008000800 */
[----:B0-----:R-:W-:Y:S02]  /*215b0*/  IMAD.MOV.U32 R108, RZ, RZ, R92 ;  /* 0x000000ffff6c7224 */ /* 0x001fe400078e005c */
[----:B------:R-:W-:Y:S02]  /*215c0*/  IMAD.X R92, R17, 0x1, R6, P5 ;  /* 0x00000001115c7824 */ /* 0x000fe400028e0606 */
[----:B-1----:R-:W-:Y:S01]  /*215d0*/  IMAD R14, R18, UR12, RZ ;  /* 0x0000000c120e7c24 */ /* 0x002fe2000f8e02ff */
[----:B------:R0:W-:Y:S01]  /*215e0*/  STL [R1+0x14dc], R19 ;  /* 0x0014dc1301007387 */ /* 0x0001e20000100800 */
[----:B------:R-:W-:Y:S01]  /*215f0*/  @P2 IMAD.MOV.U32 R18, RZ, RZ, R19 ;  /* 0x000000ffff122224 */ /* 0x000fe200078e0013 */
[----:B------:R-:W-:Y:S01]  /*21600*/  IADD3 R13, P5, PT, R13, R7, RZ ;  /* 0x000000070d0d7210 */ /* 0x000fe20007fbe0ff */
[----:B------:R-:W1:Y:S01]  /*21610*/  LDCU UR12, c[0x0][0x3b0] ;  /* 0x00007600ff0c77ac */ /* 0x000e620008000800 */
[----:B0-----:R-:W-:-:S05]  /*21620*/  @P2 IMAD.MOV.U32 R19, RZ, RZ, R92 ;  /* 0x000000ffff132224 */ /* 0x001fca00078e005c */
[----:B------:R0:W4:Y:S04]  /*21630*/  @P2 LDG.E.U8 R79, desc[UR20][R18.64] ;  /* 0x00000014124f2981 */ /* 0x000128000c1e1100 */
[----:B--2---:R2:W-:Y:S04]  /*21640*/  STL [R1+0x130], R84 ;  /* 0x0001305401007387 */ /* 0x0045e80000100800 */
[----:B--2---:R-:W2:Y:S01]  /*21650*/  LDL.LU R84, [R1+0x1d50] ;  /* 0x001d500001547983 */ /* 0x004ea20000300800 */
[----:B0-----:R-:W-:Y:S02]  /*21660*/  IMAD.MOV.U32 R19, RZ, RZ, R13 ;  /* 0x000000ffff137224 */ /* 0x001fe400078e000d */
[----:B------:R-:W-:Y:S01]  /*21670*/  IMAD.X R18, R17, 0x1, R5, P5 ;  /* 0x0000000111127824 */ /* 0x000fe200028e0605 */
[----:B------:R0:W-:Y:S04]  /*21680*/  STL [R1+0x14d8], R92 ;  /* 0x0014d85c01007387 */ /* 0x0001e80000100800 */
[-C--:B------:R-:W-:Y:S01]  /*21690*/  @P1 LOP3.LUT R19, R19, R18.reuse, RZ, 0x3c, !PT ;  /* 0x0000001213131212 */ /* 0x080fe200078e3cff */
[----:B0-----:R-:W3:Y:S04]  /*216a0*/  LDL.LU R92, [R1+0x1d4c] ;  /* 0x001d4c00015c7983 */ /* 0x001ee80000300800 */
[----:B------:R-:W-:Y:S04]  /*216b0*/  STL [R1+0x14e4], R13 ;  /* 0x0014e40d01007387 */ /* 0x000fe80000100800 */
[----:B----4-:R-:W-:Y:S04]  /*216c0*/  STL [R1+0x12c], R79 ;  /* 0x00012c4f01007387 */ /* 0x010fe80000100800 */
[----:B------:R0:W-:Y:S02]  /*216d0*/  STL [R1+0x14e0], R18 ;  /* 0x0014e01201007387 */ /* 0x0001e40000100800 */
[----:B0-----:R-:W-:-:S04]  /*216e0*/  @P1 LOP3.LUT R18, R19, R18, RZ, 0x3c, !PT ;  /* 0x0000001213121212 */ /* 0x001fc800078e3cff */
[----:B------:R-:W-:Y:S02]  /*216f0*/  @P1 LOP3.LUT R19, R19, R18, RZ, 0x3c, !PT ;  /* 0x0000001213131212 */ /* 0x000fe400078e3cff */
[----:B--2---:R-:W-:-:S06]  /*21700*/  PRMT R84, RZ, 0x7610, R84 ;  /* 0x00007610ff547816 */ /* 0x004fcc0000000054 */
[----:B------:R0:W2:Y:S01]  /*21710*/  @P1 LDG.E.U8 R84, desc[UR20][R18.64] ;  /* 0x0000001412541981 */ /* 0x0000a2000c1e1100 */
[----:B------:R-:W-:-:S05]  /*21720*/  IADD3 R17, P5, PT, R14, R8, RZ ;  /* 0x000000080e117210 */ /* 0x000fca0007fbe0ff */
[----:B------:R-:W-:Y:S01]  /*21730*/  STL [R1+0x14ec], R17 ;  /* 0x0014ec1101007387 */ /* 0x000fe20000100800 */
[----:B------:R-:W-:Y:S01]  /*21740*/  SHF.R.S32.HI R15, RZ, 0x1f, R14 ;  /* 0x0000001fff0f7819 */ /* 0x000fe2000001140e */
[----:B------:R-:W-:Y:S02]  /*21750*/  IMAD.MOV.U32 R79, RZ, RZ, R136 ;  /* 0x000000ffff4f7224 */ /* 0x000fe400078e0088 */
[----:B------:R-:W-:Y:S02]  /*21760*/  IMAD.MOV.U32 R136, RZ, RZ, R86 ;  /* 0x000000ffff887224 */ /* 0x000fe400078e0056 */
[----:B------:R-:W-:Y:S02]  /*21770*/  IMAD.X R86, R15, 0x1, R6, P5 ;  /* 0x000000010f567824 */ /* 0x000fe400028e0606 */
[----:B0-----:R-:W-:Y:S01]  /*21780*/  @P2 IMAD.MOV.U32 R18, RZ, RZ, R17 ;  /* 0x000000ffff122224 */ /* 0x001fe200078e0011 */
[----:B--2---:R0:W-:Y:S04]  /*21790*/  STL [R1+0x124], R84 ;  /* 0x0001245401007387 */ /* 0x0041e80000100800 */
[----:B0-----:R-:W2:Y:S01]  /*217a0*/  LDL.LU R84, [R1+0x1d48] ;  /* 0x001d480001547983 */ /* 0x001ea20000300800 */
[----:B------:R-:W-:-:S03]  /*217b0*/  @P2 IMAD.MOV.U32 R19, RZ, RZ, R86 ;  /* 0x000000ffff132224 */ /* 0x000fc600078e0056 */
[----:B------:R0:W-:Y:S04]  /*217c0*/  STL [R1+0x14e8], R86 ;  /* 0x0014e85601007387 */ /* 0x0001e80000100800 */
[----:B------:R-:W4:Y:S04]  /*217d0*/  @P2 LDG.E.U8 R105, desc[UR20][R18.64] ;  /* 0x0000001412692981 */ /* 0x000f28000c1e1100 */
[----:B0-----:R-:W4:Y:S01]  /*217e0*/  LDL.LU R86, [R1+0x1d44] ;  /* 0x001d440001567983 */ /* 0x001f220000300800 */
[----:B------:R-:W-:-:S05]  /*217f0*/  IADD3 R14, P5, PT, R14, R7, RZ ;  /* 0x000000070e0e7210 */ /* 0x000fca0007fbe0ff */
[----:B------:R-:W-:Y:S01]  /*21800*/  IMAD.X R15, R15, 0x1, R5, P5 ;  /* 0x000000010f0f7824 */ /* 0x000fe200028e0605 */
[----:B---3--:R-:W-:Y:S02]  /*21810*/  SEL R13, R16, R92, !P3 ;  /* 0x0000005c100d7207 */ /* 0x008fe40005800000 */
[----:B--2---:R-:W-:-:S06]  /*21820*/  PRMT R84, RZ, 0x7610, R84 ;  /* 0x00007610ff547816 */ /* 0x004fcc0000000054 */
[----:B------:R1:W2:Y:S01]  /*21830*/  @P1 LDG.E.U8 R84, desc[UR20][R14.64] ;  /* 0x000000140e541981 */ /* 0x0002a2000c1e1100 */
[----:B------:R-:W-:-:S03]  /*21840*/  IMAD R13, R13, UR5, RZ ;  /* 0x000000050d0d7c24 */ /* 0x000fc6000f8e02ff */
[----:B------:R-:W-:Y:S04]  /*21850*/  STL [R1+0x14f4], R14 ;  /* 0x0014f40e01007387 */ /* 0x000fe80000100800 */
[----:B----4-:R0:W-:Y:S01]  /*21860*/  STL [R1+0x120], R105 ;  /* 0x0001206901007387 */ /* 0x0101e20000100800 */
        /* <DEDUP_REMOVED lines=30> */
[----:B------:R-:W-:Y:S02]  /*21a50*/  SHF.R.S32.HI R15, RZ, 0x1f, R14 ;  /* 0x0000001fff0f7819 */ /* 0x000fe4000001140e */
[----:B------:R-:W-:Y:S01]  /*21a60*/  IADD3 R17, P5, PT, R14, R8, RZ ;  /* 0x000000080e117210 */ /* 0x000fe20007fbe0ff */
[----:B------:R-:W-:Y:S02]  /*21a70*/  IMAD.MOV.U32 R21, RZ, RZ, R108 ;  /* 0x000000ffff157224 */ /* 0x000fe400078e006c */
[----:B------:R-:W-:Y:S02]  /*21a80*/  IMAD.MOV.U32 R108, RZ, RZ, R100 ;  /* 0x000000ffff6c7224 */ /* 0x000fe400078e0064 */
[----:B------:R-:W-:Y:S02]  /*21a90*/  IMAD.MOV.U32 R100, RZ, RZ, R88 ;  /* 0x000000ffff647224 */ /* 0x000fe400078e0058 */
[----:B------:R-:W-:Y:S01]  /*21aa0*/  IMAD.X R88, R15, 0x1, R6, P5 ;  /* 0x000000010f587824 */ /* 0x000fe200028e0606 */
[----:B------:R-:W-:Y:S01]  /*21ab0*/  STL [R1+0x150c], R17 ;  /* 0x00150c1101007387 */ /* 0x000fe20000100800 */
[----:B0-----:R-:W-:-:S02]  /*21ac0*/  @P2 IMAD.MOV.U32 R18, RZ, RZ, R17 ;  /* 0x000000ffff122224 */ /* 0x001fc400078e0011 */
[----:B------:R-:W-:-:S05]  /*21ad0*/  @P2 IMAD.MOV.U32 R19, RZ, RZ, R88 ;  /* 0x000000ffff132224 */ /* 0x000fca00078e0058 */
[----:B------:R0:W4:Y:S04]  /*21ae0*/  @P2 LDG.E.U8 R20, desc[UR20][R18.64] ;  /* 0x0000001412142981 */ /* 0x000128000c1e1100 */
[----:B--2---:R2:W-:Y:S04]  /*21af0*/  STL [R1+0x114], R84 ;  /* 0x0001145401007387 */ /* 0x0045e80000100800 */
[----:B--2---:R-:W2:Y:S04]  /*21b00*/  LDL.LU R84, [R1+0x1d38] ;  /* 0x001d380001547983 */ /* 0x004ea80000300800 */
[----:B------:R0:W-:Y:S04]  /*21b10*/  STL [R1+0x1508], R88 ;  /* 0x0015085801007387 */ /* 0x0001e80000100800 */
[----:B0-----:R-:W2:Y:S01]  /*21b20*/  LDL.LU R88, [R1+0x1d34] ;  /* 0x001d340001587983 */ /* 0x001ea20000300800 */
[----:B---3--:R-:W-:-:S02]  /*21b30*/  SEL R13, R16, R87, !P3 ;  /* 0x00000057100d7207 */ /* 0x008fc40005800000 */
[----:B------:R-:W-:-:S03]  /*21b40*/  IADD3 R14, P5, PT, R14, R7, RZ ;  /* 0x000000070e0e7210 */ /* 0x000fc60007fbe0ff */
[----:B------:R-:W-:Y:S02]  /*21b50*/  IMAD R13, R13, UR5, RZ ;  /* 0x000000050d0d7c24 */ /* 0x000fe4000f8e02ff */
[----:B------:R-:W-:Y:S01]  /*21b60*/  IMAD.X R15, R15, 0x1, R5, P5 ;  /* 0x000000010f0f7824 */ /* 0x000fe200028e0605 */
[----:B------:R-:W-:Y:S01]  /*21b70*/  STL [R1+0x1514], R14 ;  /* 0x0015140e01007387 */ /* 0x000fe20000100800 */
[----:B------:R-:W-:Y:S02]  /*21b80*/  PRMT R141, RZ, 0x7610, R141 ;  /* 0x00007610ff8d7816 */ /* 0x000fe4000000008d */
[----:B------:R-:W-:Y:S02]  /*21b90*/  PRMT R140, RZ, 0x7610, R140 ;  /* 0x00007610ff8c7816 */ /* 0x000fe4000000008c */
[----:B------:R-:W-:Y:S02]  /*21ba0*/  IADD3 R19, P5, PT, R13, R8, RZ ;  /* 0x000000080d137210 */ /* 0x000fe40007fbe0ff */
[----:B------:R-:W-:Y:S01]  /*21bb0*/  SHF.R.S32.HI R17, RZ, 0x1f, R13 ;  /* 0x0000001fff117819 */ /* 0x000fe2000001140d */
[----:B------:R-:W-:Y:S04]  /*21bc0*/  STL [R1+0x1510], R15 ;  /* 0x0015100f01007387 */ /* 0x000fe80000100800 */
[----:B------:R-:W-:Y:S04]  /*21bd0*/  STL [R1+0x151c], R19 ;  /* 0x00151c1301007387 */ /* 0x000fe80000100800 */
[----:B----4-:R0:W-:Y:S01]  /*21be0*/  STL [R1+0x110], R20 ;  /* 0x0001101401007387 */ /* 0x0101e20000100800 */
[----:B------:R-:W-:-:S02]  /*21bf0*/  PRMT R161, RZ, 0x7610, R161 ;  /* 0x00007610ffa17816 */ /* 0x000fc400000000a1 */
[----:B------:R-:W-:Y:S01]  /*21c00*/  PRMT R39, RZ, 0x7610, R39 ;  /* 0x00007610ff277816 */ /* 0x000fe20000000027 */
[----:B------:R-:W3:Y:S01]  /*21c10*/  LDCU UR5, c[0x0][0x3b0] ;  /* 0x00007600ff0577ac */ /* 0x000ee20008000800 */
[----:B0-----:R-:W-:Y:S01]  /*21c20*/  IMAD.X R20, R17, 0x1, R6, P5 ;  /* 0x0000000111147824 */ /* 0x001fe200028e0606 */
[----:B--2---:R-:W-:-:S06]  /*21c30*/  PRMT R84, RZ, 0x7610, R84 ;  /* 0x00007610ff547816 */ /* 0x004fcc0000000054 */
[----:B------:R1:W2:Y:S01]  /*21c40*/  @P1 LDG.E.U8 R84, desc[UR20][R14.64] ;  /* 0x000000140e541981 */ /* 0x0002a2000c1e1100 */
[----:B------:R-:W-:-:S05]  /*21c50*/  SEL R18, R16, R88, !P3 ;  /* 0x0000005810127207 */ /* 0x000fca0005800000 */
[----:B-1----:R-:W-:Y:S02]  /*21c60*/  IMAD R14, R18, UR12, RZ ;  /* 0x0000000c120e7c24 */ /* 0x002fe4000f8e02ff */
[----:B------:R-:W-:Y:S02]  /*21c70*/  @P2 IMAD.MOV.U32 R18, RZ, RZ, R19 ;  /* 0x000000ffff122224 */ /* 0x000fe400078e0013 */
[----:B------:R-:W-:Y:S01]  /*21c80*/  @P2 IMAD.MOV.U32 R19, RZ, RZ, R20 ;  /* 0x000000ffff132224 */ /* 0x000fe200078e0014 */
[----:B------:R-:W-:Y:S01]  /*21c90*/  IADD3 R13, P5, PT, R13, R7, RZ ;  /* 0x000000070d0d7210 */ /* 0x000fe20007fbe0ff */
[----:B------:R-:W0:Y:S03]  /*21ca0*/  LDCU UR12, c[0x0][0x3b0] ;  /* 0x00007600ff0c77ac */ /* 0x000e260008000800 */
[----:B------:R1:W4:Y:S02]  /*21cb0*/  @P2 LDG.E.U8 R141, desc[UR20][R18.64] ;  /* 0x00000014128d2981 */ /* 0x000324000c1e1100 */
[----:B-1----:R-:W-:-:S02]  /*21cc0*/  IMAD.MOV.U32 R19, RZ, RZ, R13 ;  /* 0x000000ffff137224 */ /* 0x002fc400078e000d */
[----:B------:R-:W-:-:S05]  /*21cd0*/  IMAD.X R18, R17, 0x1, R5, P5 ;  /* 0x0000000111127824 */ /* 0x000fca00028e0605 */
[----:B------:R-:W-:Y:S02]  /*21ce0*/  @P1 LOP3.LUT R19, R19, R18, RZ, 0x3c, !PT ;  /* 0x0000001213131212 */ /* 0x000fe400078e3cff */
[----:B------:R-:W-:Y:S02]  /*21cf0*/  SHF.R.S32.HI R15, RZ, 0x1f, R14 ;  /* 0x0000001fff0f7819 */ /* 0x000fe4000001140e */
[----:B------:R-:W-:Y:S01]  /*21d00*/  IADD3 R17, P5, PT, R14, R8, RZ ;  /* 0x000000080e117210 */ /* 0x000fe20007fbe0ff */
[----:B--2---:R1:W-:Y:S04]  /*21d10*/  STL [R1+0x10c], R84 ;  /* 0x00010c5401007387 */ /* 0x0043e80000100800 */
[----:B-1----:R-:W2:Y:S04]  /*21d20*/  LDL.LU R84, [R1+0x1d30] ;  /* 0x001d300001547983 */ /* 0x002ea80000300800 */
[----:B------:R-:W-:Y:S04]  /*21d30*/  STL [R1+0x1518], R20 ;  /* 0x0015181401007387 */ /* 0x000fe80000100800 */
[----:B------:R-:W-:Y:S04]  /*21d40*/  STL [R1+0x1524], R13 ;  /* 0x0015240d01007387 */ /* 0x000fe80000100800 */
[----:B----4-:R-:W-:Y:S04]  /*21d50*/  STL [R1+0x1c54], R141 ;  /* 0x001c548d01007387 */ /* 0x010fe80000100800 */
[----:B------:R1:W-:Y:S02]  /*21d60*/  STL [R1+0x1520], R18 ;  /* 0x0015201201007387 */ /* 0x0003e40000100800 */
[----:B-1----:R-:W-:-:S04]  /*21d70*/  @P1 LOP3.LUT R18, R19, R18, RZ, 0x3c, !PT ;  /* 0x0000001213121212 */ /* 0x002fc800078e3cff */
[----:B------:R-:W-:-:S05]  /*21d80*/  @P1 LOP3.LUT R19, R19, R18, RZ, 0x3c, !PT ;  /* 0x0000001213131212 */ /* 0x000fca00078e3cff */
[----:B------:R1:W4:Y:S01]  /*21d90*/  @P1 LDG.E.U8 R140, desc[UR20][R18.64] ;  /* 0x00000014128c1981 */ /* 0x000322000c1e1100 */
[----:B------:R-:W-:Y:S02]  /*21da0*/  IMAD.MOV.U32 R20, RZ, RZ, R103 ;  /* 0x000000ffff147224 */ /* 0x000fe400078e0067 */
[----:B------:R-:W-:Y:S02]  /*21db0*/  IMAD.MOV.U32 R103, RZ, RZ, R105 ;  /* 0x000000ffff677224 */ /* 0x000fe400078e0069 */
[----:B------:R-:W-:Y:S02]  /*21dc0*/  IMAD.MOV.U32 R105, RZ, RZ, R99 ;  /* 0x000000ffff697224 */ /* 0x000fe400078e0063 */
[----:B------:R-:W-:Y:S02]  /*21dd0*/  IMAD.MOV.U32 R99, RZ, RZ, R83 ;  /* 0x000000ffff637224 */ /* 0x000fe400078e0053 */
[----:B------:R-:W-:Y:S02]  /*21de0*/  IMAD.MOV.U32 R83, RZ, RZ, R82 ;  /* 0x000000ffff537224 */ /* 0x000fe400078e0052 */
[----:B------:R-:W-:Y:S01]  /*21df0*/  IMAD.X R82, R15, 0x1, R6, P5 ;  /* 0x000000010f527824 */ /* 0x000fe200028e0606 */
[----:B------:R-:W-:Y:S01]  /*21e00*/  IADD3 R14, P5, PT, R14, R7, RZ ;  /* 0x000000070e0e7210 */ /* 0x000fe20007fbe0ff */
[----:B-1----:R-:W-:-:S02]  /*21e10*/  @P2 IMAD.MOV.U32 R18, RZ, RZ, R17 ;  /* 0x000000ffff122224 */ /* 0x002fc400078e0011 */
[----:B------:R-:W-:Y:S02]  /*21e20*/  @P2 IMAD.MOV.U32 R19, RZ, RZ, R82 ;  /* 0x000000ffff132224 */ /* 0x000fe400078e0052 */
[----:B------:R-:W-:-:S03]  /*21e30*/  IMAD.X R15, R15, 0x1, R5, P5 ;  /* 0x000000010f0f7824 */ /* 0x000fc600028e0605 */
[----:B------:R1:W4:Y:S04]  /*21e40*/  @P2 LDG.E.U8 R161, desc[UR20][R18.64] ;  /* 0x0000001412a12981 */ /* 0x000328000c1e1100 */
[----:B------:R-:W4:Y:S04]  /*21e50*/  @P1 LDG.E.U8 R39, desc[UR20][R14.64] ;  /* 0x000000140e271981 */ /* 0x000f28000c1e1100 */
[----:B------:R-:W-:Y:S04]  /*21e60*/  STL [R1+0x152c], R17 ;  /* 0x00152c1101007387 */ /* 0x000fe80000100800 */
[----:B------:R0:W-:Y:S01]  /*21e70*/  STL [R1+0x1528], R82 ;  /* 0x0015285201007387 */ /* 0x0001e20000100800 */
[----:B--2---:R-:W-:-:S05]  /*21e80*/  SEL R13, R16, R84, !P3 ;  /* 0x00000054100d7207 */ /* 0x004fca0005800000 */
[----:B---3--:R-:W-:Y:S01]  /*21e90*/  IMAD R13, R13, UR5, RZ ;  /* 0x000000050d0d7c24 */ /* 0x008fe2000f8e02ff */
[----:B------:R-:W-:Y:S02]  /*21ea0*/  PRMT R107, RZ, 0x7610, R107 ;  /* 0x00007610ff6b7816 */ /* 0x000fe4000000006b */
[----:B------:R-:W-:Y:S02]  /*21eb0*/  PRMT R85, RZ, 0x7610, R85 ;  /* 0x00007610ff557816 */ /* 0x000fe40000000055 */
[----:B------:R-:W-:Y:S01]  /*21ec0*/  PRMT R106, RZ, 0x7610, R106 ;  /* 0x00007610ff6a7816 */ /* 0x000fe2000000006a */
[----:B------:R-:W2:Y:S01]  /*21ed0*/  LDCU UR5, c[0x0][0x3b0] ;  /* 0x00007600ff0577ac */ /* 0x000ea20008000800 */
[----:B----4-:R-:W-:Y:S04]  /*21ee0*/  STL [R1+0x1c58], R140 ;  /* 0x001c588c01007387 */ /* 0x010fe80000100800 */
[----:B0-----:R-:W3:Y:S01]  /*21ef0*/  LDL.LU R82, [R1+0x1d2c] ;  /* 0x001d2c0001527983 */ /* 0x001ee20000300800 */
[----:B-1----:R-:W-:-:S03]  /*21f00*/  IADD3 R19, P5, PT, R13, R8, RZ ;  /* 0x000000080d137210 */ /* 0x002fc60007fbe0ff */
[----:B------:R-:W-:Y:S04]  /*21f10*/  STL [R1+0x1534], R14 ;  /* 0x0015340e01007387 */ /* 0x000fe80000100800 */
[----:B------:R-:W-:Y:S04]  /*21f20*/  STL [R1+0x108], R161 ;  /* 0x000108a101007387 */ /* 0x000fe80000100800 */
[----:B------:R-:W-:Y:S04]  /*21f30*/  STL [R1+0x1530], R15 ;  /* 0x0015300f01007387 */ /* 0x000fe80000100800 */
[----:B------:R-:W-:Y:S04]  /*21f40*/  STL [R1+0x153c], R19 ;  /* 0x00153c1301007387 */ /* 0x000fe80000100800 */
[----:B------:R0:W-:Y:S04]  /*21f50*/  STL [R1+0x104], R39 ;  /* 0x0001042701007387 */ /* 0x0001e80000100800 */
[----:B0-----:R-:W4:Y:S01]  /*21f60*/  LDL.LU R39, [R1+0x1d28] ;  /* 0x001d280001277983 */ /* 0x001f220000300800 */
[----:B------:R-:W-:Y:S01]  /*21f70*/  SHF.R.S32.HI R17, RZ, 0x1f, R13 ;  /* 0x0000001fff117819 */ /* 0x000fe2000001140d */
[----:B------:R-:W-:-:S02]  /*21f80*/  IMAD.MOV.U32 R161, RZ, RZ, R20 ;  /* 0x000000ffffa17224 */ /* 0x000fc400078e0014 */
[----:B------:R-:W-:Y:S02]  /*21f90*/  IMAD.MOV.U32 R20, RZ, RZ, R103 ;  /* 0x000000ffff147224 */ /* 0x000fe400078e0067 */
[----:B------:R-:W-:Y:S02]  /*21fa0*/  IMAD.MOV.U32 R103, RZ, RZ, R83 ;  /* 0x000000ffff677224 */ /* 0x000fe400078e0053 */
[----:B------:R-:W-:Y:S01]  /*21fb0*/  IMAD.X R83, R17, 0x1, R6, P5 ;  /* 0x0000000111537824 */ /* 0x000fe200028e0606 */
[----:B------:R-:W-:-:S04]  /*21fc0*/  IADD3 R13, P5, PT, R13, R7, RZ ;  /* 0x000000070d0d7210 */ /* 0x000fc80007fbe0ff */
[----:B------:R0:W-:Y:S01]  /*21fd0*/  STL [R1+0x1538], R83 ;  /* 0x0015385301007387 */ /* 0x0001e20000100800 */
[----:B---3--:R-:W-:-:S05]  /*21fe0*/  SEL R18, R16, R82, !P3 ;  /* 0x0000005210127207 */ /* 0x008fca0005800000 */
[----:B------:R-:W-:Y:S02]  /*21ff0*/  IMAD R14, R18, UR12, RZ ;  /* 0x0000000c120e7c24 */ /* 0x000fe4000f8e02ff */
[----:B------:R-:W-:Y:S02]  /*22000*/  @P2 IMAD.MOV.U32 R18, RZ, RZ, R19 ;  /* 0x000000ffff122224 */ /* 0x000fe400078e0013 */
[----:B------:R-:W-:Y:S01]  /*22010*/  @P2 IMAD.MOV.U32 R19, RZ, RZ, R83 ;  /* 0x000000ffff132224 */ /* 0x000fe200078e0053 */
[----:B------:R-:W1:Y:S01]  /*22020*/  LDCU UR12, c[0x0][0x3b0] ;  /* 0x00007600ff0c77ac */ /* 0x000e620008000800 */
[----:B0-----:R-:W3:Y:S04]  /*22030*/  LDL.LU R83, [R1+0x1d24] ;  /* 0x001d240001537983 */ /* 0x001ee80000300800 */
[----:B------:R0:W2:Y:S04]  /*22040*/  @P2 LDG.E.U8 R107, desc[UR20][R18.64] ;  /* 0x00000014126b2981 */ /* 0x0000a8000c1e1100 */
[----:B------:R-:W-:Y:S01]  /*22050*/  STL [R1+0x1544], R13 ;  /* 0x0015440d01007387 */ /* 0x000fe20000100800 */
[----:B0-----:R-:W-:-:S02]  /*22060*/  IMAD.MOV.U32 R19, RZ, RZ, R13 ;  /* 0x000000ffff137224 */ /* 0x001fc400078e000d */
[----:B------:R-:W-:-:S05]  /*22070*/  IMAD.X R18, R17, 0x1, R5, P5 ;  /* 0x0000000111127824 */ /* 0x000fca00028e0605 */
[-C--:B------:R-:W-:Y:S01]  /*22080*/  @P1 LOP3.LUT R19, R19, R18.reuse, RZ, 0x3c, !PT ;  /* 0x0000001213131212 */ /* 0x080fe200078e3cff */
[----:B------:R0:W-:Y:S01]  /*22090*/  STL [R1+0x1540], R18 ;  /* 0x0015401201007387 */ /* 0x0001e20000100800 */
[----:B----4-:R-:W-:Y:S02]  /*220a0*/  PRMT R39, RZ, 0x7610, R39 ;  /* 0x00007610ff277816 */ /* 0x010fe40000000027 */
[----:B0-----:R-:W-:-:S04]  /*220b0*/  @P1 LOP3.LUT R18, R19, R18, RZ, 0x3c, !PT ;  /* 0x0000001213121212 */ /* 0x001fc800078e3cff */
[----:B------:R-:W-:-:S05]  /*220c0*/  @P1 LOP3.LUT R19, R19, R18, RZ, 0x3c, !PT ;  /* 0x0000001213131212 */ /* 0x000fca00078e3cff */
[----:B------:R0:W4:Y:S01]  /*220d0*/  @P1 LDG.E.U8 R39, desc[UR20][R18.64] ;  /* 0x0000001412271981 */ /* 0x000122000c1e1100 */
[----:B------:R-:W-:Y:S02]  /*220e0*/  IADD3 R17, P5, PT, R14, R8, RZ ;  /* 0x000000080e117210 */ /* 0x000fe40007fbe0ff */
[----:B------:R-:W-:-:S03]  /*220f0*/  SHF.R.S32.HI R15, RZ, 0x1f, R14 ;  /* 0x0000001fff0f7819 */ /* 0x000fc6000001140e */
[----:B------:R-:W-:Y:S01]  /*22100*/  STL [R1+0x154c], R17 ;  /* 0x00154c1101007387 */ /* 0x000fe20000100800 */
[----:B0-----:R-:W-:-:S03]  /*22110*/  @P2 IMAD.MOV.U32 R18, RZ, RZ, R17 ;  /* 0x000000ffff122224 */ /* 0x001fc600078e0011 */
[----:B--2---:R0:W-:Y:S02]  /*22120*/  STL [R1+0x100], R107 ;  /* 0x0001006b01007387 */ /* 0x0041e40000100800 */
[----:B0-----:R-:W-:-:S04]  /*22130*/  IMAD.X R107, R15, 0x1, R6, P5 ;  /* 0x000000010f6b7824 */ /* 0x001fc800028e0606 */
[----:B------:R-:W-:Y:S01]  /*22140*/  @P2 IMAD.MOV.U32 R19, RZ, RZ, R107 ;  /* 0x000000ffff132224 */ /* 0x000fe200078e006b */
[----:B------:R-:W-:-:S04]  /*22150*/  IADD3 R14, P5, PT, R14, R7, RZ ;  /* 0x000000070e0e7210 */ /* 0x000fc80007fbe0ff */
[----:B------:R0:W2:Y:S01]  /*22160*/  @P2 LDG.E.U8 R85, desc[UR20][R18.64] ;  /* 0x0000001412552981 */ /* 0x0000a2000c1e1100 */
[----:B------:R-:W-:-:S05]  /*22170*/  IMAD.X R15, R15, 0x1, R5, P5 ;  /* 0x000000010f0f7824 */ /* 0x000fca00028e0605 */
[----:B------:R-:W2:Y:S04]  /*22180*/  @P1 LDG.E.U8 R106, desc[UR20][R14.64] ;  /* 0x000000140e6a1981 */ /* 0x000ea8000c1e1100 */
[----:B----4-:R4:W-:Y:S04]  /*22190*/  STL [R1+0xfc], R39 ;  /* 0x0000fc2701007387 */ /* 0x0109e80000100800 */
[----:B----4-:R-:W4:Y:S01]  /*221a0*/  LDL.LU R39, [R1+0x1d20] ;  /* 0x001d200001277983 */ /* 0x010f220000300800 */
[----:B---3--:R-:W-:-:S05]  /*221b0*/  SEL R13, R16, R83, !P3 ;  /* 0x00000053100d7207 */ /* 0x008fca0005800000 */
[----:B------:R-:W-:Y:S01]  /*221c0*/  IMAD R13, R13, UR5, RZ ;  /* 0x000000050d0d7c24 */ /* 0x000fe2000f8e02ff */
[----:B------:R3:W-:Y:S01]  /*221d0*/  STL [R1+0x1548], R107 ;  /* 0x0015486b01007387 */ /* 0x0007e20000100800 */
[----:B------:R-:W-:Y:S01]  /*221e0*/  PRMT R149, RZ, 0x7610, R149 ;  /* 0x00007610ff957816 */ /* 0x000fe20000000095 */
[----:B------:R-:W1:Y:S02]  /*221f0*/  LDCU UR5, c[0x0][0x3b0] ;  /* 0x00007600ff0577ac */ /* 0x000e640008000800 */
[----:B0-----:R-:W-:Y:S02]  /*22200*/  IADD3 R19, P5, PT, R13, R8, RZ ;  /* 0x000000080d137210 */ /* 0x001fe40007fbe0ff */
[----:B------:R-:W-:Y:S01]  /*22210*/  SHF.R.S32.HI R17, RZ, 0x1f, R13 ;  /* 0x0000001fff117819 */ /* 0x000fe2000001140d */
[----:B---3--:R-:W3:Y:S04]  /*22220*/  LDL.LU R107, [R1+0x1d1c] ;  /* 0x001d1c00016b7983 */ /* 0x008ee80000300800 */
[----:B------:R-:W-:Y:S04]  /*22230*/  STL [R1+0x1554], R14 ;  /* 0x0015540e01007387 */ /* 0x000fe80000100800 */
[----:B------:R-:W-:Y:S04]  /*22240*/  STL [R1+0x1550], R15 ;  /* 0x0015500f01007387 */ /* 0x000fe80000100800 */
[----:B------:R-:W-:Y:S04]  /*22250*/  STL [R1+0x155c], R19 ;  /* 0x00155c1301007387 */ /* 0x000fe80000100800 */
[----:B--2---:R0:W-:Y:S02]  /*22260*/  STL [R1+0xf8], R85 ;  /* 0x0000f85501007387 */ /* 0x0041e40000100800 */
[----:B0-----:R-:W-:-:S02]  /*22270*/  IMAD.X R85, R17, 0x1, R6, P5 ;  /* 0x0000000111557824 */ /* 0x001fc400028e0606 */
[----:B------:R0:W-:Y:S04]  /*22280*/  STL [R1+0xf0], R106 ;  /* 0x0000f06a01007387 */ /* 0x0001e80000100800 */
[----:B0-----:R-:W2:Y:S01]  /*22290*/  LDL.LU R106, [R1+0x1d18] ;  /* 0x001d1800016a7983 */ /* 0x001ea20000300800 */
[----:B----4-:R-:W-:-:S05]  /*222a0*/  SEL R18, R16, R39, !P3 ;  /* 0x0000002710127207 */ /* 0x010fca0005800000 */
[----:B-1----:R-:W-:Y:S02]  /*222b0*/  IMAD R14, R18, UR12, RZ ;  /* 0x0000000c120e7c24 */ /* 0x002fe4000f8e02ff */
[----:B------:R-:W-:Y:S02]  /*222c0*/  @P2 IMAD.MOV.U32 R18, RZ, RZ, R19 ;  /* 0x000000ffff122224 */ /* 0x000fe400078e0013 */
[----:B------:R-:W-:Y:S01]  /*222d0*/  @P2 IMAD.MOV.U32 R19, RZ, RZ, R85 ;  /* 0x000000ffff132224 */ /* 0x000fe200078e0055 */
[----:B------:R-:W-:Y:S01]  /*222e0*/  IADD3 R13, P5, PT, R13, R7, RZ ;  /* 0x000000070d0d7210 */ /* 0x000fe20007fbe0ff */
[----:B------:R0:W-:Y:S04]  /*222f0*/  STL [R1+0x1558], R85 ;  /* 0x0015585501007387 */ /* 0x0001e80000100800 */
[----:B------:R1:W4:Y:S01]  /*22300*/  @P2 LDG.E.U8 R149, desc[UR20][R18.64] ;  /* 0x0000001412952981 */ /* 0x000322000c1e1100 */
[----:B------:R-:W2:Y:S03]  /*22310*/  LDCU UR12, c[0x0][0x3b0] ;  /* 0x00007600ff0c77ac */ /* 0x000ea60008000800 */
[----:B0-----:R-:W3:Y:S01]  /*22320*/  LDL.LU R85, [R1+0x1d14] ;  /* 0x001d140001557983 */ /* 0x001ee20000300800 */
[----:B-1----:R-:W-:-:S02]  /*22330*/  IMAD.MOV.U32 R19, RZ, RZ, R13 ;  /* 0x000000ffff137224 */ /* 0x002fc400078e000d */
[----:B------:R-:W-:Y:S01]  /*22340*/  IMAD.X R18, R17, 0x1, R5, P5 ;  /* 0x0000000111127824 */ /* 0x000fe200028e0605 */
[----:B------:R-:W-:Y:S04]  /*22350*/  STL [R1+0x1564], R13 ;  /* 0x0015640d01007387 */ /* 0x000fe80000100800 */
[-C--:B------:R-:W-:Y:S02]  /*22360*/  @P1 LOP3.LUT R19, R19, R18.reuse, RZ, 0x3c, !PT ;  /* 0x0000001213131212 */ /* 0x080fe400078e3cff */
[----:B--2---:R-:W-:Y:S01]  /*22370*/  PRMT R106, RZ, 0x7610, R106 ;  /* 0x00007610ff6a7816 */ /* 0x004fe2000000006a */
[----:B----4-:R-:W-:Y:S04]  /*22380*/  STL [R1+0xec], R149 ;  /* 0x0000ec9501007387 */ /* 0x010fe80000100800 */
[----:B------:R0:W-:Y:S02]  /*22390*/  STL [R1+0x1560], R18 ;  /* 0x0015601201007387 */ /* 0x0001e40000100800 */
[----:B0-----:R-:W-:-:S04]  /*223a0*/  @P1 LOP3.LUT R18, R19, R18, RZ, 0x3c, !PT ;  /* 0x0000001213121212 */ /* 0x001fc800078e3cff */
[----:B------:R-:W-:-:S05]  /*223b0*/  @P1 LOP3.LUT R19, R19, R18, RZ, 0x3c, !PT ;  /* 0x0000001213131212 */ /* 0x000fca00078e3cff */
[----:B------:R-:W2:Y:S01]  /*223c0*/  @P1 LDG.E.U8 R106, desc[UR20][R18.64] ;  /* 0x00000014126a1981 */ /* 0x000ea2000c1e1100 */
[----:B------:R-:W-:-:S05]  /*223d0*/  IADD3 R17, P5, PT, R14, R8, RZ ;  /* 0x000000080e117210 */ /* 0x000fca0007fbe0ff */
[----:B------:R-:W-:Y:S01]  /*223e0*/  STL [R1+0x156c], R17 ;  /* 0x00156c1101007387 */ /* 0x000fe20000100800 */
[----:B------:R-:W-:Y:S01]  /*223f0*/  SHF.R.S32.HI R15, RZ, 0x1f, R14 ;  /* 0x0000001fff0f7819 */ /* 0x000fe2000001140e */
[----:B------:R-:W-:Y:S02]  /*22400*/  IMAD.MOV.U32 R149, RZ, RZ, R161 ;  /* 0x000000ffff957224 */ /* 0x000fe400078e00a1 */
[----:B--2---:R0:W-:Y:S04]  /*22410*/  STL [R1+0xe4], R106 ;  /* 0x0000e46a01007387 */ /* 0x0041e80000100800 */
[----:B0-----:R-:W2:Y:S01]  /*22420*/  LDL.LU R106, [R1+0x1d10] ;  /* 0x001d1000016a7983 */ /* 0x001ea20000300800 */
[----:B------:R-:W-:Y:S02]  /*22430*/  IMAD.MOV.U32 R161, RZ, RZ, R21 ;  /* 0x000000ffffa17224 */ /* 0x000fe400078e0015 */
[----:B------:R-:W-:-:S02]  /*22440*/  IMAD.MOV.U32 R21, RZ, RZ, R108 ;  /* 0x000000ffff157224 */ /* 0x000fc400078e006c */
[----:B------:R-:W-:Y:S02]  /*22450*/  IMAD.MOV.U32 R108, RZ, RZ, R103 ;  /* 0x000000ffff6c7224 */ /* 0x000fe400078e0067 */
[C---:B------:R-:W-:Y:S01]  /*22460*/  IMAD.X R103, R15.reuse, 0x1, R6, P5 ;  /* 0x000000010f677824 */ /* 0x040fe200028e0606 */
[----:B------:R-:W-:Y:S02]  /*22470*/  IADD3 R14, P5, PT, R14, R7, RZ ;  /* 0x000000070e0e7210 */ /* 0x000fe40007fbe0ff */
[----:B---3--:R-:W-:Y:S01]  /*22480*/  PRMT R107, RZ, 0x7610, R107 ;  /* 0x00007610ff6b7816 */ /* 0x008fe2000000006b */
[----:B------:R-:W-:Y:S02]  /*22490*/  @P2 IMAD.MOV.U32 R18, RZ, RZ, R17 ;  /* 0x000000ffff122224 */ /* 0x000fe400078e0011 */
[----:B------:R-:W-:Y:S02]  /*224a0*/  @P2 IMAD.MOV.U32 R19, RZ, RZ, R103 ;  /* 0x000000ffff132224 */ /* 0x000fe400078e0067 */
[----:B------:R-:W-:-:S03]  /*224b0*/  IMAD.X R15, R15, 0x1, R5, P5 ;  /* 0x000000010f0f7824 */ /* 0x000fc600028e0605 */
[----:B------:R0:W3:Y:S01]  /*224c0*/  @P2 LDG.E.U8 R107, desc[UR20][R18.64] ;  /* 0x00000014126b2981 */ /* 0x0000e2000c1e1100 */
[----:B--2---:R-:W-:-:S06]  /*224d0*/  PRMT R106, RZ, 0x7610, R106 ;  /* 0x00007610ff6a7816 */ /* 0x004fcc000000006a */
[----:B------:R-:W2:Y:S04]  /*224e0*/  @P1 LDG.E.U8 R106, desc[UR20][R14.64] ;  /* 0x000000140e6a1981 */ /* 0x000ea8000c1e1100 */
[----:B------:R1:W-:Y:S01]  /*224f0*/  STL [R1+0x1568], R103 ;  /* 0x0015686701007387 */ /* 0x0003e20000100800 */
[----:B------:R-:W-:-:S03]  /*22500*/  SEL R13, R16, R85, !P3 ;  /* 0x00000055100d7207 */ /* 0x000fc60005800000 */
[----:B-1----:R-:W4:Y:S02]  /*22510*/  LDL.LU R103, [R1+0x1d0c] ;  /* 0x001d0c0001677983 */ /* 0x002f240000300800 */
[----:B------:R-:W-:Y:S02]  /*22520*/  IMAD R13, R13, UR5, RZ ;  /* 0x000000050d0d7c24 */ /* 0x000fe4000f8e02ff */
[----:B------:R-:W-:Y:S01]  /*22530*/  STL [R1+0x1574], R14 ;  /* 0x0015740e01007387 */ /* 0x000fe20000100800 */
[----:B0-----:R-:W-:Y:S02]  /*22540*/  SEL R18, R16, R75, !P3 ;  /* 0x0000004b10127207 */ /* 0x001fe40005800000 */
[----:B------:R-:W-:Y:S01]  /*22550*/  PRMT R145, RZ, 0x7610, R145 ;  /* 0x00007610ff917816 */ /* 0x000fe20000000091 */
[----:B------:R-:W0:Y:S01]  /*22560*/  LDCU UR5, c[0x0][0x3b0] ;  /* 0x00007600ff0577ac */ /* 0x000e220008000800 */
[----:B------:R-:W-:Y:S01]  /*22570*/  IADD3 R19, P5, PT, R13, R8, RZ ;  /* 0x000000080d137210 */ /* 0x000fe20007fbe0ff */
[----:B------:R-:W-:Y:S04]  /*22580*/  STL [R1+0x1570], R15 ;  /* 0x0015700f01007387 */ /* 0x000fe80000100800 */
[----:B------:R-:W-:Y:S04]  /*22590*/  STL [R1+0x157c], R19 ;  /* 0x00157c1301007387 */ /* 0x000fe80000100800 */
[----:B---3--:R-:W-:Y:S01]  /*225a0*/  STL [R1+0xe0], R107 ;  /* 0x0000e06b01007387 */ /* 0x008fe20000100800 */
[----:B------:R-:W-:-:S03]  /*225b0*/  SHF.R.S32.HI R17, RZ, 0x1f, R13 ;  /* 0x0000001fff117819 */ /* 0x000fc6000001140d */
[----:B--2---:R1:W-:Y:S04]  /*225c0*/  STL [R1+0xdc], R106 ;  /* 0x0000dc6a01007387 */ /* 0x0043e80000100800 */
[----:B-1----:R-:W2:Y:S01]  /*225d0*/  LDL.LU R106, [R1+0x1d08] ;  /* 0x001d0800016a7983 */ /* 0x002ea20000300800 */
[----:B------:R-:W-:Y:S02]  /*225e0*/  IMAD.X R107, R17, 0x1, R6, P5 ;  /* 0x00000001116b7824 */ /* 0x000fe400028e0606 */
[----:B------:R-:W-:Y:S01]  /*225f0*/  IMAD R14, R18, UR12, RZ ;  /* 0x0000000c120e7c24 */ /* 0x000fe2000f8e02ff */
[----:B----4-:R-:W-:Y:S01]  /*22600*/  PRMT R103, RZ, 0x7610, R103 ;  /* 0x00007610ff677816 */ /* 0x010fe20000000067 */
[----:B------:R-:W-:Y:S02]  /*22610*/  @P2 IMAD.MOV.U32 R18, RZ, RZ, R19 ;  /* 0x000000ffff122224 */ /* 0x000fe400078e0013 */
[----:B------:R-:W-:Y:S01]  /*22620*/  @P2 IMAD.MOV.U32 R19, RZ, RZ, R107 ;  /* 0x000000ffff132224 */ /* 0x000fe200078e006b */
[----:B------:R-:W-:Y:S01]  /*22630*/  IADD3 R13, P5, PT, R13, R7, RZ ;  /* 0x000000070d0d7210 */ /* 0x000fe20007fbe0ff */
[----:B------:R1:W-:Y:S04]  /*22640*/  STL [R1+0x1578], R107 ;  /* 0x0015786b01007387 */ /* 0x0003e80000100800 */
[----:B------:R3:W4:Y:S01]  /*22650*/  @P2 LDG.E.U8 R103, desc[UR20][R18.64] ;  /* 0x0000001412672981 */ /* 0x000722000c1e1100 */
[----:B------:R-:W0:Y:S03]  /*22660*/  LDCU UR12, c[0x0][0x3b0] ;  /* 0x00007600ff0c77ac */ /* 0x000e260008000800 */
[----:B-1----:R-:W4:Y:S01]  /*22670*/  LDL.LU R107, [R1+0x1d04] ;  /* 0x001d0400016b7983 */ /* 0x002f220000300800 */
[----:B---3--:R-:W-:-:S02]  /*22680*/  IMAD.MOV.U32 R19, RZ, RZ, R13 ;  /* 0x000000ffff137224 */ /* 0x008fc400078e000d */
[----:B------:R-:W-:Y:S01]  /*22690*/  IMAD.X R18, R17, 0x1, R5, P5 ;  /* 0x0000000111127824 */ /* 0x000fe200028e0605 */
[----:B------:R-:W-:Y:S04]  /*226a0*/  STL [R1+0x1584], R13 ;  /* 0x0015840d01007387 */ /* 0x000fe80000100800 */
[-C--:B------:R-:W-:Y:S01]  /*226b0*/  @P1 LOP3.LUT R19, R19, R18.reuse, RZ, 0x3c, !PT ;  /* 0x0000001213131212 */ /* 0x080fe200078e3cff */
[----:B------:R1:W-:Y:S03]  /*226c0*/  STL [R1+0x1580], R18 ;  /* 0x0015801201007387 */ /* 0x0003e60000100800 */
[----:B-1----:R-:W-:-:S04]  /*226d0*/  @P1 LOP3.LUT R18, R19, R18, RZ, 0x3c, !PT ;  /* 0x0000001213121212 */ /* 0x002fc800078e3cff */
[----:B------:R-:W-:Y:S02]  /*226e0*/  @P1 LOP3.LUT R19, R19, R18, RZ, 0x3c, !PT ;  /* 0x0000001213131212 */ /* 0x000fe400078e3cff */
[----:B--2---:R-:W-:-:S06]  /*226f0*/  PRMT R106, RZ, 0x7610, R106 ;  /* 0x00007610ff6a7816 */ /* 0x004fcc000000006a */
[----:B------:R1:W2:Y:S01]  /*22700*/  @P1 LDG.E.U8 R106, desc[UR20][R18.64] ;  /* 0x00000014126a1981 */ /* 0x0002a2000c1e1100 */
[----:B------:R-:W-:Y:S02]  /*22710*/  IADD3 R17, P5, PT, R14, R8, RZ ;  /* 0x000000080e117210 */ /* 0x000fe40007fbe0ff */
[----:B------:R-:W-:-:S03]  /*22720*/  SHF.R.S32.HI R15, RZ, 0x1f, R14 ;  /* 0x0000001fff0f7819 */ /* 0x000fc6000001140e */
[----:B------:R-:W-:Y:S04]  /*22730*/  STL [R1+0x158c], R17 ;  /* 0x00158c1101007387 */ /* 0x000fe80000100800 */
[----:B----4-:R3:W-:Y:S01]  /*22740*/  STL [R1+0xd8], R103 ;  /* 0x0000d86701007387 */ /* 0x0107e20000100800 */
[----:B-1----:R-:W-:Y:S02]  /*22750*/  @P2 IMAD.MOV.U32 R18, RZ, RZ, R17 ;  /* 0x000000ffff122224 */ /* 0x002fe400078e0011 */
[----:B---3--:R-:W-:-:S04]  /*22760*/  IMAD.X R103, R15, 0x1, R6, P5 ;  /* 0x000000010f677824 */ /* 0x008fc800028e0606 */
[----:B------:R-:W-:Y:S01]  /*22770*/  @P2 IMAD.MOV.U32 R19, RZ, RZ, R103 ;  /* 0x000000ffff132224 */ /* 0x000fe200078e0067 */
[----:B------:R-:W-:Y:S04]  /*22780*/  STL [R1+0x1588], R103 ;  /* 0x0015886701007387 */ /* 0x000fe80000100800 */
[----:B------:R1:W3:Y:S04]  /*22790*/  @P2 LDG.E.U8 R145, desc[UR20][R18.64] ;  /* 0x0000001412912981 */ /* 0x0002e8000c1e1100 */
[----:B--2---:R2:W-:Y:S04]  /*227a0*/  STL [R1+0xd4], R106 ;  /* 0x0000d46a01007387 */ /* 0x0045e80000100800 */
[----:B--2---:R-:W2:Y:S04]  /*227b0*/  LDL.LU R106, [R1+0x1d00] ;  /* 0x001d0000016a7983 */ /* 0x004ea80000300800 */
[----:B------:R-:W4:Y:S01]  /*227c0*/  LDL.LU R103, [R1+0x1cfc] ;  /* 0x001cfc0001677983 */ /* 0x000f220000300800 */
[----:B------:R-:W-:-:S02]  /*227d0*/  SEL R13, R16, R76, !P3 ;  /* 0x0000004c100d7207 */ /* 0x000fc40005800000 */
[----:B------:R-:W-:-:S03]  /*227e0*/  IADD3 R14, P5, PT, R14, R7, RZ ;  /* 0x000000070e0e7210 */ /* 0x000fc60007fbe0ff */
[----:B0-----:R-:W-:Y:S02]  /*227f0*/  IMAD R13, R13, UR5, RZ ;  /* 0x000000050d0d7c24 */ /* 0x001fe4000f8e02ff */
[----:B------:R-:W-:Y:S01]  /*22800*/  IMAD.X R15, R15, 0x1, R5, P5 ;  /* 0x000000010f0f7824 */ /* 0x000fe200028e0605 */
[----:B------:R-:W-:Y:S01]  /*22810*/  STL [R1+0x1594], R14 ;  /* 0x0015940e01007387 */ /* 0x000fe20000100800 */
[----:B-1----:R-:W-:Y:S02]  /*22820*/  SEL R18, R16, R77, !P3 ;  /* 0x0000004d10127207 */ /* 0x002fe40005800000 */
[----:B------:R-:W-:Y:S02]  /*22830*/  PRMT R139, RZ, 0x7610, R139 ;  /* 0x00007610ff8b7816 */ /* 0x000fe4000000008b */
[----:B------:R-:W-:Y:S02]  /*22840*/  SHF.R.S32.HI R17, RZ, 0x1f, R13 ;  /* 0x0000001fff117819 */ /* 0x000fe4000001140d */
[----:B------:R-:W-:-:S02]  /*22850*/  IADD3 R19, P5, PT, R13, R8, RZ ;  /* 0x000000080d137210 */ /* 0x000fc40007fbe0ff */
[----:B------:R-:W-:Y:S02]  /*22860*/  PRMT R138, RZ, 0x7610, R138 ;  /* 0x00007610ff8a7816 */ /* 0x000fe4000000008a */
[----:B------:R-:W-:Y:S01]  /*22870*/  PRMT R39, RZ, 0x7610, R39 ;  /* 0x00007610ff277816 */ /* 0x000fe20000000027 */
[----:B---3--:R0:W-:Y:S04]  /*22880*/  STL [R1+0xd0], R145 ;  /* 0x0000d09101007387 */ /* 0x0081e80000100800 */
[----:B------:R-:W-:Y:S04]  /*22890*/  STL [R1+0x1590], R15 ;  /* 0x0015900f01007387 */ /* 0x000fe80000100800 */
[----:B------:R1:W-:Y:S01]  /*228a0*/  STL [R1+0x159c], R19 ;  /* 0x00159c1301007387 */ /* 0x0003e20000100800 */
[----:B------:R-:W3:Y:S01]  /*228b0*/  LDCU UR5, c[0x0][0x3b0] ;  /* 0x00007600ff0577ac */ /* 0x000ee20008000800 */
[----:B0-----:R-:W-:-:S02]  /*228c0*/  IMAD.MOV.U32 R145, RZ, RZ, R149 ;  /* 0x000000ffff917224 */ /* 0x001fc400078e0095 */
[----:B------:R-:W-:Y:S01]  /*228d0*/  IMAD.X R149, R17, 0x1, R6, P5 ;  /* 0x0000000111957824 */ /* 0x000fe200028e0606 */
[----:B----4-:R-:W-:-:S06]  /*228e0*/  PRMT R103, RZ, 0x7610, R103 ;  /* 0x00007610ff677816 */ /* 0x010fcc0000000067 */
[----:B------:R0:W4:Y:S02]  /*228f0*/  @P1 LDG.E.U8 R103, desc[UR20][R14.64] ;  /* 0x000000140e671981 */ /* 0x000124000c1e1100 */
[----:B0-----:R-:W-:Y:S02]  /*22900*/  IMAD R14, R18, UR12, RZ ;  /* 0x0000000c120e7c24 */ /* 0x001fe4000f8e02ff */
[----:B------:R-:W-:Y:S02]  /*22910*/  @P2 IMAD.MOV.U32 R18, RZ, RZ, R19 ;  /* 0x000000ffff122224 */ /* 0x000fe400078e0013 */
[----:B-1----:R-:W-:Y:S01]  /*22920*/  @P2 IMAD.MOV.U32 R19, RZ, RZ, R149 ;  /* 0x000000ffff132224 */ /* 0x002fe200078e0095 */
[----:B------:R-:W-:Y:S01]  /*22930*/  IADD3 R13, P5, PT, R13, R7, RZ ;  /* 0x000000070d0d7210 */ /* 0x000fe20007fbe0ff */
[----:B------:R-:W0:Y:S03]  /*22940*/  LDCU UR12, c[0x0][0x3b0] ;  /* 0x00007600ff0c77ac */ /* 0x000e260008000800 */
[----:B------:R1:W2:Y:S02]  /*22950*/  @P2 LDG.E.U8 R139, desc[UR20][R18.64] ;  /* 0x00000014128b2981 */ /* 0x0002a4000c1e1100 */
[----:B-1----:R-:W-:-:S02]  /*22960*/  IMAD.MOV.U32 R19, RZ, RZ, R13 ;  /* 0x000000ffff137224 */ /* 0x002fc400078e000d */
[----:B------:R-:W-:-:S05]  /*22970*/  IMAD.X R18, R17, 0x1, R5, P5 ;  /* 0x0000000111127824 */ /* 0x000fca00028e0605 */
[-C--:B------:R-:W-:Y:S01]  /*22980*/  @P1 LOP3.LUT R19, R19, R18.reuse, RZ, 0x3c, !PT ;  /* 0x0000001213131212 */ /* 0x080fe200078e3cff */
[----:B----4-:R1:W-:Y:S04]  /*22990*/  STL [R1+0xcc], R103 ;  /* 0x0000cc6701007387 */ /* 0x0103e80000100800 */
[----:B-1----:R-:W4:Y:S04]  /*229a0*/  LDL.LU R103, [R1+0x1cf8] ;  /* 0x001cf80001677983 */ /* 0x002f280000300800 */
[----:B------:R-:W-:Y:S04]  /*229b0*/  STL [R1+0x1598], R149 ;  /* 0x0015989501007387 */ /* 0x000fe80000100800 */
[----:B------:R-:W-:Y:S04]  /*229c0*/  STL [R1+0x15a4], R13 ;  /* 0x0015a40d01007387 */ /* 0x000fe80000100800 */
[----:B--2---:R-:W-:Y:S04]  /*229d0*/  STL [R1+0x1c5c], R139 ;  /* 0x001c5c8b01007387 */ /* 0x004fe80000100800 */
[----:B------:R1:W-:Y:S02]  /*229e0*/  STL [R1+0x15a0], R18 ;  /* 0x0015a01201007387 */ /* 0x0003e40000100800 */
[----:B-1----:R-:W-:-:S04]  /*229f0*/  @P1 LOP3.LUT R18, R19, R18, RZ, 0x3c, !PT ;  /* 0x0000001213121212 */ /* 0x002fc800078e3cff */
[----:B------:R-:W-:-:S05]  /*22a00*/  @P1 LOP3.LUT R19, R19, R18, RZ, 0x3c, !PT ;  /* 0x0000001213131212 */ /* 0x000fca00078e3cff */
[----:B------:R1:W2:Y:S01]  /*22a10*/  @P1 LDG.E.U8 R138, desc[UR20][R18.64] ;  /* 0x00000014128a1981 */ /* 0x0002a2000c1e1100 */
[----:B------:R-:W-:Y:S02]  /*22a20*/  SHF.R.S32.HI R15, RZ, 0x1f, R14 ;  /* 0x0000001fff0f7819 */ /* 0x000fe4000001140e */
[----:B------:R-:W-:Y:S01]  /*22a30*/  IADD3 R17, P5, PT, R14, R8, RZ ;  /* 0x000000080e117210 */ /* 0x000fe20007fbe0ff */
[----:B------:R-:W-:-:S04]  /*22a40*/  IMAD.MOV.U32 R149, RZ, RZ, R79 ;  /* 0x000000ffff957224 */ /* 0x000fc800078e004f */
[----:B------:R-:W-:Y:S01]  /*22a50*/  IMAD.X R79, R15, 0x1, R6, P5 ;  /* 0x000000010f4f7824 */ /* 0x000fe200028e0606 */
[----:B------:R-:W-:Y:S03]  /*22a60*/  STL [R1+0x15ac], R17 ;  /* 0x0015ac1101007387 */ /* 0x000fe60000100800 */
[----:B-1----:R-:W-:Y:S01]  /*22a70*/  @P2 IMAD.MOV.U32 R19, RZ, RZ, R79 ;  /* 0x000000ffff132224 */ /* 0x002fe200078e004f */
[----:B------:R1:W-:Y:S01]  /*22a80*/  STL [R1+0x15a8], R79 ;  /* 0x0015a84f01007387 */ /* 0x0003e20000100800 */
[----:B------:R-:W-:-:S05]  /*22a90*/  @P2 IMAD.MOV.U32 R18, RZ, RZ, R17 ;  /* 0x000000ffff122224 */ /* 0x000fca00078e0011 */
[----:B------:R0:W4:Y:S04]  /*22aa0*/  @P2 LDG.E.U8 R39, desc[UR20][R18.64] ;  /* 0x0000001412272981 */ /* 0x000128000c1e1100 */
[----:B--2---:R-:W-:Y:S04]  /*22ab0*/  STL [R1+0x1c60], R138 ;  /* 0x001c608a01007387 */ /* 0x004fe80000100800 */
[----:B-1----:R-:W2:Y:S01]  /*22ac0*/  LDL.LU R79, [R1+0x1cf4] ;  /* 0x001cf400014f7983 */ /* 0x002ea20000300800 */
[----:B------:R-:W-:-:S05]  /*22ad0*/  IADD3 R14, P5, PT, R14, R7, RZ ;  /* 0x000000070e0e7210 */ /* 0x000fca0007fbe0ff */
[----:B------:R-:W-:Y:S01]  /*22ae0*/  IMAD.X R15, R15, 0x1, R5, P5 ;  /* 0x000000010f0f7824 */ /* 0x000fe200028e0605 */
[----:B------:R-:W-:-:S05]  /*22af0*/  SEL R13, R16, R78, !P3 ;  /* 0x0000004e100d7207 */ /* 0x000fca0005800000 */
[----:B---3--:R-:W-:Y:S01]  /*22b00*/  IMAD R13, R13, UR5, RZ ;  /* 0x000000050d0d7c24 */ /* 0x008fe2000f8e02ff */
[----:B--2---:R-:W-:Y:S01]  /*22b10*/  PRMT R79, RZ, 0x7610, R79 ;  /* 0x00007610ff4f7816 */ /* 0x004fe2000000004f */
[----:B------:R1:W-:Y:S01]  /*22b20*/  STL [R1+0x15b4], R14 ;  /* 0x0015b40e01007387 */ /* 0x0003e20000100800 */
[----:B0-----:R-:W-:Y:S02]  /*22b30*/  SEL R18, R16, R67, !P3 ;  /* 0x0000004310127207 */ /* 0x001fe40005800000 */
[----:B------:R-:W-:Y:S01]  /*22b40*/  PRMT R141, RZ, 0x7610, R141 ;  /* 0x00007610ff8d7816 */ /* 0x000fe2000000008d */
[----:B------:R-:W0:Y:S01]  /*22b50*/  LDCU UR5, c[0x0][0x3b0] ;  /* 0x00007600ff0577ac */ /* 0x000e220008000800 */
[----:B------:R1:W2:Y:S01]  /*22b60*/  @P1 LDG.E.U8 R79, desc[UR20][R14.64] ;  /* 0x000000140e4f1981 */ /* 0x0002a2000c1e1100 */
[----:B------:R-:W-:Y:S02]  /*22b70*/  SHF.R.S32.HI R17, RZ, 0x1f, R13 ;  /* 0x0000001fff117819 */ /* 0x000fe4000001140d */
[----:B------:R-:W-:Y:S01]  /*22b80*/  IADD3 R19, P5, PT, R13, R8, RZ ;  /* 0x000000080d137210 */ /* 0x000fe20007fbe0ff */
[----:B----4-:R3:W-:Y:S04]  /*22b90*/  STL [R1+0xc8], R39 ;  /* 0x0000c82701007387 */ /* 0x0107e80000100800 */
[----:B------:R-:W-:Y:S04]  /*22ba0*/  STL [R1+0x15b0], R15 ;  /* 0x0015b00f01007387 */ /* 0x000fe80000100800 */
[----:B------:R4:W-:Y:S01]  /*22bb0*/  STL [R1+0x15bc], R19 ;  /* 0x0015bc1301007387 */ /* 0x0009e20000100800 */
[----:B-1----:R-:W-:-:S02]  /*22bc0*/  IMAD R14, R18, UR12, RZ ;  /* 0x0000000c120e7c24 */ /* 0x002fc4000f8e02ff */
[----:B---3--:R-:W-:Y:S02]  /*22bd0*/  IMAD.MOV.U32 R39, RZ, RZ, R136 ;  /* 0x000000ffff277224 */ /* 0x008fe400078e0088 */
[----:B------:R-:W-:Y:S02]  /*22be0*/  IMAD.X R136, R17, 0x1, R6, P5 ;  /* 0x0000000111887824 */ /* 0x000fe400028e0606 */
[----:B------:R-:W-:Y:S01]  /*22bf0*/  @P2 IMAD.MOV.U32 R18, RZ, RZ, R19 ;  /* 0x000000ffff122224 */ /* 0x000fe200078e0013 */
[----:B------:R-:W1:Y:S01]  /*22c00*/  LDCU UR12, c[0x0][0x3b0] ;  /* 0x00007600ff0c77ac */ /* 0x000e620008000800 */
[----:B----4-:R-:W-:-:S05]  /*22c10*/  @P2 IMAD.MOV.U32 R19, RZ, RZ, R136 ;  /* 0x000000ffff132224 */ /* 0x010fca00078e0088 */
[----:B------:R3:W4:Y:S04]  /*22c20*/  @P2 LDG.E.U8 R141, desc[UR20][R18.64] ;  /* 0x00000014128d2981 */ /* 0x000728000c1e1100 */
[----:B--2---:R2:W-:Y:S04]  /*22c30*/  STL [R1+0xc4], R79 ;  /* 0x0000c44f01007387 */ /* 0x0045e80000100800 */
[----:B--2---:R-:W2:Y:S01]  /*22c40*/  LDL.LU R79, [R1+0x1cf0] ;  /* 0x001cf000014f7983 */ /* 0x004ea20000300800 */
[----:B------:R-:W-:-:S03]  /*22c50*/  IADD3 R13, P5, PT, R13, R7, RZ ;  /* 0x000000070d0d7210 */ /* 0x000fc60007fbe0ff */
[----:B------:R0:W-:Y:S02]  /*22c60*/  STL [R1+0x15b8], R136 ;  /* 0x0015b88801007387 */ /* 0x0001e40000100800 */
[----:B---3--:R-:W-:Y:S02]  /*22c70*/  IMAD.MOV.U32 R19, RZ, RZ, R13 ;  /* 0x000000ffff137224 */ /* 0x008fe400078e000d */
[----:B------:R-:W-:Y:S01]  /*22c80*/  IMAD.X R18, R17, 0x1, R5, P5 ;  /* 0x0000000111127824 */ /* 0x000fe200028e0605 */
[----:B0-----:R-:W3:Y:S04]  /*22c90*/  LDL.LU R136, [R1+0x1cec] ;  /* 0x001cec0001887983 */ /* 0x001ee80000300800 */
[-C--:B------:R-:W-:Y:S01]  /*22ca0*/  @P1 LOP3.LUT R19, R19, R18.reuse, RZ, 0x3c, !PT ;  /* 0x0000001213131212 */ /* 0x080fe200078e3cff */
[----:B------:R-:W-:Y:S04]  /*22cb0*/  STL [R1+0x15c4], R13 ;  /* 0x0015c40d01007387 */ /* 0x000fe80000100800 */
[----:B----4-:R-:W-:Y:S04]  /*22cc0*/  STL [R1+0xc0], R141 ;  /* 0x0000c08d01007387 */ /* 0x010fe80000100800 */
[----:B------:R0:W-:Y:S02]  /*22cd0*/  STL [R1+0x15c0], R18 ;  /* 0x0015c01201007387 */ /* 0x0001e40000100800 */
[----:B0-----:R-:W-:-:S04]  /*22ce0*/  @P1 LOP3.LUT R18, R19, R18, RZ, 0x3c, !PT ;  /* 0x0000001213121212 */ /* 0x001fc800078e3cff */
[----:B------:R-:W-:Y:S02]  /*22cf0*/  @P1 LOP3.LUT R19, R19, R18, RZ, 0x3c, !PT ;  /* 0x0000001213131212 */ /* 0x000fe400078e3cff */
[----:B--2---:R-:W-:-:S06]  /*22d00*/  PRMT R79, RZ, 0x7610, R79 ;  /* 0x00007610ff4f7816 */ /* 0x004fcc000000004f */
[----:B------:R-:W2:Y:S01]  /*22d10*/  @P1 LDG.E.U8 R79, desc[UR20][R18.64] ;  /* 0x00000014124f1981 */ /* 0x000ea2000c1e1100 */
[----:B------:R-:W-:-:S05]  /*22d20*/  IADD3 R17, P5, PT, R14, R8, RZ ;  /* 0x000000080e117210 */ /* 0x000fca0007fbe0ff */
[----:B------:R-:W-:Y:S01]  /*22d30*/  STL [R1+0x15cc], R17 ;  /* 0x0015cc1101007387 */ /* 0x000fe20000100800 */
[----:B------:R-:W-:Y:S01]  /*22d40*/  SHF.R.S32.HI R15, RZ, 0x1f, R14 ;  /* 0x0000001fff0f7819 */ /* 0x000fe2000001140e */
[----:B------:R-:W-:Y:S02]  /*22d50*/  IMAD.MOV.U32 R141, RZ, RZ, R145 ;  /* 0x000000ffff8d7224 */ /* 0x000fe400078e0091 */
[----:B------:R-:W-:Y:S02]  /*22d60*/  IMAD.MOV.U32 R145, RZ, RZ, R21 ;  /* 0x000000ffff917224 */ /* 0x000fe400078e0015 */
[----:B------:R-:W-:Y:S02]  /*22d70*/  IMAD.MOV.U32 R21, RZ, RZ, R105 ;  /* 0x000000ffff157224 */ /* 0x000fe400078e0069 */
[----:B------:R-:W-:Y:S01]  /*22d80*/  IMAD.X R105, R15, 0x1, R6, P5 ;  /* 0x000000010f697824 */ /* 0x000fe200028e0606 */
[----:B--2---:R0:W-:Y:S04]  /*22d90*/  STL [R1+0xbc], R79 ;  /* 0x0000bc4f01007387 */ /* 0x0041e80000100800 */
[----:B0-----:R-:W2:Y:S01]  /*22da0*/  LDL.LU R79, [R1+0x1ce8] ;  /* 0x001ce800014f7983 */ /* 0x001ea20000300800 */
[----:B---3--:R-:W-:Y:S01]  /*22db0*/  PRMT R136, RZ, 0x7610, R136 ;  /* 0x00007610ff887816 */ /* 0x008fe20000000088 */
[----:B------:R-:W-:-:S02]  /*22dc0*/  @P2 IMAD.MOV.U32 R18, RZ, RZ, R17 ;  /* 0x000000ffff122224 */ /* 0x000fc400078e0011 */
[----:B------:R-:W-:Y:S01]  /*22dd0*/  @P2 IMAD.MOV.U32 R19, RZ, RZ, R105 ;  /* 0x000000ffff132224 */ /* 0x000fe200078e0069 */
[----:B------:R-:W-:-:S04]  /*22de0*/  IADD3 R14, P5, PT, R14, R7, RZ ;  /* 0x000000070e0e7210 */ /* 0x000fc80007fbe0ff */
[----:B------:R0:W3:Y:S01]  /*22df0*/  @P2 LDG.E.U8 R136, desc[UR20][R18.64] ;  /* 0x0000001412882981 */ /* 0x0000e2000c1e1100 */
[----:B------:R-:W-:Y:S01]  /*22e00*/  IMAD.X R15, R15, 0x1, R5, P5 ;  /* 0x000000010f0f7824 */ /* 0x000fe200028e0605 */
[----:B------:R-:W-:-:S05]  /*22e10*/  SEL R13, R16, R68, !P3 ;  /* 0x00000044100d7207 */ /* 0x000fca0005800000 */
[----:B------:R-:W-:Y:S01]  /*22e20*/  IMAD R13, R13, UR5, RZ ;  /* 0x000000050d0d7c24 */ /* 0x000fe2000f8e02ff */
[----:B--2---:R-:W-:Y:S01]  /*22e30*/  PRMT R79, RZ, 0x7610, R79 ;  /* 0x00007610ff4f7816 */ /* 0x004fe2000000004f */
[----:B------:R2:W-:Y:S01]  /*22e40*/  STL [R1+0x15c8], R105 ;  /* 0x0015c86901007387 */ /* 0x0005e20000100800 */
[----:B0-----:R-:W-:Y:S02]  /*22e50*/  SEL R18, R16, R69, !P3 ;  /* 0x0000004510127207 */ /* 0x001fe40005800000 */
[----:B------:R-:W-:Y:S02]  /*22e60*/  PRMT R77, RZ, 0x7610, R77 ;  /* 0x00007610ff4d7816 */ /* 0x000fe4000000004d */
[----:B------:R-:W-:Y:S01]  /*22e70*/  PRMT R140, RZ, 0x7610, R140 ;  /* 0x00007610ff8c7816 */ /* 0x000fe2000000008c */
[----:B------:R-:W0:Y:S01]  /*22e80*/  LDCU UR5, c[0x0][0x3b0] ;  /* 0x00007600ff0577ac */ /* 0x000e220008000800 */
[----:B------:R1:W4:Y:S01]  /*22e90*/  @P1 LDG.E.U8 R79, desc[UR20][R14.64] ;  /* 0x000000140e4f1981 */ /* 0x000322000c1e1100 */
[----:B------:R-:W-:-:S02]  /*22ea0*/  IADD3 R19, P5, PT, R13, R8, RZ ;  /* 0x000000080d137210 */ /* 0x000fc40007fbe0ff */
[----:B------:R-:W-:Y:S01]  /*22eb0*/  SHF.R.S32.HI R17, RZ, 0x1f, R13 ;  /* 0x0000001fff117819 */ /* 0x000fe2000001140d */
[----:B--2---:R-:W2:Y:S04]  /*22ec0*/  LDL.LU R105, [R1+0x1ce4] ;  /* 0x001ce40001697983 */ /* 0x004ea80000300800 */
[----:B------:R1:W-:Y:S04]  /*22ed0*/  STL [R1+0x15d4], R14 ;  /* 0x0015d40e01007387 */ /* 0x0003e80000100800 */
[----:B------:R-:W-:Y:S04]  /*22ee0*/  STL [R1+0x15d0], R15 ;  /* 0x0015d00f01007387 */ /* 0x000fe80000100800 */
[----:B------:R-:W-:Y:S04]  /*22ef0*/  STL [R1+0x15dc], R19 ;  /* 0x0015dc1301007387 */ /* 0x000fe80000100800 */
[----:B---3--:R3:W-:Y:S01]  /*22f00*/  STL [R1+0xb8], R136 ;  /* 0x0000b88801007387 */ /* 0x0087e20000100800 */
[----:B-1----:R-:W-:-:S02]  /*22f10*/  IMAD R14, R18, UR12, RZ ;  /* 0x0000000c120e7c24 */ /* 0x002fc4000f8e02ff */
[----:B---3--:R-:W-:Y:S02]  /*22f20*/  IMAD.X R136, R17, 0x1, R6, P5 ;  /* 0x0000000111887824 */ /* 0x008fe400028e0606 */
[----:B------:R-:W-:Y:S01]  /*22f30*/  @P2 IMAD.MOV.U32 R18, RZ, RZ, R19 ;  /* 0x000000ffff122224 */ /* 0x000fe200078e0013 */
[----:B------:R-:W1:Y:S01]  /*22f40*/  LDCU UR12, c[0x0][0x3b0] ;  /* 0x00007600ff0c77ac */ /* 0x000e620008000800 */
[----:B------:R-:W-:-:S05]  /*22f50*/  @P2 IMAD.MOV.U32 R19, RZ, RZ, R136 ;  /* 0x000000ffff132224 */ /* 0x000fca00078e0088 */
[----:B------:R3:W2:Y:S04]  /*22f60*/  @P2 LDG.E.U8 R77, desc[UR20][R18.64] ;  /* 0x00000014124d2981 */ /* 0x0006a8000c1e1100 */
[----:B----4-:R4:W-:Y:S04]  /*22f70*/  STL [R1+0xb0], R79 ;  /* 0x0000b04f01007387 */ /* 0x0109e80000100800 */
[----:B----4-:R-:W4:Y:S04]  /*22f80*/  LDL.LU R79, [R1+0x1ce0] ;  /* 0x001ce000014f7983 */ /* 0x010f280000300800 */
[----:B------:R0:W-:Y:S04]  /*22f90*/  STL [R1+0x15d8], R136 ;  /* 0x0015d88801007387 */ /* 0x0001e80000100800 */
[----:B0-----:R-:W4:Y:S01]  /*22fa0*/  LDL.LU R136, [R1+0x1cdc] ;  /* 0x001cdc0001887983 */ /* 0x001f220000300800 */
[----:B------:R-:W-:-:S05]  /*22fb0*/  IADD3 R13, P5, PT, R13, R7, RZ ;  /* 0x000000070d0d7210 */ /* 0x000fca0007fbe0ff */
[----:B---3--:R-:W-:Y:S02]  /*22fc0*/  IMAD.MOV.U32 R19, RZ, RZ, R13 ;  /* 0x000000ffff137224 */ /* 0x008fe400078e000d */
[----:B------:R-:W-:Y:S01]  /*22fd0*/  IMAD.X R18, R17, 0x1, R5, P5 ;  /* 0x0000000111127824 */ /* 0x000fe200028e0605 */
[----:B------:R-:W-:Y:S04]  /*22fe0*/  STL [R1+0x15e4], R13 ;  /* 0x0015e40d01007387 */ /* 0x000fe80000100800 */
[----:B--2---:R-:W-:Y:S01]  /*22ff0*/  STL [R1+0xac], R77 ;  /* 0x0000ac4d01007387 */ /* 0x004fe20000100800 */
[----:B------:R-:W-:-:S03]  /*23000*/  @P1 LOP3.LUT R19, R19, R18, RZ, 0x3c, !PT ;  /* 0x0000001213131212 */ /* 0x000fc600078e3cff */
[----:B------:R0:W-:Y:S02]  /*23010*/  STL [R1+0x15e0], R18 ;  /* 0x0015e01201007387 */ /* 0x0001e40000100800 */
[----:B0-----:R-:W-:-:S04]  /*23020*/  @P1 LOP3.LUT R18, R19, R18, RZ, 0x3c, !PT ;  /* 0x0000001213121212 */ /* 0x001fc800078e3cff */
[----:B------:R-:W-:Y:S02]  /*23030*/  @P1 LOP3.LUT R19, R19, R18, RZ, 0x3c, !PT ;  /* 0x0000001213131212 */ /* 0x000fe400078e3cff */
[----:B----4-:R-:W-:-:S06]  /*23040*/  PRMT R136, RZ, 0x7610, R136 ;  /* 0x00007610ff887816 */ /* 0x010fcc0000000088 */
[----:B------:R0:W2:Y:S01]  /*23050*/  @P1 LDG.E.U8 R136, desc[UR20][R18.64] ;  /* 0x0000001412881981 */ /* 0x0000a2000c1e1100 */
[----:B------:R-:W-:Y:S02]  /*23060*/  SHF.R.S32.HI R15, RZ, 0x1f, R14 ;  /* 0x0000001fff0f7819 */ /* 0x000fe4000001140e */
[----:B------:R-:W-:Y:S01]  /*23070*/  IADD3 R17, P5, PT, R14, R8, RZ ;  /* 0x000000080e117210 */ /* 0x000fe20007fbe0ff */
[----:B------:R-:W-:Y:S02]  /*23080*/  IMAD.MOV.U32 R77, RZ, RZ, R39 ;  /* 0x000000ffff4d7224 */ /* 0x000fe400078e0027 */
[----:B------:R-:W-:Y:S02]  /*23090*/  IMAD.MOV.U32 R39, RZ, RZ, R101 ;  /* 0x000000ffff277224 */ /* 0x000fe400078e0065 */
[----:B------:R-:W-:Y:S01]  /*230a0*/  IMAD.X R101, R15, 0x1, R6, P5 ;  /* 0x000000010f657824 */ /* 0x000fe200028e0606 */
[----:B------:R-:W-:Y:S03]  /*230b0*/  STL [R1+0x15ec], R17 ;  /* 0x0015ec1101007387 */ /* 0x000fe60000100800 */
[----:B0-----:R-:W-:-:S02]  /*230c0*/  @P2 IMAD.MOV.U32 R19, RZ, RZ, R101 ;  /* 0x000000ffff132224 */ /* 0x001fc400078e0065 */
[----:B------:R-:W-:-:S05]  /*230d0*/  @P2 IMAD.MOV.U32 R18, RZ, RZ, R17 ;  /* 0x000000ffff122224 */ /* 0x000fca00078e0011 */
[----:B------:R0:W3:Y:S04]  /*230e0*/  @P2 LDG.E.U8 R140, desc[UR20][R18.64] ;  /* 0x00000014128c2981 */ /* 0x0000e8000c1e1100 */
[----:B--2---:R2:W-:Y:S04]  /*230f0*/  STL [R1+0xa4], R136 ;  /* 0x0000a48801007387 */ /* 0x0045e80000100800 */
[----:B--2---:R-:W2:Y:S04]  /*23100*/  LDL.LU R136, [R1+0x1cd8] ;  /* 0x001cd80001887983 */ /* 0x004ea80000300800 */
[----:B------:R4:W-:Y:S04]  /*23110*/  STL [R1+0x15e8], R101 ;  /* 0x0015e86501007387 */ /* 0x0009e80000100800 */
[----:B----4-:R-:W4:Y:S01]  /*23120*/  LDL.LU R101, [R1+0x1cd4] ;  /* 0x001cd40001657983 */ /* 0x010f220000300800 */
[----:B------:R-:W-:-:S05]  /*23130*/  IADD3 R14, P5, PT, R14, R7, RZ ;  /* 0x000000070e0e7210 */ /* 0x000fca0007fbe0ff */
[----:B------:R-:W-:Y:S01]  /*23140*/  IMAD.X R15, R15, 0x1, R5, P5 ;  /* 0x000000010f0f7824 */ /* 0x000fe200028e0605 */
[----:B------:R-:W-:-:S05]  /*23150*/  SEL R13, R16, R70, !P3 ;  /* 0x00000046100d7207 */ /* 0x000fca0005800000 */
[----:B------:R-:W-:Y:S01]  /*23160*/  IMAD R13, R13, UR5, RZ ;  /* 0x000000050d0d7c24 */ /* 0x000fe2000f8e02ff */
[----:B----4-:R-:W-:Y:S01]  /*23170*/  PRMT R101, RZ, 0x7610, R101 ;  /* 0x00007610ff657816 */ /* 0x010fe20000000065 */
[----:B------:R-:W-:Y:S01]  /*23180*/  STL [R1+0x15f4], R14 ;  /* 0x0015f40e01007387 */ /* 0x000fe20000100800 */
[----:B0-----:R-:W-:Y:S02]  /*23190*/  SEL R18, R16, R62, !P3 ;  /* 0x0000003e10127207 */ /* 0x001fe40005800000 */
[----:B------:R-:W-:Y:S02]  /*231a0*/  PRMT R109, RZ, 0x7610, R109 ;  /* 0x00007610ff6d7816 */ /* 0x000fe4000000006d */
[----:B------:R-:W-:Y:S01]  /*231b0*/  PRMT R139, RZ, 0x7610, R139 ;  /* 0x00007610ff8b7816 */ /* 0x000fe2000000008b */
[----:B------:R-:W0:Y:S01]  /*231c0*/  LDCU UR5, c[0x0][0x3b0] ;  /* 0x00007600ff0577ac */ /* 0x000e220008000800 */
[----:B------:R1:W4:Y:S01]  /*231d0*/  @P1 LDG.E.U8 R101, desc[UR20][R14.64] ;  /* 0x000000140e651981 */ /* 0x000322000c1e1100 */
[----:B------:R-:W-:-:S02]  /*231e0*/  SHF.R.S32.HI R17, RZ, 0x1f, R13 ;  /* 0x0000001fff117819 */ /* 0x000fc4000001140d */
[----:B------:R-:W-:Y:S01]  /*231f0*/  IADD3 R19, P5, PT, R13, R8, RZ ;  /* 0x000000080d137210 */ /* 0x000fe20007fbe0ff */
[----:B---3--:R3:W-:Y:S04]  /*23200*/  STL [R1+0xa0], R140 ;  /* 0x0000a08c01007387 */ /* 0x0087e80000100800 */
[----:B------:R-:W-:Y:S04]  /*23210*/  STL [R1+0x15f0], R15 ;  /* 0x0015f00f01007387 */ /* 0x000fe80000100800 */
[----:B------:R0:W-:Y:S01]  /*23220*/  STL [R1+0x15fc], R19 ;  /* 0x0015fc1301007387 */ /* 0x0001e20000100800 */
[----:B---3--:R-:W-:-:S02]  /*23230*/  IMAD.MOV.U32 R140, RZ, RZ, R20 ;  /* 0x000000ffff8c7224 */ /* 0x008fc400078e0014 */
[----:B------:R-:W-:Y:S02]  /*23240*/  IMAD.MOV.U32 R20, RZ, RZ, R99 ;  /* 0x000000ffff147224 */ /* 0x000fe400078e0063 */
[----:B------:R-:W-:Y:S02]  /*23250*/  IMAD.X R99, R17, 0x1, R6, P5 ;  /* 0x0000000111637824 */ /* 0x000fe400028e0606 */
[----:B-1----:R-:W-:Y:S02]  /*23260*/  IMAD R14, R18, UR12, RZ ;  /* 0x0000000c120e7c24 */ /* 0x002fe4000f8e02ff */
[----:B------:R-:W-:Y:S01]  /*23270*/  @P2 IMAD.MOV.U32 R18, RZ, RZ, R19 ;  /* 0x000000ffff122224 */ /* 0x000fe200078e0013 */
[----:B----4-:R1:W-:Y:S01]  /*23280*/  STL [R1+0x98], R101 ;  /* 0x0000986501007387 */ /* 0x0103e20000100800 */
[----:B0-----:R-:W-:Y:S01]  /*23290*/  @P2 IMAD.MOV.U32 R19, RZ, RZ, R99 ;  /* 0x000000ffff132224 */ /* 0x001fe200078e0063 */
[----:B------:R-:W-:Y:S01]  /*232a0*/  IADD3 R13, P5, PT, R13, R7, RZ ;  /* 0x000000070d0d7210 */ /* 0x000fe20007fbe0ff */
[----:B------:R-:W0:Y:S03]  /*232b0*/  LDCU UR12, c[0x0][0x3b0] ;  /* 0x00007600ff0c77ac */ /* 0x000e260008000800 */
[----:B------:R3:W4:Y:S04]  /*232c0*/  @P2 LDG.E.U8 R109, desc[UR20][R18.64] ;  /* 0x00000014126d2981 */ /* 0x000728000c1e1100 */
[----:B-1----:R-:W2:Y:S04]  /*232d0*/  LDL.LU R101, [R1+0x1cd0] ;  /* 0x001cd00001657983 */ /* 0x002ea80000300800 */
[----:B------:R1:W-:Y:S01]  /*232e0*/  STL [R1+0x15f8], R99 ;  /* 0x0015f86301007387 */ /* 0x0003e20000100800 */
[----:B---3--:R-:W-:-:S02]  /*232f0*/  IMAD.MOV.U32 R19, RZ, RZ, R13 ;  /* 0x000000ffff137224 */ /* 0x008fc400078e000d */
[----:B------:R-:W-:Y:S01]  /*23300*/  IMAD.X R18, R17, 0x1, R5, P5 ;  /* 0x0000000111127824 */ /* 0x000fe200028e0605 */
[----:B-1----:R-:W3:Y:S04]  /*23310*/  LDL.LU R99, [R1+0x1ccc] ;  /* 0x001ccc0001637983 */ /* 0x002ee80000300800 */
[----:B------:R-:W-:Y:S01]  /*23320*/  @P1 LOP3.LUT R19, R19, R18, RZ, 0x3c, !PT ;  /* 0x0000001213131212 */ /* 0x000fe200078e3cff */
[----:B------:R-:W-:Y:S04]  /*23330*/  STL [R1+0x1604], R13 ;  /* 0x0016040d01007387 */ /* 0x000fe80000100800 */
[----:B----4-:R-:W-:Y:S04]  /*23340*/  STL [R1+0x94], R109 ;  /* 0x0000946d01007387 */ /* 0x010fe80000100800 */
[----:B------:R1:W-:Y:S01]  /*23350*/  STL [R1+0x1600], R18 ;  /* 0x0016001201007387 */ /* 0x0003e20000100800 */
[----:B--2---:R-:W-:-:S02]  /*23360*/  PRMT R101, RZ, 0x7610, R101 ;  /* 0x00007610ff657816 */ /* 0x004fc40000000065 */
[----:B-1----:R-:W-:-:S04]  /*23370*/  @P1 LOP3.LUT R18, R19, R18, RZ, 0x3c, !PT ;  /* 0x0000001213121212 */ /* 0x002fc800078e3cff */
[----:B------:R-:W-:-:S05]  /*23380*/  @P1 LOP3.LUT R19, R19, R18, RZ, 0x3c, !PT ;  /* 0x0000001213131212 */ /* 0x000fca00078e3cff */
[----:B------:R1:W2:Y:S01]  /*23390*/  @P1 LDG.E.U8 R101, desc[UR20][R18.64] ;  /* 0x0000001412651981 */ /* 0x0002a2000c1e1100 */
[----:B------:R-:W-:Y:S02]  /*233a0*/  SHF.R.S32.HI R15, RZ, 0x1f, R14 ;  /* 0x0000001fff0f7819 */ /* 0x000fe4000001140e */
[----:B------:R-:W-:Y:S01]  /*233b0*/  IADD3 R17, P5, PT, R14, R8, RZ ;  /* 0x000000080e117210 */ /* 0x000fe20007fbe0ff */
[----:B------:R-:W-:-:S04]  /*233c0*/  IMAD.MOV.U32 R109, RZ, RZ, R102 ;  /* 0x000000ffff6d7224 */ /* 0x000fc800078e0066 */
[----:B------:R-:W-:Y:S01]  /*233d0*/  IMAD.X R102, R15, 0x1, R6, P5 ;  /* 0x000000010f667824 */ /* 0x000fe200028e0606 */
[----:B------:R-:W-:Y:S01]  /*233e0*/  STL [R1+0x160c], R17 ;  /* 0x00160c1101007387 */ /* 0x000fe20000100800 */
[----:B-1----:R-:W-:-:S03]  /*233f0*/  @P2 IMAD.MOV.U32 R18, RZ, RZ, R17 ;  /* 0x000000ffff122224 */ /* 0x002fc600078e0011 */
[----:B------:R-:W-:Y:S01]  /*23400*/  STL [R1+0x1608], R102 ;  /* 0x0016086601007387 */ /* 0x000fe20000100800 */
[----:B------:R-:W-:-:S05]  /*23410*/  @P2 IMAD.MOV.U32 R19, RZ, RZ, R102 ;  /* 0x000000ffff132224 */ /* 0x000fca00078e0066 */
[----:B------:R1:W4:Y:S04]  /*23420*/  @P2 LDG.E.U8 R139, desc[UR20][R18.64] ;  /* 0x00000014128b2981 */ /* 0x000328000c1e1100 */
[----:B--2---:R2:W-:Y:S04]  /*23430*/  STL [R1+0x90], R101 ;  /* 0x0000906501007387 */ /* 0x0045e80000100800 */
[----:B--2---:R-:W2:Y:S04]  /*23440*/  LDL.LU R101, [R1+0x1cc8] ;  /* 0x001cc80001657983 */ /* 0x004ea80000300800 */
[----:B------:R-:W2:Y:S01]  /*23450*/  LDL.LU R102, [R1+0x1cc4] ;  /* 0x001cc40001667983 */ /* 0x000ea20000300800 */
[----:B------:R-:W-:-:S02]  /*23460*/  SEL R13, R16, R61, !P3 ;  /* 0x0000003d100d7207 */ /* 0x000fc40005800000 */
[----:B------:R-:W-:-:S03]  /*23470*/  IADD3 R14, P5, PT, R14, R7, RZ ;  /* 0x000000070e0e7210 */ /* 0x000fc60007fbe0ff */
[----:B------:R-:W-:Y:S02]  /*23480*/  IMAD R13, R13, UR5, RZ ;  /* 0x000000050d0d7c24 */ /* 0x000fe4000f8e02ff */
[----:B------:R-:W-:Y:S01]  /*23490*/  IMAD.X R15, R15, 0x1, R5, P5 ;  /* 0x000000010f0f7824 */ /* 0x000fe200028e0605 */
[----:B------:R-:W-:Y:S01]  /*234a0*/  STL [R1+0x1614], R14 ;  /* 0x0016140e01007387 */ /* 0x000fe20000100800 */
[----:B-1----:R-:W-:Y:S02]  /*234b0*/  SEL R18, R16, R60, !P3 ;  /* 0x0000003c10127207 */ /* 0x002fe40005800000 */
        /* <DEDUP_REMOVED lines=8> */
[----:B------:R-:W4:Y:S01]  /*23540*/  LDCU UR5, c[0x0][0x3b0] ;  /* 0x00007600ff0577ac */ /* 0x000f220008000800 */
[----:B-1----:R-:W-:Y:S01]  /*23550*/  IMAD.X R139, R17, 0x1, R6, P5 ;  /* 0x00000001118b7824 */ /* 0x002fe200028e0606 */
[----:B--2---:R-:W-:-:S06]  /*23560*/  PRMT R102, RZ, 0x7610, R102 ;  /* 0x00007610ff667816 */ /* 0x004fcc0000000066 */
[----:B------:R0:W2:Y:S02]  /*23570*/  @P1 LDG.E.U8 R102, desc[UR20][R14.64] ;  /* 0x000000140e661981 */ /* 0x0000a4000c1e1100 */
[----:B0-----:R-:W-:Y:S02]  /*23580*/  IMAD R14, R18, UR12, RZ ;  /* 0x0000000c120e7c24 */ /* 0x001fe4000f8e02ff */
[----:B------:R-:W-:Y:S02]  /*23590*/  @P2 IMAD.MOV.U32 R18, RZ, RZ, R19 ;  /* 0x000000ffff122224 */ /* 0x000fe400078e0013 */
[----:B------:R-:W-:Y:S01]  /*235a0*/  @P2 IMAD.MOV.U32 R19, RZ, RZ, R139 ;  /* 0x000000ffff132224 */ /* 0x000fe200078e008b */
[----:B------:R-:W-:Y:S01]  /*235b0*/  IADD3 R13, P5, PT, R13, R7, RZ ;  /* 0x000000070d0d7210 */ /* 0x000fe20007fbe0ff */
[----:B------:R-:W0:Y:S03]  /*235c0*/  LDCU UR12, c[0x0][0x3b0] ;  /* 0x00007600ff0c77ac */ /* 0x000e260008000800 */
[----:B------:R1:W3:Y:S02]  /*235d0*/  @P2 LDG.E.U8 R137, desc[UR20][R18.64] ;  /* 0x0000001412892981 */ /* 0x0002e4000c1e1100 */
[----:B-1----:R-:W-:-:S02]  /*235e0*/  IMAD.MOV.U32 R19, RZ, RZ, R13 ;  /* 0x000000ffff137224 */ /* 0x002fc400078e000d */
[----:B------:R-:W-:-:S05]  /*235f0*/  IMAD.X R18, R17, 0x1, R5, P5 ;  /* 0x0000000111127824 */ /* 0x000fca00028e0605 */
[-C--:B------:R-:W-:Y:S01]  /*23600*/  @P1 LOP3.LUT R19, R19, R18.reuse, RZ, 0x3c, !PT ;  /* 0x0000001213131212 */ /* 0x080fe200078e3cff */
[----:B--2---:R1:W-:Y:S04]  /*23610*/  STL [R1+0x88], R102 ;  /* 0x0000886601007387 */ /* 0x0043e80000100800 */
[----:B-1----:R-:W2:Y:S04]  /*23620*/  LDL.LU R102, [R1+0x1cc0] ;  /* 0x001cc00001667983 */ /* 0x002ea80000300800 */
[----:B------:R-:W-:Y:S04]  /*23630*/  STL [R1+0x1618], R139 ;  /* 0x0016188b01007387 */ /* 0x000fe80000100800 */
[----:B------:R-:W-:Y:S04]  /*23640*/  STL [R1+0x1624], R13 ;  /* 0x0016240d01007387 */ /* 0x000fe80000100800 */
[----:B---3--:R-:W-:Y:S04]  /*23650*/  STL [R1+0x1c64], R137 ;  /* 0x001c648901007387 */ /* 0x008fe80000100800 */
[----:B------:R1:W-:Y:S02]  /*23660*/  STL [R1+0x1620], R18 ;  /* 0x0016201201007387 */ /* 0x0003e40000100800 */
[----:B-1----:R-:W-:-:S04]  /*23670*/  @P1 LOP3.LUT R18, R19, R18, RZ, 0x3c, !PT ;  /* 0x0000001213121212 */ /* 0x002fc800078e3cff */
[----:B------:R-:W-:-:S05]  /*23680*/  @P1 LOP3.LUT R19, R19, R18, RZ, 0x3c, !PT ;  /* 0x0000001213131212 */ /* 0x000fca00078e3cff */
[----:B------:R1:W3:Y:S01]  /*23690*/  @P1 LDG.E.U8 R134, desc[UR20][R18.64] ;  /* 0x0000001412861981 */ /* 0x0002e2000c1e1100 */
[----:B------:R-:W-:Y:S02]  /*236a0*/  SHF.R.S32.HI R15, RZ, 0x1f, R14 ;  /* 0x0000001fff0f7819 */ /* 0x000fe4000001140e */
[----:B------:R-:W-:Y:S01]  /*236b0*/  IADD3 R17, P5, PT, R14, R8, RZ ;  /* 0x000000080e117210 */ /* 0x000fe20007fbe0ff */
[----:B------:R-:W-:Y:S02]  /*236c0*/  IMAD.MOV.U32 R139, RZ, RZ, R141 ;  /* 0x000000ffff8b7224 */ /* 0x000fe400078e008d */
[----:B------:R-:W-:Y:S02]  /*236d0*/  IMAD.MOV.U32 R141, RZ, RZ, R145 ;  /* 0x000000ffff8d7224 */ /* 0x000fe400078e0091 */
[----:B------:R-:W-:Y:S02]  /*236e0*/  IMAD.MOV.U32 R145, RZ, RZ, R21 ;  /* 0x000000ffff917224 */ /* 0x000fe400078e0015 */
[----:B------:R-:W-:-:S02]  /*236f0*/  IMAD.MOV.U32 R21, RZ, RZ, R100 ;  /* 0x000000ffff157224 */ /* 0x000fc400078e0064 */
[----:B------:R-:W-:Y:S01]  /*23700*/  IMAD.X R100, R15, 0x1, R6, P5 ;  /* 0x000000010f647824 */ /* 0x000fe200028e0606 */
[----:B------:R-:W-:Y:S03]  /*23710*/  STL [R1+0x162c], R17 ;  /* 0x00162c1101007387 */ /* 0x000fe60000100800 */
[----:B-1----:R-:W-:Y:S01]  /*23720*/  @P2 IMAD.MOV.U32 R19, RZ, RZ, R100 ;  /* 0x000000ffff132224 */ /* 0x002fe200078e0064 */
[----:B------:R1:W-:Y:S01]  /*23730*/  STL [R1+0x1628], R100 ;  /* 0x0016286401007387 */ /* 0x0003e20000100800 */
[----:B------:R-:W-:-:S05]  /*23740*/  @P2 IMAD.MOV.U32 R18, RZ, RZ, R17 ;  /* 0x000000ffff122224 */ /* 0x000fca00078e0011 */
[----:B------:R0:W2:Y:S04]  /*23750*/  @P2 LDG.E.U8 R138, desc[UR20][R18.64] ;  /* 0x00000014128a2981 */ /* 0x0000a8000c1e1100 */
[----:B---3--:R-:W-:Y:S04]  /*23760*/  STL [R1+0x1c68], R134 ;  /* 0x001c688601007387 */ /* 0x008fe80000100800 */
[----:B-1----:R-:W3:Y:S01]  /*23770*/  LDL.LU R100, [R1+0x1cbc] ;  /* 0x001cbc0001647983 */ /* 0x002ee20000300800 */
[----:B------:R-:W-:-:S05]  /*23780*/  IADD3 R14, P5, PT, R14, R7, RZ ;  /* 0x000000070e0e7210 */ /* 0x000fca0007fbe0ff */
[----:B------:R-:W-:Y:S01]  /*23790*/  IMAD.X R15, R15, 0x1, R5, P5 ;  /* 0x000000010f0f7824 */ /* 0x000fe200028e0605 */
[----:B------:R-:W-:-:S05]  /*237a0*/  SEL R13, R16, R56, !P3 ;  /* 0x00000038100d7207 */ /* 0x000fca0005800000 */
[----:B----4-:R-:W-:Y:S01]  /*237b0*/  IMAD R13, R13, UR5, RZ ;  /* 0x000000050d0d7c24 */ /* 0x010fe2000f8e02ff */
[----:B------:R-:W-:Y:S01]  /*237c0*/  STL [R1+0x1634], R14 ;  /* 0x0016340e01007387 */ /* 0x000fe20000100800 */
[----:B0-----:R-:W-:Y:S02]  /*237d0*/  SEL R18, R16, R54, !P3 ;  /* 0x0000003610127207 */ /* 0x001fe40005800000 */
[----:B--2---:R-:W-:Y:S02]  /*237e0*/  PRMT R102, RZ, 0x7610, R102 ;  /* 0x00007610ff667816 */ /* 0x004fe40000000066 */
[----:B------:R-:W-:Y:S02]  /*237f0*/  PRMT R137, RZ, 0x7610, R137 ;  /* 0x00007610ff897816 */ /* 0x000fe40000000089 */
[----:B------:R-:W-:Y:S02]  /*23800*/  IADD3 R19, P5, PT, R13, R8, RZ ;  /* 0x000000080d137210 */ /* 0x000fe40007fbe0ff */
[----:B------:R-:W-:-:S02]  /*23810*/  SHF.R.S32.HI R17, RZ, 0x1f, R13 ;  /* 0x0000001fff117819 */ /* 0x000fc4000001140d */
[----:B---3--:R-:W-:Y:S01]  /*23820*/  PRMT R100, RZ, 0x7610, R100 ;  /* 0x00007610ff647816 */ /* 0x008fe20000000064 */
[----:B------:R-:W0:Y:S05]  /*23830*/  LDCU UR5, c[0x0][0x3b0] ;  /* 0x00007600ff0577ac */ /* 0x000e2a0008000800 */
[----:B------:R1:W2:Y:S04]  /*23840*/  @P1 LDG.E.U8 R100, desc[UR20][R14.64] ;  /* 0x000000140e641981 */ /* 0x0002a8000c1e1100 */
[----:B------:R-:W-:Y:S04]  /*23850*/  STL [R1+0x1630], R15 ;  /* 0x0016300f01007387 */ /* 0x000fe80000100800 */
[----:B------:R-:W-:Y:S04]  /*23860*/  STL [R1+0x163c], R19 ;  /* 0x00163c1301007387 */ /* 0x000fe80000100800 */
[----:B------:R3:W-:Y:S02]  /*23870*/  STL [R1+0x80], R138 ;  /* 0x0000808a01007387 */ /* 0x0007e40000100800 */
[----:B---3--:R-:W-:-:S02]  /*23880*/  IMAD.X R138, R17, 0x1, R6, P5 ;  /* 0x00000001118a7824 */ /* 0x008fc400028e0606 */
[----:B-1----:R-:W-:Y:S02]  /*23890*/  IMAD R14, R18, UR12, RZ ;  /* 0x0000000c120e7c24 */ /* 0x002fe4000f8e02ff */
[----:B------:R-:W-:Y:S02]  /*238a0*/  IMAD.MOV.U32 R15, RZ, RZ, R138 ;  /* 0x000000ffff0f7224 */ /* 0x000fe400078e008a */
[----:B------:R-:W-:Y:S01]  /*238b0*/  @P2 IMAD.MOV.U32 R18, RZ, RZ, R19 ;  /* 0x000000ffff122224 */ /* 0x000fe200078e0013 */
[----:B------:R-:W-:Y:S01]  /*238c0*/  STL [R1+0x1638], R138 ;  /* 0x0016388a01007387 */ /* 0x000fe20000100800 */
[----:B------:R-:W1:Y:S01]  /*238d0*/  LDCU UR12, c[0x0][0x3b0] ;  /* 0x00007600ff0c77ac */ /* 0x000e620008000800 */
[----:B------:R-:W-:-:S05]  /*238e0*/  @P2 IMAD.MOV.U32 R19, RZ, RZ, R15 ;  /* 0x000000ffff132224 */ /* 0x000fca00078e000f */
[----:B------:R3:W4:Y:S04]  /*238f0*/  @P2 LDG.E.U8 R102, desc[UR20][R18.64] ;  /* 0x0000001412662981 */ /* 0x000728000c1e1100 */
[----:B--2---:R2:W-:Y:S04]  /*23900*/  STL [R1+0x7c], R100 ;  /* 0x00007c6401007387 */ /* 0x0045e80000100800 */
[----:B--2---:R-:W2:Y:S01]  /*23910*/  LDL.LU R100, [R1+0x1cb8] ;  /* 0x001cb80001647983 */ /* 0x004ea20000300800 */
[----:B------:R-:W-:Y:S02]  /*23920*/  IMAD.MOV.U32 R138, RZ, RZ, R77 ;  /* 0x000000ffff8a7224 */ /* 0x000fe400078e004d */
[----:B------:R-:W-:-:S02]  /*23930*/  IMAD.MOV.U32 R77, RZ, RZ, R149 ;  /* 0x000000ffff4d7224 */ /* 0x000fc400078e0095 */
[----:B------:R-:W-:Y:S01]  /*23940*/  IMAD.MOV.U32 R149, RZ, RZ, R0 ;  /* 0x000000ffff957224 */ /* 0x000fe200078e0000 */
[----:B------:R-:W-:-:S05]  /*23950*/  IADD3 R0, P5, PT, R13, R7, RZ ;  /* 0x000000070d007210 */ /* 0x000fca0007fbe0ff */
[----:B---3--:R-:W-:Y:S02]  /*23960*/  IMAD.MOV.U32 R19, RZ, RZ, R0 ;  /* 0x000000ffff137224 */ /* 0x008fe400078e0000 */
[----:B------:R-:W-:-:S05]  /*23970*/  IMAD.X R18, R17, 0x1, R5, P5 ;  /* 0x0000000111127824 */ /* 0x000fca00028e0605 */
[----:B------:R-:W-:Y:S01]  /*23980*/  @P1 LOP3.LUT R19, R19, R18, RZ, 0x3c, !PT ;  /* 0x0000001213131212 */ /* 0x000fe200078e3cff */
[----:B----4-:R3:W-:Y:S01]  /*23990*/  STL [R1+0x78], R102 ;  /* 0x0000786601007387 */ /* 0x0107e20000100800 */
[----:B------:R-:W-:Y:S02]  /*239a0*/  SHF.R.S32.HI R15, RZ, 0x1f, R14 ;  /* 0x0000001fff0f7819 */ /* 0x000fe4000001140e */
[----:B------:R-:W-:Y:S01]  /*239b0*/  IADD3 R17, P5, PT, R14, R8, RZ ;  /* 0x000000080e117210 */ /* 0x000fe20007fbe0ff */
[----:B---3--:R-:W3:Y:S04]  /*239c0*/  LDL.LU R102, [R1+0x1cb4] ;  /* 0x001cb40001667983 */ /* 0x008ee80000300800 */
[----:B------:R-:W-:Y:S04]  /*239d0*/  STL [R1+0x1644], R0 ;  /* 0x0016440001007387 */ /* 0x000fe80000100800 */
[----:B------:R4:W-:Y:S02]  /*239e0*/  STL [R1+0x1640], R18 ;  /* 0x0016401201007387 */ /* 0x0009e40000100800 */
[----:B----4-:R-:W-:Y:S01]  /*239f0*/  @P1 LOP3.LUT R18, R19, R18, RZ, 0x3c, !PT ;  /* 0x0000001213121212 */ /* 0x010fe200078e3cff */
[----:B------:R-:W-:-:S03]  /*23a00*/  IMAD.X R0, R15, 0x1, R6, P5 ;  /* 0x000000010f007824 */ /* 0x000fc600028e0606 */
[----:B------:R-:W-:Y:S02]  /*23a10*/  @P1 LOP3.LUT R19, R19, R18, RZ, 0x3c, !PT ;  /* 0x0000001213131212 */ /* 0x000fe400078e3cff */
[----:B--2---:R-:W-:-:S06]  /*23a20*/  PRMT R100, RZ, 0x7610, R100 ;  /* 0x00007610ff647816 */ /* 0x004fcc0000000064 */
[----:B------:R2:W4:Y:S02]  /*23a30*/  @P1 LDG.E.U8 R100, desc[UR20][R18.64] ;  /* 0x0000001412641981 */ /* 0x000524000c1e1100 */
[----:B--2---:R-:W-:Y:S02]  /*23a40*/  @P2 IMAD.MOV.U32 R18, RZ, RZ, R17 ;  /* 0x000000ffff122224 */ /* 0x004fe400078e0011 */
[----:B------:R-:W-:-:S05]  /*23a50*/  @P2 IMAD.MOV.U32 R19, RZ, RZ, R0 ;  /* 0x000000ffff132224 */ /* 0x000fca00078e0000 */
[----:B------:R2:W3:Y:S01]  /*23a60*/  @P2 LDG.E.U8 R137, desc[UR20][R18.64] ;  /* 0x0000001412892981 */ /* 0x0004e2000c1e1100 */
[----:B------:R-:W-:Y:S02]  /*23a70*/  SEL R13, R16, R52, !P3 ;  /* 0x00000034100d7207 */ /* 0x000fe40005800000 */
[----:B------:R-:W-:Y:S01]  /*23a80*/  IADD3 R14, P5, PT, R14, R7, RZ ;  /* 0x000000070e0e7210 */ /* 0x000fe20007fbe0ff */
[----:B------:R1:W-:Y:S01]  /*23a90*/  STL [R1+0x164c], R17 ;  /* 0x00164c1101007387 */ /* 0x0003e20000100800 */
[----:B------:R-:W-:Y:S01]  /*23aa0*/  PRMT R158, RZ, 0x7610, R158 ;  /* 0x00007610ff9e7816 */ /* 0x000fe2000000009e */
[----:B0-----:R-:W-:Y:S02]  /*23ab0*/  IMAD R13, R13, UR5, RZ ;  /* 0x000000050d0d7c24 */ /* 0x001fe4000f8e02ff */
[----:B------:R-:W-:Y:S01]  /*23ac0*/  IMAD.X R15, R15, 0x1, R5, P5 ;  /* 0x000000010f0f7824 */ /* 0x000fe200028e0605 */
[----:B--2---:R-:W-:Y:S02]  /*23ad0*/  SEL R18, R16, R50, !P3 ;  /* 0x0000003210127207 */ /* 0x004fe40005800000 */
[----:B------:R-:W-:-:S02]  /*23ae0*/  PRMT R134, RZ, 0x7610, R134 ;  /* 0x00007610ff867816 */ /* 0x000fc40000000086 */
[----:B------:R0:W2:Y:S01]  /*23af0*/  @P1 LDG.E.U8 R158, desc[UR20][R14.64] ;  /* 0x000000140e9e1981 */ /* 0x0000a2000c1e1100 */
[----:B-1----:R-:W-:Y:S02]  /*23b00*/  SHF.R.S32.HI R17, RZ, 0x1f, R13 ;  /* 0x0000001fff117819 */ /* 0x002fe4000001140d */
[----:B------:R-:W-:Y:S01]  /*23b10*/  PRMT R52, RZ, 0x7610, R52 ;  /* 0x00007610ff347816 */ /* 0x000fe20000000034 */
[----:B------:R-:W1:Y:S01]  /*23b20*/  LDCU UR5, c[0x0][0x3b0] ;  /* 0x00007600ff0577ac */ /* 0x000e620008000800 */
[----:B----4-:R4:W-:Y:S04]  /*23b30*/  STL [R1+0x74], R100 ;  /* 0x0000746401007387 */ /* 0x0109e80000100800 */
[----:B----4-:R-:W4:Y:S04]  /*23b40*/  LDL.LU R100, [R1+0x1cb0] ;  /* 0x001cb00001647983 */ /* 0x010f280000300800 */
[----:B------:R0:W-:Y:S04]  /*23b50*/  STL [R1+0x1648], R0 ;  /* 0x0016480001007387 */ /* 0x0001e80000100800 */
[----:B0-----:R-:W4:Y:S04]  /*23b60*/  LDL.LU R0, [R1+0x1cac] ;  /* 0x001cac0001007983 */ /* 0x001f280000300800 */
[----:B------:R-:W-:Y:S04]  /*23b70*/  STL [R1+0x1654], R14 ;  /* 0x0016540e01007387 */ /* 0x000fe80000100800 */
[----:B---3--:R0:W-:Y:S02]  /*23b80*/  STL [R1+0x70], R137 ;  /* 0x0000708901007387 */ /* 0x0081e40000100800 */
[----:B0-----:R-:W-:Y:S01]  /*23b90*/  IADD3 R137, P5, PT, R13, R8, RZ ;  /* 0x000000080d897210 */ /* 0x001fe20007fbe0ff */
[----:B------:R-:W-:Y:S01]  /*23ba0*/  IMAD R14, R18, UR12, RZ ;  /* 0x0000000c120e7c24 */ /* 0x000fe2000f8e02ff */
[----:B------:R-:W-:Y:S03]  /*23bb0*/  STL [R1+0x1650], R15 ;  /* 0x0016500f01007387 */ /* 0x000fe60000100800 */
[----:B------:R-:W-:-:S02]  /*23bc0*/  IMAD.X R19, R17, 0x1, R6, P5 ;  /* 0x0000000111137824 */ /* 0x000fc400028e0606 */
[----:B------:R-:W-:Y:S01]  /*23bd0*/  @P2 IMAD.MOV.U32 R18, RZ, RZ, R137 ;  /* 0x000000ffff122224 */ /* 0x000fe200078e0089 */
[----:B------:R-:W0:Y:S04]  /*23be0*/  LDCU UR12, c[0x0][0x3b0] ;  /* 0x00007600ff0c77ac */ /* 0x000e280008000800 */
[----:B------:R3:W4:Y:S01]  /*23bf0*/  @P2 LDG.E.U8 R134, desc[UR20][R18.64] ;  /* 0x0000001412862981 */ /* 0x000722000c1e1100 */
[----:B------:R-:W-:-:S03]  /*23c00*/  IADD3 R13, P5, PT, R13, R7, RZ ;  /* 0x000000070d0d7210 */ /* 0x000fc60007fbe0ff */
[----:B------:R-:W-:Y:S04]  /*23c10*/  STL [R1+0x165c], R137 ;  /* 0x00165c8901007387 */ /* 0x000fe80000100800 */
[----:B--2---:R-:W-:Y:S04]  /*23c20*/  STL [R1+0x68], R158 ;  /* 0x0000689e01007387 */ /* 0x004fe80000100800 */
[----:B------:R2:W-:Y:S01]  /*23c30*/  STL [R1+0x1658], R19 ;  /* 0x0016581301007387 */ /* 0x0005e20000100800 */
[----:B---3--:R-:W-:Y:S02]  /*23c40*/  IMAD.X R18, R17, 0x1, R5, P5 ;  /* 0x0000000111127824 */ /* 0x008fe400028e0605 */
[----:B--2---:R-:W-:Y:S01]  /*23c50*/  IMAD.MOV.U32 R19, RZ, RZ, R13 ;  /* 0x000000ffff137224 */ /* 0x004fe200078e000d */
[----:B------:R-:W-:Y:S04]  /*23c60*/  STL [R1+0x1664], R13 ;  /* 0x0016640d01007387 */ /* 0x000fe80000100800 */
[----:B------:R-:W-:-:S02]  /*23c70*/  @P1 LOP3.LUT R19, R19, R18, RZ, 0x3c, !PT ;  /* 0x0000001213131212 */ /* 0x000fc400078e3cff */
[----:B----4-:R-:W-:Y:S01]  /*23c80*/  PRMT R100, RZ, 0x7610, R100 ;  /* 0x00007610ff647816 */ /* 0x010fe20000000064 */
[----:B------:R-:W-:Y:S04]  /*23c90*/  STL [R1+0x64], R134 ;  /* 0x0000648601007387 */ /* 0x000fe80000100800 */
[----:B------:R2:W-:Y:S02]  /*23ca0*/  STL [R1+0x1660], R18 ;  /* 0x0016601201007387 */ /* 0x0005e40000100800 */
[----:B--2---:R-:W-:-:S04]  /*23cb0*/  @P1 LOP3.LUT R18, R19, R18, RZ, 0x3c, !PT ;  /* 0x0000001213121212 */ /* 0x004fc800078e3cff */
[----:B------:R-:W-:-:S05]  /*23cc0*/  @P1 LOP3.LUT R19, R19, R18, RZ, 0x3c, !PT ;  /* 0x0000001213131212 */ /* 0x000fca00078e3cff */
[----:B------:R-:W2:Y:S01]  /*23cd0*/  @P1 LDG.E.U8 R100, desc[UR20][R18.64] ;  /* 0x0000001412641981 */ /* 0x000ea2000c1e1100 */
[----:B------:R-:W-:-:S05]  /*23ce0*/  IADD3 R17, P5, PT, R14, R8, RZ ;  /* 0x000000080e117210 */ /* 0x000fca0007fbe0ff */
[----:B------:R-:W-:Y:S01]  /*23cf0*/  STL [R1+0x166c], R17 ;  /* 0x00166c1101007387 */ /* 0x000fe20000100800 */
[----:B------:R-:W-:Y:S01]  /*23d00*/  SHF.R.S32.HI R15, RZ, 0x1f, R14 ;  /* 0x0000001fff0f7819 */ /* 0x000fe2000001140e */
[----:B------:R-:W-:Y:S02]  /*23d10*/  IMAD.MOV.U32 R134, RZ, RZ, R139 ;  /* 0x000000ffff867224 */ /* 0x000fe400078e008b */
[----:B------:R-:W-:Y:S02]  /*23d20*/  IMAD.MOV.U32 R139, RZ, RZ, R141 ;  /* 0x000000ffff8b7224 */ /* 0x000fe400078e008d */
[----:B------:R-:W-:Y:S02]  /*23d30*/  IMAD.MOV.U32 R141, RZ, RZ, R108 ;  /* 0x000000ffff8d7224 */ /* 0x000fe400078e006c */
[----:B------:R-:W-:Y:S02]  /*23d40*/  IMAD.MOV.U32 R137, RZ, RZ, R149 ;  /* 0x000000ffff897224 */ /* 0x000fe400078e0095 */
[----:B------:R-:W-:-:S02]  /*23d50*/  IMAD R158, R10, 0x2, R12 ;  /* 0x000000020a9e7824 */ /* 0x000fc400078e020c */
[--C-:B------:R-:W-:Y:S02]  /*23d60*/  IMAD R108, R10, 0x2, R12.reuse ;  /* 0x000000020a6c7824 */ /* 0x100fe400078e020c */
[----:B------:R-:W-:Y:S02]  /*23d70*/  IMAD.MOV.U32 R149, RZ, RZ, R12 ;  /* 0x000000ffff957224 */ /* 0x000fe400078e000c */
[----:B------:R-:W-:Y:S01]  /*23d80*/  IMAD.X R12, R15, 0x1, R6, P5 ;  /* 0x000000010f0c7824 */ /* 0x000fe200028e0606 */
[----:B--2---:R2:W-:Y:S04]  /*23d90*/  STL [R1+0x5c], R100 ;  /* 0x00005c6401007387 */ /* 0x0045e80000100800 */
[----:B--2---:R-:W2:Y:S01]  /*23da0*/  LDL.LU R100, [R1+0x1ca8] ;  /* 0x001ca80001647983 */ /* 0x004ea20000300800 */
[----:B------:R-:W-:-:S02]  /*23db0*/  @P2 IMAD.MOV.U32 R18, RZ, RZ, R17 ;  /* 0x000000ffff122224 */ /* 0x000fc400078e0011 */
[----:B------:R-:W-:Y:S01]  /*23dc0*/  @P2 IMAD.MOV.U32 R19, RZ, RZ, R12 ;  /* 0x000000ffff132224 */ /* 0x000fe200078e000c */
[----:B------:R3:W-:Y:S04]  /*23dd0*/  STL [R1+0x1668], R12 ;  /* 0x0016680c01007387 */ /* 0x0007e80000100800 */
[----:B------:R-:W4:Y:S01]  /*23de0*/  @P2 LDG.E.U8 R52, desc[UR20][R18.64] ;  /* 0x0000001412342981 */ /* 0x000f22000c1e1100 */
[----:B------:R-:W-:-:S03]  /*23df0*/  IADD3 R14, P5, PT, R14, R7, RZ ;  /* 0x000000070e0e7210 */ /* 0x000fc60007fbe0ff */
[----:B---3--:R-:W3:Y:S02]  /*23e00*/  LDL.LU R12, [R1+0x1ca4] ;  /* 0x001ca400010c7983 */ /* 0x008ee40000300800 */
[----:B------:R-:W-:Y:S01]  /*23e10*/  IMAD.X R15, R15, 0x1, R5, P5 ;  /* 0x000000010f0f7824 */ /* 0x000fe200028e0605 */
[----:B------:R-:W-:Y:S02]  /*23e20*/  SEL R13, R16, R48, !P3 ;  /* 0x00000030100d7207 */ /* 0x000fe40005800000 */
[----:B--2---:R-:W-:-:S06]  /*23e30*/  PRMT R100, RZ, 0x7610, R100 ;  /* 0x00007610ff647816 */ /* 0x004fcc0000000064 */
[----:B------:R0:W2:Y:S01]  /*23e40*/  @P1 LDG.E.U8 R100, desc[UR20][R14.64] ;  /* 0x000000140e641981 */ /* 0x0000a2000c1e1100 */
[----:B-1----:R-:W-:-:S03]  /*23e50*/  IMAD R13, R13, UR5, RZ ;  /* 0x000000050d0d7c24 */ /* 0x002fc6000f8e02ff */
[----:B------:R-:W-:Y:S04]  /*23e60*/  STL [R1+0x1674], R14 ;  /* 0x0016740e01007387 */ /* 0x000fe80000100800 */
[----:B----4-:R1:W-:Y:S01]  /*23e70*/  STL [R1+0x58], R52 ;  /* 0x0000583401007387 */ /* 0x0103e20000100800 */
[----:B------:R-:W-:Y:S02]  /*23e80*/  SEL R18, R16, R46, !P3 ;  /* 0x0000002e10127207 */ /* 0x000fe40005800000 */
[----:B------:R-:W-:Y:S02]  /*23e90*/  PRMT R50, RZ, 0x7610, R50 ;  /* 0x00007610ff327816 */ /* 0x000fe40000000032 */
[----:B------:R-:W-:Y:S02]  /*23ea0*/  SHF.R.S32.HI R17, RZ, 0x1f, R13 ;  /* 0x0000001fff117819 */ /* 0x000fe4000001140d */
[----:B------:R-:W-:Y:S01]  /*23eb0*/  IADD3 R19, P5, PT, R13, R8, RZ ;  /* 0x000000080d137210 */ /* 0x000fe20007fbe0ff */
[----:B------:R-:W-:Y:S01]  /*23ec0*/  IMAD R158, R10, 0x2, R158 ;  /* 0x000000020a9e7824 */ /* 0x000fe200078e029e */
[----:B------:R-:W-:Y:S01]  /*23ed0*/  PRMT R48, RZ, 0x7610, R48 ;  /* 0x00007610ff307816 */ /* 0x000fe20000000030 */
[----:B------:R-:W4:Y:S01]  /*23ee0*/  LDCU UR5, c[0x0][0x3b0] ;  /* 0x00007600ff0577ac */ /* 0x000f220008000800 */
[----:B-1----:R-:W-:-:S02]  /*23ef0*/  IMAD.MOV.U32 R52, RZ, RZ, R134 ;  /* 0x000000ffff347224 */ /* 0x002fc400078e0086 */
[----:B------:R-:W-:Y:S02]  /*23f00*/  IMAD.MOV.U32 R134, RZ, RZ, R137 ;  /* 0x000000ffff867224 */ /* 0x000fe400078e0089 */
[----:B------:R-:W-:Y:S02]  /*23f10*/  IMAD.MOV.U32 R137, RZ, RZ, R149 ;  /* 0x000000ffff897224 */ /* 0x000fe400078e0095 */
[----:B---3--:R-:W-:Y:S02]  /*23f20*/  IMAD.MOV.U32 R149, RZ, RZ, R12 ;  /* 0x000000ffff957224 */ /* 0x008fe400078e000c */
[----:B------:R-:W-:Y:S01]  /*23f30*/  IMAD.X R12, R17, 0x1, R6, P5 ;  /* 0x00000001110c7824 */ /* 0x000fe200028e0606 */
[----:B------:R-:W-:Y:S01]  /*23f40*/  STL [R1+0x1670], R15 ;  /* 0x0016700f01007387 */ /* 0x000fe20000100800 */
[----:B0-----:R-:W-:-:S03]  /*23f50*/  IMAD R14, R18, UR12, RZ ;  /* 0x0000000c120e7c24 */ /* 0x001fc6000f8e02ff */
[----:B------:R0:W-:Y:S01]  /*23f60*/  STL [R1+0x167c], R19 ;  /* 0x00167c1301007387 */ /* 0x0001e20000100800 */
[----:B------:R-:W-:Y:S01]  /*23f70*/  @P2 IMAD.MOV.U32 R18, RZ, RZ, R19 ;  /* 0x000000ffff122224 */ /* 0x000fe200078e0013 */
[----:B------:R-:W-:Y:S01]  /*23f80*/  IADD3 R13, P5, PT, R13, R7, RZ ;  /* 0x000000070d0d7210 */ /* 0x000fe20007fbe0ff */
[----:B------:R-:W-:Y:S01]  /*23f90*/  IMAD R158, R10, 0x2, R158 ;  /* 0x000000020a9e7824 */ /* 0x000fe200078e029e */
[----:B------:R-:W1:Y:S01]  /*23fa0*/  LDCU UR12, c[0x0][0x3b0] ;  /* 0x00007600ff0c77ac */ /* 0x000e620008000800 */
[----:B0-----:R-:W-:-:S05]  /*23fb0*/  @P2 IMAD.MOV.U32 R19, RZ, RZ, R12 ;  /* 0x000000ffff132224 */ /* 0x001fca00078e000c */
[----:B------:R0:W3:Y:S04]  /*23fc0*/  @P2 LDG.E.U8 R50, desc[UR20][R18.64] ;  /* 0x0000001412322981 */ /* 0x0000e8000c1e1100 */
[----:B--2---:R2:W-:Y:S04]  /*23fd0*/  STL [R1+0x54], R100 ;  /* 0x0000546401007387 */ /* 0x0045e80000100800 */
[----:B--2---:R-:W2:Y:S04]  /*23fe0*/  LDL.LU R100, [R1+0x1ca0] ;  /* 0x001ca00001647983 */ /* 0x004ea80000300800 */
[----:B------:R0:W-:Y:S04]  /*23ff0*/  STL [R1+0x1678], R12 ;  /* 0x0016780c01007387 */ /* 0x0001e80000100800 */
[----:B0-----:R-:W2:Y:S01]  /*24000*/  LDL.LU R12, [R1+0x1c9c] ;  /* 0x001c9c00010c7983 */ /* 0x001ea20000300800 */
[----:B------:R-:W-:-:S02]  /*24010*/  IMAD.MOV.U32 R19, RZ, RZ, R13 ;  /* 0x000000ffff137224 */ /* 0x000fc400078e000d */
[----:B------:R-:W-:Y:S01]  /*24020*/  IMAD.X R18, R17, 0x1, R5, P5 ;  /* 0x0000000111127824 */ /* 0x000fe200028e0605 */
[----:B------:R-:W-:Y:S04]  /*24030*/  STL [R1+0x1684], R13 ;  /* 0x0016840d01007387 */ /* 0x000fe80000100800 */
[-C--:B------:R-:W-:Y:S01]  /*24040*/  @P1 LOP3.LUT R19, R19, R18.reuse, RZ, 0x3c, !PT ;  /* 0x0000001213131212 */ /* 0x080fe200078e3cff */
[----:B---3--:R-:W-:Y:S04]  /*24050*/  STL [R1+0x50], R50 ;  /* 0x0000503201007387 */ /* 0x008fe80000100800 */
[----:B------:R0:W-:Y:S02]  /*24060*/  STL [R1+0x1680], R18 ;  /* 0x0016801201007387 */ /* 0x0001e40000100800 */
[----:B0-----:R-:W-:-:S04]  /*24070*/  @P1 LOP3.LUT R18, R19, R18, RZ, 0x3c, !PT ;  /* 0x0000001213121212 */ /* 0x001fc800078e3cff */
[----:B------:R-:W-:Y:S02]  /*24080*/  @P1 LOP3.LUT R19, R19, R18, RZ, 0x3c, !PT ;  /* 0x0000001213131212 */ /* 0x000fe400078e3cff */
[----:B--2---:R-:W-:-:S06]  /*24090*/  PRMT R12, RZ, 0x7610, R12 ;  /* 0x00007610ff0c7816 */ /* 0x004fcc000000000c */
[----:B------:R0:W2:Y:S01]  /*240a0*/  @P1 LDG.E.U8 R12, desc[UR20][R18.64] ;  /* 0x00000014120c1981 */ /* 0x0000a2000c1e1100 */
[----:B------:R-:W-:Y:S01]  /*240b0*/  IMAD R158, R10, 0x2, R158 ;  /* 0x000000020a9e7824 */ /* 0x000fe200078e029e */
[----:B------:R-:W-:Y:S02]  /*240c0*/  SHF.R.S32.HI R15, RZ, 0x1f, R14 ;  /* 0x0000001fff0f7819 */ /* 0x000fe4000001140e */
[----:B------:R-:W-:Y:S01]  /*240d0*/  IADD3 R17, P5, PT, R14, R8, RZ ;  /* 0x000000080e117210 */ /* 0x000fe20007fbe0ff */
[----:B------:R-:W-:Y:S02]  /*240e0*/  IMAD.MOV.U32 R50, RZ, RZ, R134 ;  /* 0x000000ffff327224 */ /* 0x000fe400078e0086 */
[----:B------:R-:W-:Y:S02]  /*240f0*/  IMAD.MOV.U32 R134, RZ, RZ, R137 ;  /* 0x000000ffff867224 */ /* 0x000fe400078e0089 */
[----:B------:R-:W-:Y:S02]  /*24100*/  IMAD.MOV.U32 R137, RZ, RZ, R158 ;  /* 0x000000ffff897224 */ /* 0x000fe400078e009e */
[----:B------:R-:W-:-:S02]  /*24110*/  IMAD.MOV.U32 R158, RZ, RZ, R0 ;  /* 0x000000ffff9e7224 */ /* 0x000fc400078e0000 */
[----:B------:R-:W-:Y:S01]  /*24120*/  IMAD.X R0, R15, 0x1, R6, P5 ;  /* 0x000000010f007824 */ /* 0x000fe200028e0606 */
[----:B------:R-:W-:Y:S01]  /*24130*/  STL [R1+0x168c], R17 ;  /* 0x00168c1101007387 */ /* 0x000fe20000100800 */
[----:B0-----:R-:W-:Y:S02]  /*24140*/  @P2 IMAD.MOV.U32 R18, RZ, RZ, R17 ;  /* 0x000000ffff122224 */ /* 0x001fe400078e0011 */
[----:B------:R-:W-:-:S05]  /*24150*/  @P2 IMAD.MOV.U32 R19, RZ, RZ, R0 ;  /* 0x000000ffff132224 */ /* 0x000fca00078e0000 */
[----:B------:R0:W3:Y:S04]  /*24160*/  @P2 LDG.E.U8 R48, desc[UR20][R18.64] ;  /* 0x0000001412302981 */ /* 0x0000e8000c1e1100 */
[----:B--2---:R2:W-:Y:S04]  /*24170*/  STL [R1+0x4c], R12 ;  /* 0x00004c0c01007387 */ /* 0x0045e80000100800 */
[----:B--2---:R-:W2:Y:S01]  /*24180*/  LDL.LU R12, [R1+0x1c98] ;  /* 0x001c9800010c7983 */ /* 0x004ea20000300800 */
[----:B------:R-:W-:Y:S02]  /*24190*/  SEL R13, R16, R44, !P3 ;  /* 0x0000002c100d7207 */ /* 0x000fe40005800000 */
[----:B------:R-:W-:-:S03]  /*241a0*/  IADD3 R14, P5, PT, R14, R7, RZ ;  /* 0x000000070e0e7210 */ /* 0x000fc60007fbe0ff */
[----:B----4-:R-:W-:Y:S02]  /*241b0*/  IMAD R13, R13, UR5, RZ ;  /* 0x000000050d0d7c24 */ /* 0x010fe4000f8e02ff */
[----:B------:R-:W-:Y:S01]  /*241c0*/  IMAD.X R15, R15, 0x1, R5, P5 ;  /* 0x000000010f0f7824 */ /* 0x000fe200028e0605 */
[----:B------:R4:W-:Y:S01]  /*241d0*/  STL [R1+0x1688], R0 ;  /* 0x0016880001007387 */ /* 0x0009e20000100800 */
[----:B0-----:R-:W-:Y:S02]  /*241e0*/  SEL R18, R16, R42, !P3 ;  /* 0x0000002a10127207 */ /* 0x001fe40005800000 */
[----:B------:R-:W-:Y:S02]  /*241f0*/  PRMT R107, RZ, 0x7610, R107 ;  /* 0x00007610ff6b7816 */ /* 0x000fe4000000006b */
[----:B------:R-:W-:Y:S02]  /*24200*/  SHF.R.S32.HI R17, RZ, 0x1f, R13 ;  /* 0x0000001fff117819 */ /* 0x000fe4000001140d */
[----:B------:R-:W-:-:S02]  /*24210*/  IADD3 R19, P5, PT, R13, R8, RZ ;  /* 0x000000080d137210 */ /* 0x000fc40007fbe0ff */
[----:B------:R-:W-:Y:S01]  /*24220*/  PRMT R106, RZ, 0x7610, R106 ;  /* 0x00007610ff6a7816 */ /* 0x000fe2000000006a */
[----:B------:R-:W0:Y:S01]  /*24230*/  LDCU UR5, c[0x0][0x3b0] ;  /* 0x00007600ff0577ac */ /* 0x000e220008000800 */
[----:B----4-:R-:W4:Y:S04]  /*24240*/  LDL.LU R0, [R1+0x1c94] ;  /* 0x001c940001007983 */ /* 0x010f280000300800 */
[----:B------:R-:W-:Y:S04]  /*24250*/  STL [R1+0x1694], R14 ;  /* 0x0016940e01007387 */ /* 0x000fe80000100800 */
[----:B---3--:R3:W-:Y:S04]  /*24260*/  STL [R1+0x48], R48 ;  /* 0x0000483001007387 */ /* 0x0087e80000100800 */
[----:B------:R0:W-:Y:S01]  /*24270*/  STL [R1+0x1690], R15 ;  /* 0x0016900f01007387 */ /* 0x0001e20000100800 */
[----:B---3--:R-:W-:-:S02]  /*24280*/  IMAD.MOV.U32 R48, RZ, RZ, R50 ;  /* 0x000000ffff307224 */ /* 0x008fc400078e0032 */
[----:B------:R-:W-:Y:S02]  /*24290*/  IMAD.MOV.U32 R50, RZ, RZ, R9 ;  /* 0x000000ffff327224 */ /* 0x000fe400078e0009 */
[----:B------:R-:W-:Y:S01]  /*242a0*/  IMAD.X R9, R17, 0x1, R6, P5 ;  /* 0x0000000111097824 */ /* 0x000fe200028e0606 */
[----:B------:R3:W-:Y:S01]  /*242b0*/  STL [R1+0x169c], R19 ;  /* 0x00169c1301007387 */ /* 0x0007e20000100800 */
[----:B--2---:R-:W-:-:S06]  /*242c0*/  PRMT R12, RZ, 0x7610, R12 ;  /* 0x00007610ff0c7816 */ /* 0x004fcc000000000c */
[----:B------:R0:W2:Y:S02]  /*242d0*/  @P1 LDG.E.U8 R12, desc[UR20][R14.64] ;  /* 0x000000140e0c1981 */ /* 0x0000a4000c1e1100 */
[----:B0-----:R-:W-:Y:S02]  /*242e0*/  IMAD.MOV.U32 R15, RZ, RZ, R9 ;  /* 0x000000ffff0f7224 */ /* 0x001fe400078e0009 */
[----:B-1----:R-:W-:Y:S02]  /*242f0*/  IMAD R14, R18, UR12, RZ ;  /* 0x0000000c120e7c24 */ /* 0x002fe4000f8e02ff */
[----:B------:R-:W-:Y:S01]  /*24300*/  @P2 IMAD.MOV.U32 R18, RZ, RZ, R19 ;  /* 0x000000ffff122224 */ /* 0x000fe200078e0013 */
[----:B------:R-:W0:Y:S01]  /*24310*/  LDCU UR12, c[0x0][0x3b0] ;  /* 0x00007600ff0c77ac */ /* 0x000e220008000800 */
[----:B---3--:R-:W-:-:S05]  /*24320*/  @P2 IMAD.MOV.U32 R19, RZ, RZ, R15 ;  /* 0x000000ffff132224 */ /* 0x008fca00078e000f */
[----:B------:R1:W3:Y:S01]  /*24330*/  @P2 LDG.E.U8 R107, desc[UR20][R18.64] ;  /* 0x00000014126b2981 */ /* 0x0002e2000c1e1100 */
[----:B------:R-:W-:-:S03]  /*24340*/  SHF.R.S32.HI R15, RZ, 0x1f, R14 ;  /* 0x0000001fff0f7819 */ /* 0x000fc6000001140e */
[----:B--2---:R2:W-:Y:S04]  /*24350*/  STL [R1+0x44], R12 ;  /* 0x0000440c01007387 */ /* 0x0045e80000100800 */
[----:B--2---:R-:W2:Y:S04]  /*24360*/  LDL.LU R12, [R1+0x1c90] ;  /* 0x001c9000010c7983 */ /* 0x004ea80000300800 */
[----:B------:R0:W-:Y:S02]  /*24370*/  STL [R1+0x1698], R9 ;  /* 0x0016980901007387 */ /* 0x0001e40000100800 */
[----:B0-----:R-:W-:-:S05]  /*24380*/  IADD3 R9, P5, PT, R13, R7, RZ ;  /* 0x000000070d097210 */ /* 0x001fca0007fbe0ff */
[----:B-1----:R-:W-:Y:S02]  /*24390*/  IMAD.MOV.U32 R19, RZ, RZ, R9 ;  /* 0x000000ffff137224 */ /* 0x002fe400078e0009 */
[----:B------:R-:W-:Y:S01]  /*243a0*/  IMAD.X R18, R17, 0x1, R5, P5 ;  /* 0x0000000111127824 */ /* 0x000fe200028e0605 */
[----:B------:R-:W-:Y:S04]  /*243b0*/  STL [R1+0x16a4], R9 ;  /* 0x0016a40901007387 */ /* 0x000fe80000100800 */
[----:B---3--:R-:W-:Y:S01]  /*243c0*/  STL [R1+0x1c6c], R107 ;  /* 0x001c6c6b01007387 */ /* 0x008fe20000100800 */
[----:B------:R-:W-:-:S03]  /*243d0*/  @P1 LOP3.LUT R19, R19, R18, RZ, 0x3c, !PT ;  /* 0x0000001213131212 */ /* 0x000fc600078e3cff */
[----:B------:R0:W-:Y:S01]  /*243e0*/  STL [R1+0x16a0], R18 ;  /* 0x0016a01201007387 */ /* 0x0001e20000100800 */
[----:B------:R-:W-:Y:S02]  /*243f0*/  IADD3 R17, P5, PT, R14, R8, RZ ;  /* 0x000000080e117210 */ /* 0x000fe40007fbe0ff */
[----:B0-----:R-:W-:-:S03]  /*24400*/  @P1 LOP3.LUT R18, R19, R18, RZ, 0x3c, !PT ;  /* 0x0000001213121212 */ /* 0x001fc600078e3cff */
[----:B------:R-:W-:Y:S01]  /*24410*/  IMAD.X R9, R15, 0x1, R6, P5 ;  /* 0x000000010f097824 */ /* 0x000fe200028e0606 */
[----:B------:R-:W-:Y:S02]  /*24420*/  @P1 LOP3.LUT R19, R19, R18, RZ, 0x3c, !PT ;  /* 0x0000001213131212 */ /* 0x000fe400078e3cff */
[----:B------:R-:W-:-:S03]  /*24430*/  PRMT R107, RZ, 0x7610, R107 ;  /* 0x00007610ff6b7816 */ /* 0x000fc6000000006b */
[----:B------:R0:W3:Y:S02]  /*24440*/  @P1 LDG.E.U8 R106, desc[UR20][R18.64] ;  /* 0x00000014126a1981 */ /* 0x0000e4000c1e1100 */
[----:B0-----:R-:W-:Y:S02]  /*24450*/  @P2 IMAD.MOV.U32 R18, RZ, RZ, R17 ;  /* 0x000000ffff122224 */ /* 0x001fe400078e0011 */
[----:B------:R-:W-:-:S05]  /*24460*/  @P2 IMAD.MOV.U32 R19, RZ, RZ, R9 ;  /* 0x000000ffff132224 */ /* 0x000fca00078e0009 */
[----:B------:R0:W2:Y:S01]  /*24470*/  @P2 LDG.E.U8 R107, desc[UR20][R18.64] ;  /* 0x00000014126b2981 */ /* 0x0000a2000c1e1100 */
[----:B------:R-:W-:Y:S02]  /*24480*/  SEL R13, R16, R38, !P3 ;  /* 0x00000026100d7207 */ /* 0x000fe40005800000 */
[----:B------:R-:W-:-:S03]  /*24490*/  IADD3 R14, P5, PT, R14, R7, RZ ;  /* 0x000000070e0e7210 */ /* 0x000fc60007fbe0ff */
[----:B------:R-:W-:Y:S01]  /*244a0*/  IMAD R13, R13, UR5, RZ ;  /* 0x000000050d0d7c24 */ /* 0x000fe2000f8e02ff */
[----:B------:R1:W-:Y:S01]  /*244b0*/  STL [R1+0x16ac], R17 ;  /* 0x0016ac1101007387 */ /* 0x0003e20000100800 */
[----:B------:R-:W-:Y:S01]  /*244c0*/  IMAD.X R15, R15, 0x1, R5, P5 ;  /* 0x000000010f0f7824 */ /* 0x000fe200028e0605 */
[----:B------:R-:W-:Y:S02]  /*244d0*/  PRMT R2, RZ, 0x7610, R2 ;  /* 0x00007610ff027816 */ /* 0x000fe40000000002 */
[----:B0-----:R-:W-:Y:S02]  /*244e0*/  SEL R18, R16, R36, !P3 ;  /* 0x0000002410127207 */ /* 0x001fe40005800000 */
[----:B------:R-:W-:Y:S02]  /*244f0*/  IADD3 R19, P5, PT, R13, R8, RZ ;  /* 0x000000080d137210 */ /* 0x000fe40007fbe0ff */
[----:B------:R-:W-:Y:S01]  /*24500*/  PRMT R44, RZ, 0x7610, R44 ;  /* 0x00007610ff2c7816 */ /* 0x000fe2000000002c */
[----:B------:R-:W0:Y:S01]  /*24510*/  LDCU UR5, c[0x0][0x3b0] ;  /* 0x00007600ff0577ac */ /* 0x000e220008000800 */
[----:B------:R0:W4:Y:S01]  /*24520*/  @P1 LDG.E.U8 R2, desc[UR20][R14.64] ;  /* 0x000000140e021981 */ /* 0x000122000c1e1100 */
[----:B-1----:R-:W-:-:S03]  /*24530*/  SHF.R.S32.HI R17, RZ, 0x1f, R13 ;  /* 0x0000001fff117819 */ /* 0x002fc6000001140d */
[----:B---3--:R-:W-:Y:S04]  /*24540*/  STL [R1+0x1c70], R106 ;  /* 0x001c706a01007387 */ /* 0x008fe80000100800 */
[----:B------:R1:W-:Y:S04]  /*24550*/  STL [R1+0x16a8], R9 ;  /* 0x0016a80901007387 */ /* 0x0003e80000100800 */
[----:B-1----:R-:W3:Y:S04]  /*24560*/  LDL.LU R9, [R1+0x1c8c] ;  /* 0x001c8c0001097983 */ /* 0x002ee80000300800 */
[----:B------:R0:W-:Y:S04]  /*24570*/  STL [R1+0x16b4], R14 ;  /* 0x0016b40e01007387 */ /* 0x0001e80000100800 */
[----:B------:R-:W-:Y:S04]  /*24580*/  STL [R1+0x16b0], R15 ;  /* 0x0016b00f01007387 */ /* 0x000fe80000100800 */
[----:B------:R-:W-:Y:S04]  /*24590*/  STL [R1+0x16bc], R19 ;  /* 0x0016bc1301007387 */ /* 0x000fe80000100800 */
[----:B--2---:R1:W-:Y:S01]  /*245a0*/  STL [R1+0x40], R107 ;  /* 0x0000406b01007387 */ /* 0x0043e20000100800 */
[----:B------:R-:W-:Y:S01]  /*245b0*/  PRMT R106, RZ, 0x7610, R106 ;  /* 0x00007610ff6a7816 */ /* 0x000fe2000000006a */
[----:B0-----:R-:W-:-:S02]  /*245c0*/  IMAD R14, R18, UR12, RZ ;  /* 0x0000000c120e7c24 */ /* 0x001fc4000f8e02ff */
[----:B------:R-:W-:Y:S01]  /*245d0*/  @P2 IMAD.MOV.U32 R18, RZ, RZ, R19 ;  /* 0x000000ffff122224 */ /* 0x000fe200078e0013 */
[----:B------:R-:W0:Y:S01]  /*245e0*/  LDCU UR12, c[0x0][0x3b0] ;  /* 0x00007600ff0c77ac */ /* 0x000e220008000800 */
[----:B-1----:R-:W-:-:S04]  /*245f0*/  IMAD.X R107, R17, 0x1, R6, P5 ;  /* 0x00000001116b7824 */ /* 0x002fc800028e0606 */
[----:B------:R-:W-:-:S05]  /*24600*/  @P2 IMAD.MOV.U32 R19, RZ, RZ, R107 ;  /* 0x000000ffff132224 */ /* 0x000fca00078e006b */
[----:B------:R1:W2:Y:S01]  /*24610*/  @P2 LDG.E.U8 R106, desc[UR20][R18.64] ;  /* 0x00000014126a2981 */ /* 0x0002a2000c1e1100 */
[----:B------:R-:W-:-:S03]  /*24620*/  IADD3 R13, P5, PT, R13, R7, RZ ;  /* 0x000000070d0d7210 */ /* 0x000fc60007fbe0ff */
[----:B----4-:R-:W-:Y:S04]  /*24630*/  STL [R1+0x3c], R2 ;  /* 0x00003c0201007387 */ /* 0x010fe80000100800 */
[----:B------:R-:W-:Y:S01]  /*24640*/  STL [R1+0x16b8], R107 ;  /* 0x0016b86b01007387 */ /* 0x000fe20000100800 */
[----:B-1----:R-:W-:Y:S02]  /*24650*/  IMAD.MOV.U32 R19, RZ, RZ, R13 ;  /* 0x000000ffff137224 */ /* 0x002fe400078e000d */
[----:B------:R-:W-:Y:S01]  /*24660*/  IMAD.X R18, R17, 0x1, R5, P5 ;  /* 0x0000000111127824 */ /* 0x000fe200028e0605 */
[----:B------:R-:W-:Y:S04]  /*24670*/  STL [R1+0x16c4], R13 ;  /* 0x0016c40d01007387 */ /* 0x000fe80000100800 */
[----:B------:R-:W-:-:S02]  /*24680*/  @P1 LOP3.LUT R19, R19, R18, RZ, 0x3c, !PT ;  /* 0x0000001213131212 */ /* 0x000fc400078e3cff */
[----:B------:R-:W-:Y:S02]  /*24690*/  SHF.R.S32.HI R15, RZ, 0x1f, R14 ;  /* 0x0000001fff0f7819 */ /* 0x000fe4000001140e */
[----:B------:R-:W-:Y:S01]  /*246a0*/  PRMT R17, RZ, 0x7610, R17 ;  /* 0x00007610ff117816 */ /* 0x000fe20000000011 */
[----:B--2---:R1:W-:Y:S04]  /*246b0*/  STL [R1+0x38], R106 ;  /* 0x0000386a01007387 */ /* 0x0043e80000100800 */
[----:B------:R2:W-:Y:S01]  /*246c0*/  STL [R1+0x16c0], R18 ;  /* 0x0016c01201007387 */ /* 0x0005e20000100800 */
[----:B-1----:R-:W-:Y:S02]  /*246d0*/  IADD3 R106, P5, PT, R14, R8, RZ ;  /* 0x000000080e6a7210 */ /* 0x002fe40007fbe0ff */
[----:B--2---:R-:W-:-:S04]  /*246e0*/  @P1 LOP3.LUT R18, R19, R18, RZ, 0x3c, !PT ;  /* 0x0000001213121212 */ /* 0x004fc800078e3cff */
[----:B------:R-:W-:Y:S01]  /*246f0*/  @P1 LOP3.LUT R19, R19, R18, RZ, 0x3c, !PT ;  /* 0x0000001213131212 */ /* 0x000fe200078e3cff */
[----:B------:R-:W-:-:S04]  /*24700*/  IMAD.X R107, R15, 0x1, R6, P5 ;  /* 0x000000010f6b7824 */ /* 0x000fc800028e0606 */
[----:B------:R1:W2:Y:S02]  /*24710*/  @P1 LDG.E.U8 R17, desc[UR20][R18.64] ;  /* 0x0000001412111981 */ /* 0x0002a4000c1e1100 */
[----:B-1----:R-:W-:Y:S02]  /*24720*/  @P2 IMAD.MOV.U32 R18, RZ, RZ, R106 ;  /* 0x000000ffff122224 */ /* 0x002fe400078e006a */
[----:B------:R-:W-:-:S05]  /*24730*/  @P2 IMAD.MOV.U32 R19, RZ, RZ, R107 ;  /* 0x000000ffff132224 */ /* 0x000fca00078e006b */
[----:B------:R1:W4:Y:S01]  /*24740*/  @P2 LDG.E.U8 R44, desc[UR20][R18.64] ;  /* 0x00000014122c2981 */ /* 0x000322000c1e1100 */
[----:B------:R-:W-:Y:S02]  /*24750*/  SEL R13, R16, R34, !P3 ;  /* 0x00000022100d7207 */ /* 0x000fe40005800000 */
[----:B------:R-:W-:Y:S01]  /*24760*/  IADD3 R14, P5, PT, R14, R7, RZ ;  /* 0x000000070e0e7210 */ /* 0x000fe20007fbe0ff */
[----:B------:R-:W-:Y:S02]  /*24770*/  STL [R1+0x16cc], R106 ;  /* 0x0016cc6a01007387 */ /* 0x000fe40000100800 */
[----:B------:R-:W-:Y:S02]  /*24780*/  IMAD R13, R13, UR5, RZ ;  /* 0x000000050d0d7c24 */ /* 0x000fe4000f8e02ff */
[----:B------:R-:W-:Y:S01]  /*24790*/  STL [R1+0x16c8], R107 ;  /* 0x0016c86b01007387 */ /* 0x000fe20000100800 */
[----:B------:R-:W-:-:S03]  /*247a0*/  IMAD.X R15, R15, 0x1, R5, P5 ;  /* 0x000000010f0f7824 */ /* 0x000fc600028e0605 */
[----:B------:R0:W-:Y:S01]  /*247b0*/  STL [R1+0x16d4], R14 ;  /* 0x0016d40e01007387 */ /* 0x0001e20000100800 */
[----:B------:R-:W-:Y:S02]  /*247c0*/  PRMT R46, RZ, 0x7610, R46 ;  /* 0x00007610ff2e7816 */ /* 0x000fe4000000002e */
[----:B-1----:R-:W-:Y:S02]  /*247d0*/  IADD3 R19, P5, PT, R13, R8, RZ ;  /* 0x000000080d137210 */ /* 0x002fe40007fbe0ff */
[----:B------:R-:W-:Y:S02]  /*247e0*/  SEL R18, R16, R32, !P3 ;  /* 0x0000002010127207 */ /* 0x000fe40005800000 */
[----:B------:R-:W-:Y:S02]  /*247f0*/  PRMT R36, RZ, 0x7610, R36 ;  /* 0x00007610ff247816 */ /* 0x000fe40000000024 */
[----:B------:R-:W-:Y:S02]  /*24800*/  PRMT R42, RZ, 0x7610, R42 ;  /* 0x00007610ff2a7816 */ /* 0x000fe4000000002a */
[----:B------:R-:W-:Y:S01]  /*24810*/  PRMT R34, RZ, 0x7610, R34 ;  /* 0x00007610ff227816 */ /* 0x000fe20000000022 */
[----:B------:R0:W3:Y:S01]  /*24820*/  @P1 LDG.E.U8 R46, desc[UR20][R14.64] ;  /* 0x000000140e2e1981 */ /* 0x0000e2000c1e1100 */
[----:B------:R-:W1:Y:S01]  /*24830*/  LDCU UR5, c[0x0][0x3b0] ;  /* 0x00007600ff0577ac */ /* 0x000e620008000800 */
[----:B0-----:R-:W-:-:S02]  /*24840*/  IMAD R14, R18, UR12, RZ ;  /* 0x0000000c120e7c24 */ /* 0x001fc4000f8e02ff */
[----:B------:R-:W-:Y:S01]  /*24850*/  @P2 IMAD.MOV.U32 R18, RZ, RZ, R19 ;  /* 0x000000ffff122224 */ /* 0x000fe200078e0013 */
[----:B------:R-:W-:Y:S01]  /*24860*/  PRMT R38, RZ, 0x7610, R38 ;  /* 0x00007610ff267816 */ /* 0x000fe20000000026 */
[----:B------:R-:W0:Y:S01]  /*24870*/  LDCU UR12, c[0x0][0x3b0] ;  /* 0x00007600ff0c77ac */ /* 0x000e220008000800 */
[----:B--2---:R2:W-:Y:S04]  /*24880*/  STL [R1+0x34], R17 ;  /* 0x0000341101007387 */ /* 0x0045e80000100800 */
[----:B------:R-:W-:Y:S04]  /*24890*/  STL [R1+0x16d0], R15 ;  /* 0x0016d00f01007387 */ /* 0x000fe80000100800 */
[----:B------:R-:W-:Y:S01]  /*248a0*/  STL [R1+0x16dc], R19 ;  /* 0x0016dc1301007387 */ /* 0x000fe20000100800 */
[----:B--2---:R-:W-:-:S03]  /*248b0*/  SHF.R.S32.HI R17, RZ, 0x1f, R13 ;  /* 0x0000001fff117819 */ /* 0x004fc6000001140d */
[----:B----4-:R2:W-:Y:S02]  /*248c0*/  STL [R1+0x30], R44 ;  /* 0x0000302c01007387 */ /* 0x0105e40000100800 */
[----:B--2---:R-:W-:-:S04]  /*248d0*/  IMAD.X R44, R17, 0x1, R6, P5 ;  /* 0x00000001112c7824 */ /* 0x004fc800028e0606 */
[----:B------:R-:W-:-:S05]  /*248e0*/  @P2 IMAD.MOV.U32 R19, RZ, RZ, R44 ;  /* 0x000000ffff132224 */ /* 0x000fca00078e002c */
[----:B------:R2:W4:Y:S04]  /*248f0*/  @P2 LDG.E.U8 R36, desc[UR20][R18.64] ;  /* 0x0000001412242981 */ /* 0x000528000c1e1100 */
[----:B------:R-:W-:Y:S04]  /*24900*/  STL [R1+0x16d8], R44 ;  /* 0x0016d82c01007387 */ /* 0x000fe80000100800 */
[----:B---3--:R3:W-:Y:S02]  /*24910*/  STL [R1+0x28], R46 ;  /* 0x0000282e01007387 */ /* 0x0087e40000100800 */
[----:B---3--:R-:W-:-:S05]  /*24920*/  IADD3 R46, P5, PT, R13, R7, RZ ;  /* 0x000000070d2e7210 */ /* 0x008fca0007fbe0ff */
[----:B--2---:R-:W-:Y:S01]  /*24930*/  IMAD.X R18, R17, 0x1, R5, P5 ;  /* 0x0000000111127824 */ /* 0x004fe200028e0605 */
[----:B------:R-:W-:Y:S01]  /*24940*/  STL [R1+0x16e4], R46 ;  /* 0x0016e42e01007387 */ /* 0x000fe20000100800 */
[----:B------:R-:W-:Y:S02]  /*24950*/  SHF.R.S32.HI R15, RZ, 0x1f, R14 ;  /* 0x0000001fff0f7819 */ /* 0x000fe4000001140e */
[----:B------:R-:W-:Y:S01]  /*24960*/  @P1 IMAD.MOV.U32 R19, RZ, RZ, R18 ;  /* 0x000000ffff131224 */ /* 0x000fe200078e0012 */
[----:B----4-:R2:W-:Y:S04]  /*24970*/  STL [R1+0x24], R36 ;  /* 0x0000242401007387 */ /* 0x0105e80000100800 */
[----:B------:R3:W-:Y:S01]  /*24980*/  STL [R1+0x16e0], R18 ;  /* 0x0016e01201007387 */ /* 0x0007e20000100800 */
[----:B--2---:R-:W-:Y:S01]  /*24990*/  IADD3 R36, P5, PT, R14, R8, RZ ;  /* 0x000000080e247210 */ /* 0x004fe20007fbe0ff */
[----:B---3--:R-:W-:-:S04]  /*249a0*/  @P1 IMAD.MOV.U32 R18, RZ, RZ, R46 ;  /* 0x000000ffff121224 */ /* 0x008fc800078e002e */
[----:B------:R-:W-:Y:S01]  /*249b0*/  IMAD.X R44, R15, 0x1, R6, P5 ;  /* 0x000000010f2c7824 */ /* 0x000fe200028e0606 */
[----:B------:R2:W3:Y:S02]  /*249c0*/  @P1 LDG.E.U8 R42, desc[UR20][R18.64] ;  /* 0x00000014122a1981 */ /* 0x0004e4000c1e1100 */
[----:B--2---:R-:W-:Y:S02]  /*249d0*/  @P2 IMAD.MOV.U32 R18, RZ, RZ, R36 ;  /* 0x000000ffff122224 */ /* 0x004fe400078e0024 */
[----:B------:R-:W-:-:S05]  /*249e0*/  @P2 IMAD.MOV.U32 R19, RZ, RZ, R44 ;  /* 0x000000ffff132224 */ /* 0x000fca00078e002c */
[----:B------:R2:W4:Y:S04]  /*249f0*/  @P2 LDG.E.U8 R34, desc[UR20][R18.64] ;  /* 0x0000001412222981 */ /* 0x000528000c1e1100 */
[----:B------:R-:W-:Y:S01]  /*24a00*/  STL [R1+0x16ec], R36 ;  /* 0x0016ec2401007387 */ /* 0x000fe20000100800 */
[----:B------:R-:W-:-:S03]  /*24a10*/  SEL R13, R16, R33, !P3 ;  /* 0x00000021100d7207 */ /* 0x000fc60005800000 */
[----:B------:R-:W-:Y:S02]  /*24a20*/  STL [R1+0x16e8], R44 ;  /* 0x0016e82c01007387 */ /* 0x000fe40000100800 */
[----:B-1----:R-:W-:Y:S01]  /*24a30*/  IMAD R13, R13, UR5, RZ ;  /* 0x000000050d0d7c24 */ /* 0x002fe2000f8e02ff */
[----:B------:R-:W-:Y:S02]  /*24a40*/  PRMT R33, RZ, 0x7610, R33 ;  /* 0x00007610ff217816 */ /* 0x000fe40000000021 */
[----:B------:R-:W-:Y:S02]  /*24a50*/  PRMT R17, RZ, 0x7610, R17 ;  /* 0x00007610ff117816 */ /* 0x000fe40000000011 */
[----:B------:R-:W-:Y:S02]  /*24a60*/  PRMT R32, RZ, 0x7610, R32 ;  /* 0x00007610ff207816 */ /* 0x000fe40000000020 */
[----:B------:R-:W-:Y:S01]  /*24a70*/  PRMT R11, RZ, 0x7610, R11 ;  /* 0x00007610ff0b7816 */ /* 0x000fe2000000000b */
[----:B------:R-:W1:Y:S01]  /*24a80*/  LDCU UR5, c[0x0][0x3b0] ;  /* 0x00007600ff0577ac */ /* 0x000e620008000800 */
[----:B---3--:R3:W-:Y:S02]  /*24a90*/  STL [R1+0x18], R42 ;  /* 0x0000182a01007387 */ /* 0x0087e40000100800 */
[----:B---3--:R-:W-:-:S02]  /*24aa0*/  IADD3 R42, P5, PT, R14, R7, RZ ;  /* 0x000000070e2a7210 */ /* 0x008fc40007fbe0ff */
[----:B------:R-:W-:-:S03]  /*24ab0*/  SHF.R.S32.HI R14, RZ, 0x1f, R13 ;  /* 0x0000001fff0e7819 */ /* 0x000fc6000001140d */
[----:B--2---:R-:W-:Y:S01]  /*24ac0*/  IMAD.X R18, R15, 0x1, R5, P5 ;  /* 0x000000010f127824 */ /* 0x004fe200028e0605 */
[----:B------:R-:W-:Y:S04]  /*24ad0*/  STL [R1+0x16f4], R42 ;  /* 0x0016f42a01007387 */ /* 0x000fe80000100800 */
[----:B----4-:R2:W-:Y:S01]  /*24ae0*/  STL [R1+0x1c], R34 ;  /* 0x00001c2201007387 */ /* 0x0105e20000100800 */
[----:B------:R-:W-:-:S03]  /*24af0*/  @P1 IMAD.MOV.U32 R19, RZ, RZ, R18 ;  /* 0x000000ffff131224 */ /* 0x000fc600078e0012 */
[----:B------:R3:W-:Y:S01]  /*24b00*/  STL [R1+0x16f0], R18 ;  /* 0x0016f01201007387 */ /* 0x0007e20000100800 */
[----:B--2---:R-:W-:Y:S01]  /*24b10*/  IADD3 R34, P5, PT, R13, R8, RZ ;  /* 0x000000080d227210 */ /* 0x004fe20007fbe0ff */
[----:B---3--:R-:W-:-:S04]  /*24b20*/  @P1 IMAD.MOV.U32 R18, RZ, RZ, R42 ;  /* 0x000000ffff121224 */ /* 0x008fc800078e002a */
[----:B------:R-:W-:Y:S01]  /*24b30*/  IMAD.X R36, R14, 0x1, R6, P5 ;  /* 0x000000010e247824 */ /* 0x000fe200028e0606 */
[----:B------:R2:W3:Y:S02]  /*24b40*/  @P1 LDG.E.U8 R38, desc[UR20][R18.64] ;  /* 0x0000001412261981 */ /* 0x0004e4000c1e1100 */
[----:B--2---:R-:W-:Y:S02]  /*24b50*/  @P2 IMAD.MOV.U32 R18, RZ, RZ, R34 ;  /* 0x000000ffff122224 */ /* 0x004fe400078e0022 */
[----:B------:R-:W-:-:S05]  /*24b60*/  @P2 IMAD.MOV.U32 R19, RZ, RZ, R36 ;  /* 0x000000ffff132224 */ /* 0x000fca00078e0024 */
[----:B------:R2:W4:Y:S01]  /*24b70*/  @P2 LDG.E.U8 R33, desc[UR20][R18.64] ;  /* 0x0000001412212981 */ /* 0x000522000c1e1100 */
[----:B------:R-:W-:Y:S02]  /*24b80*/  SEL R15, R16, R30, !P3 ;  /* 0x0000001e100f7207 */ /* 0x000fe40005800000 */
[----:B------:R-:W-:Y:S01]  /*24b90*/  IADD3 R30, P5, PT, R13, R7, RZ ;  /* 0x000000070d1e7210 */ /* 0x000fe20007fbe0ff */
[----:B------:R1:W-:Y:S04]  /*24ba0*/  STL [R1+0x16fc], R34 ;  /* 0x0016fc2201007387 */ /* 0x0003e80000100800 */
[----:B------:R-:W-:Y:S01]  /*24bb0*/  STL [R1+0x16f8], R36 ;  /* 0x0016f82401007387 */ /* 0x000fe20000100800 */
[----:B0-----:R-:W-:Y:S01]  /*24bc0*/  IMAD R13, R15, UR12, RZ ;  /* 0x0000000c0f0d7c24 */ /* 0x001fe2000f8e02ff */
[----:B------:R-:W0:Y:S02]  /*24bd0*/  LDCU UR12, c[0x0][0x3b0] ;  /* 0x00007600ff0c77ac */ /* 0x000e240008000800 */
[----:B------:R-:W-:Y:S01]  /*24be0*/  STL [R1+0x1704], R30 ;  /* 0x0017041e01007387 */ /* 0x000fe20000100800 */
[----:B-1----:R-:W-:-:S02]  /*24bf0*/  IMAD.X R34, R14, 0x1, R5, P5 ;  /* 0x000000010e227824 */ /* 0x002fc400028e0605 */
[----:B--2---:R-:W-:Y:S01]  /*24c00*/  @P1 IMAD.MOV.U32 R18, RZ, RZ, R30 ;  /* 0x000000ffff121224 */ /* 0x004fe200078e001e */
[----:B------:R-:W-:Y:S02]  /*24c10*/  SHF.R.S32.HI R15, RZ, 0x1f, R13 ;  /* 0x0000001fff0f7819 */ /* 0x000fe4000001140d */
[----:B------:R-:W-:Y:S01]  /*24c20*/  STL [R1+0x1700], R34 ;  /* 0x0017002201007387 */ /* 0x000fe20000100800 */
[----:B------:R-:W-:-:S05]  /*24c30*/  @P1 IMAD.MOV.U32 R19, RZ, RZ, R34 ;  /* 0x000000ffff131224 */ /* 0x000fca00078e0022 */
[----:B------:R1:W2:Y:S01]  /*24c40*/  @P1 LDG.E.U8 R17, desc[UR20][R18.64] ;  /* 0x0000001412111981 */ /* 0x0002a2000c1e1100 */
[----:B------:R-:W-:-:S03]  /*24c50*/  SEL R14, R16, R31, !P3 ;  /* 0x0000001f100e7207 */ /* 0x000fc60005800000 */
[----:B---3--:R-:W-:Y:S04]  /*24c60*/  STL [R1+0x10], R38 ;  /* 0x0000102601007387 */ /* 0x008fe80000100800 */
[----:B----4-:R3:W-:Y:S02]  /*24c70*/  STL [R1+0x14], R33 ;  /* 0x0000142101007387 */ /* 0x0107e40000100800 */
[----:B---3--:R-:W-:-:S05]  /*24c80*/  IADD3 R33, P5, PT, R13, R8, RZ ;  /* 0x000000080d217210 */ /* 0x008fca0007fbe0ff */
[----:B-1----:R-:W-:Y:S01]  /*24c90*/  IMAD.X R18, R15, 0x1, R6, P5 ;  /* 0x000000010f127824 */ /* 0x002fe200028e0606 */
[----:B------:R-:W-:Y:S03]  /*24ca0*/  STL [R1+0x170c], R33 ;  /* 0x00170c2101007387 */ /* 0x000fe60000100800 */
[----:B------:R-:W-:Y:S01]  /*24cb0*/  @P2 IMAD.MOV.U32 R19, RZ, RZ, R18 ;  /* 0x000000ffff132224 */ /* 0x000fe200078e0012 */
[----:B------:R1:W-:Y:S02]  /*24cc0*/  STL [R1+0x1708], R18 ;  /* 0x0017081201007387 */ /* 0x0003e40000100800 */
[----:B-1----:R-:W-:-:S05]  /*24cd0*/  @P2 IMAD.MOV.U32 R18, RZ, RZ, R33 ;  /* 0x000000ffff122224 */ /* 0x002fca00078e0021 */
[----:B------:R1:W3:Y:S01]  /*24ce0*/  @P2 LDG.E.U8 R32, desc[UR20][R18.64] ;  /* 0x0000001412202981 */ /* 0x0002e2000c1e1100 */
[----:B------:R-:W-:-:S05]  /*24cf0*/  IADD3 R30, P5, PT, R13, R7, RZ ;  /* 0x000000070d1e7210 */ /* 0x000fca0007fbe0ff */
[----:B------:R-:W-:Y:S02]  /*24d00*/  IMAD.X R31, R15, 0x1, R5, P5 ;  /* 0x000000010f1f7824 */ /* 0x000fe400028e0605 */
[----:B-1----:R-:W-:Y:S02]  /*24d10*/  @P1 IMAD.MOV.U32 R18, RZ, RZ, R30 ;  /* 0x000000ffff121224 */ /* 0x002fe400078e001e */
[----:B------:R-:W-:-:S05]  /*24d20*/  @P1 IMAD.MOV.U32 R19, RZ, RZ, R31 ;  /* 0x000000ffff131224 */ /* 0x000fca00078e001f */
[----:B------:R1:W4:Y:S01]  /*24d30*/  @P1 LDG.E.U8 R11, desc[UR20][R18.64] ;  /* 0x00000014120b1981 */ /* 0x000322000c1e1100 */
[----:B------:R-:W-:-:S03]  /*24d40*/  IMAD R14, R14, UR5, RZ ;  /* 0x000000050e0e7c24 */ /* 0x000fc6000f8e02ff */
[----:B--2---:R2:W-:Y:S01]  /*24d50*/  STL [R1+0xc], R17 ;  /* 0x00000c1101007387 */ /* 0x0045e20000100800 */
[----:B------:R-:W-:Y:S02]  /*24d60*/  SEL R13, R16, R28, !P3 ;  /* 0x0000001c100d7207 */ /* 0x000fe40005800000 */
[----:B------:R-:W-:Y:S02]  /*24d70*/  PRMT R105, RZ, 0x7610, R105 ;  /* 0x00007610ff697816 */ /* 0x000fe40000000069 */
[----:B------:R-:W-:Y:S02]  /*24d80*/  PRMT R104, RZ, 0x7610, R104 ;  /* 0x00007610ff687816 */ /* 0x000fe40000000068 */
[----:B------:R-:W-:Y:S01]  /*24d90*/  IADD3 R38, P5, PT, R14, R8, RZ ;  /* 0x000000080e267210 */ /* 0x000fe20007fbe0ff */
[----:B------:R-:W-:Y:S04]  /*24da0*/  STL [R1+0x1714], R30 ;  /* 0x0017141e01007387 */ /* 0x000fe80000100800 */
[----:B------:R-:W-:Y:S01]  /*24db0*/  STL [R1+0x1710], R31 ;  /* 0x0017101f01007387 */ /* 0x000fe20000100800 */
[----:B------:R-:W-:-:S02]  /*24dc0*/  PRMT R165, RZ, 0x7610, R165 ;  /* 0x00007610ffa57816 */ /* 0x000fc400000000a5 */
[----:B------:R-:W-:Y:S02]  /*24dd0*/  PRMT R164, RZ, 0x7610, R164 ;  /* 0x00007610ffa47816 */ /* 0x000fe400000000a4 */
[----:B------:R-:W-:Y:S02]  /*24de0*/  PRMT R163, RZ, 0x7610, R163 ;  /* 0x00007610ffa37816 */ /* 0x000fe400000000a3 */
[----:B--2---:R-:W-:Y:S01]  /*24df0*/  SHF.R.S32.HI R17, RZ, 0x1f, R14 ;  /* 0x0000001fff117819 */ /* 0x004fe2000001140e */
[----:B------:R-:W-:Y:S01]  /*24e00*/  STL [R1+0x171c], R38 ;  /* 0x00171c2601007387 */ /* 0x000fe20000100800 */
[----:B0-----:R-:W-:Y:S02]  /*24e10*/  IMAD R13, R13, UR12, RZ ;  /* 0x0000000c0d0d7c24 */ /* 0x001fe4000f8e02ff */
[----:B-1----:R-:W-:Y:S01]  /*24e20*/  @P2 IMAD.MOV.U32 R18, RZ, RZ, R38 ;  /* 0x000000ffff122224 */ /* 0x002fe200078e0026 */
[----:B------:R-:W0:Y:S01]  /*24e30*/  S2R R2, SR_TID.X ;  /* 0x0000000000027919 */ /* 0x000e220000002100 */
[----:B------:R-:W-:Y:S01]  /*24e40*/  IMAD.X R42, R17, 0x1, R6, P5 ;  /* 0x00000001112a7824 */ /* 0x000fe200028e0606 */
[----:B------:R-:W-:-:S02]  /*24e50*/  PRMT R162, RZ, 0x7610, R162 ;  /* 0x00007610ffa27816 */ /* 0x000fc400000000a2 */
[----:B------:R-:W-:Y:S01]  /*24e60*/  SHF.R.S32.HI R15, RZ, 0x1f, R13 ;  /* 0x0000001fff0f7819 */ /* 0x000fe2000001140d */
[----:B------:R-:W1:Y:S01]  /*24e70*/  LDCU UR5, c[0x0][0x3b0] ;  /* 0x00007600ff0577ac */ /* 0x000e620008000800 */
[----:B------:R-:W-:Y:S01]  /*24e80*/  @P2 IMAD.MOV.U32 R19, RZ, RZ, R42 ;  /* 0x000000ffff132224 */ /* 0x000fe200078e002a */
[----:B------:R-:W-:Y:S02]  /*24e90*/  PRMT R103, RZ, 0x7610, R103 ;  /* 0x00007610ff677816 */ /* 0x000fe40000000067 */
[----:B------:R-:W-:Y:S02]  /*24ea0*/  PRMT R160, RZ, 0x7610, R160 ;  /* 0x00007610ffa07816 */ /* 0x000fe400000000a0 */
[----:B------:R-:W-:Y:S02]  /*24eb0*/  PRMT R159, RZ, 0x7610, R159 ;  /* 0x00007610ff9f7816 */ /* 0x000fe4000000009f */
[----:B------:R-:W-:Y:S01]  /*24ec0*/  PRMT R102, RZ, 0x7610, R102 ;  /* 0x00007610ff667816 */ /* 0x000fe20000000066 */
[----:B------:R2:W4:Y:S01]  /*24ed0*/  @P2 LDG.E.U8 R105, desc[UR20][R18.64] ;  /* 0x0000001412692981 */ /* 0x000522000c1e1100 */
[----:B------:R-:W0:Y:S03]  /*24ee0*/  LDCU UR12, c[0x0][0x3b0] ;  /* 0x00007600ff0c77ac */ /* 0x000e260008000800 */
[----:B---3--:R3:W-:Y:S02]  /*24ef0*/  STL [R1+0x8], R32 ;  /* 0x0000082001007387 */ /* 0x0087e40000100800 */
[----:B---3--:R-:W-:-:S02]  /*24f00*/  IADD3 R32, P5, PT, R14, R7, RZ ;  /* 0x000000070e207210 */ /* 0x008fc40007fbe0ff */
[----:B------:R-:W-:-:S03]  /*24f10*/  SEL R14, R16, R29, !P3 ;  /* 0x0000001d100e7207 */ /* 0x000fc60005800000 */
[----:B------:R-:W-:Y:S01]  /*24f20*/  IMAD.X R36, R17, 0x1, R5, P5 ;  /* 0x0000000111247824 */ /* 0x000fe200028e0605 */
[----:B------:R-:W-:Y:S01]  /*24f30*/  IADD3 R33, P5, PT, R13, R8, RZ ;  /* 0x000000080d217210 */ /* 0x000fe20007fbe0ff */
[----:B------:R-:W-:Y:S01]  /*24f40*/  IMAD R14, R14, UR13, RZ ;  /* 0x0000000d0e0e7c24 */ /* 0x000fe2000f8e02ff */
[----:B------:R-:W-:Y:S03]  /*24f50*/  STL [R1+0x1718], R42 ;  /* 0x0017182a01007387 */ /* 0x000fe60000100800 */
[----:B------:R-:W-:Y:S01]  /*24f60*/  IMAD.X R34, R15, 0x1, R6, P5 ;  /* 0x000000010f227824 */ /* 0x000fe200028e0606 */
[----:B------:R-:W-:Y:S02]  /*24f70*/  IADD3 R30, P5, PT, R13, R7, RZ ;  /* 0x000000070d1e7210 */ /* 0x000fe40007fbe0ff */
[----:B------:R-:W-:Y:S01]  /*24f80*/  SHF.R.S32.HI R13, RZ, 0x1f, R14 ;  /* 0x0000001fff0d7819 */ /* 0x000fe2000001140e */
[----:B--2---:R-:W-:-:S02]  /*24f90*/  @P1 IMAD.MOV.U32 R18, RZ, RZ, R32 ;  /* 0x000000ffff121224 */ /* 0x004fc400078e0020 */
[----:B------:R-:W-:Y:S01]  /*24fa0*/  @P1 IMAD.MOV.U32 R19, RZ, RZ, R36 ;  /* 0x000000ffff131224 */ /* 0x000fe200078e0024 */
[----:B0-----:R-:W-:Y:S01]  /*24fb0*/  SHF.R.U32.HI R2, RZ, 0x6, R2 ;  /* 0x00000006ff027819 */ /* 0x001fe20000011602 */
[----:B------:R-:W-:Y:S01]  /*24fc0*/  IMAD.X R31, R15, 0x1, R5, P5 ;  /* 0x000000010f1f7824 */ /* 0x000fe200028e0605 */
[----:B------:R-:W-:Y:S01]  /*24fd0*/  IADD3 R28, P5, PT, R14, R8, RZ ;  /* 0x000000080e1c7210 */ /* 0x000fe20007fbe0ff */
[----:B------:R-:W-:Y:S04]  /*24fe0*/  STL [R1+0x1724], R32 ;  /* 0x0017242001007387 */ /* 0x000fe80000100800 */
[----:B------:R-:W-:Y:S04]  /*24ff0*/  STL [R1+0x1720], R36 ;  /* 0x0017202401007387 */ /* 0x000fe80000100800 */
[----:B----4-:R0:W-:Y:S01]  /*25000*/  STL [R1+0x1c74], R11 ;  /* 0x001c740b01007387 */ /* 0x0101e20000100800 */
[----:B------:R-:W-:-:S02]  /*25010*/  IMAD.X R29, R13, 0x1, R6, P5 ;  /* 0x000000010d1d7824 */ /* 0x000fc400028e0606 */
[----:B------:R-:W-:Y:S01]  /*25020*/  @P2 IMAD.MOV.U32 R15, RZ, RZ, R34 ;  /* 0x000000ffff0f2224 */ /* 0x000fe200078e0022 */
[----:B------:R-:W2:Y:S01]  /*25030*/  @P1 LDG.E.U8 R104, desc[UR20][R18.64] ;  /* 0x0000001412681981 */ /* 0x000ea2000c1e1100 */
[----:B------:R-:W-:Y:S02]  /*25040*/  PRMT R157, RZ, 0x7610, R157 ;  /* 0x00007610ff9d7816 */ /* 0x000fe4000000009d */
[----:B------:R-:W-:Y:S02]  /*25050*/  PRMT R156, RZ, 0x7610, R156 ;  /* 0x00007610ff9c7816 */ /* 0x000fe4000000009c */
[----:B------:R-:W-:Y:S01]  /*25060*/  PRMT R155, RZ, 0x7610, R155 ;  /* 0x00007610ff9b7816 */ /* 0x000fe2000000009b */
[----:B------:R-:W3:Y:S01]  /*25070*/  LDCU UR13, c[0x0][0x3b0] ;  /* 0x00007600ff0d77ac */ /* 0x000ee20008000800 */
[----:B0-----:R-:W-:Y:S01]  /*25080*/  IADD3 R11, P5, PT, R14, R7, RZ ;  /* 0x000000070e0b7210 */ /* 0x001fe20007fbe0ff */
[----:B------:R-:W-:-:S05]  /*25090*/  @P2 IMAD.MOV.U32 R14, RZ, RZ, R33 ;  /* 0x000000ffff0e2224 */ /* 0x000fca00078e0021 */
[----:B------:R0:W4:Y:S02]  /*250a0*/  @P2 LDG.E.U8 R165, desc[UR20][R14.64] ;  /* 0x000000140ea52981 */ /* 0x000124000c1e1100 */
[----:B0-----:R-:W-:Y:S02]  /*250b0*/  @P1 IMAD.MOV.U32 R14, RZ, RZ, R30 ;  /* 0x000000ffff0e1224 */ /* 0x001fe400078e001e */
[----:B------:R-:W-:-:S05]  /*250c0*/  @P1 IMAD.MOV.U32 R15, RZ, RZ, R31 ;  /* 0x000000ffff0f1224 */ /* 0x000fca00078e001f */
[----:B------:R0:W3:Y:S02]  /*250d0*/  @P1 LDG.E.U8 R164, desc[UR20][R14.64] ;  /* 0x000000140ea41981 */ /* 0x0000e4000c1e1100 */
[----:B0-----:R-:W-:Y:S02]  /*250e0*/  @P2 IMAD.MOV.U32 R14, RZ, RZ, R28 ;  /* 0x000000ffff0e2224 */ /* 0x001fe400078e001c */
[----:B------:R-:W-:-:S05]  /*250f0*/  @P2 IMAD.MOV.U32 R15, RZ, RZ, R29 ;  /* 0x000000ffff0f2224 */ /* 0x000fca00078e001d */
[----:B------:R-:W3:Y:S01]  /*25100*/  @P2 LDG.E.U8 R163, desc[UR20][R14.64] ;  /* 0x000000140ea32981 */ /* 0x000ee2000c1e1100 */
[----:B------:R-:W-:Y:S01]  /*25110*/  SGXT.U32 R2, R2, 0x1 ;  /* 0x000000010202781a */ /* 0x000fe20000000000 */
[----:B------:R-:W-:Y:S01]  /*25120*/  IMAD.X R17, R13, 0x1, R5, P5 ;  /* 0x000000010d117824 */ /* 0x000fe200028e0605 */
[----:B------:R-:W-:Y:S02]  /*25130*/  PLOP3.LUT P5, PT, PT, PT, UP1, 0x80, 0x8 ;  /* 0x000000000008781c */ /* 0x000fe40003faf018 */
[----:B------:R-:W-:-:S04]  /*25140*/  LOP3.LUT R32, R2, 0xac, RZ, 0xfc, !PT ;  /* 0x000000ac02207812 */ /* 0x000fc800078efcff */
[----:B------:R-:W-:Y:S01]  /*25150*/  ISETP.LT.AND P5, PT, R32, UR7, P5 ;  /* 0x0000000720007c0c */ /* 0x000fe2000afa1270 */
[----:B------:R-:W-:Y:S02]  /*25160*/  @P1 IMAD.MOV.U32 R18, RZ, RZ, R11 ;  /* 0x000000ffff121224 */ /* 0x000fe400078e000b */
[----:B------:R-:W-:-:S05]  /*25170*/  @P1 IMAD.MOV.U32 R19, RZ, RZ, R17 ;  /* 0x000000ffff131224 */ /* 0x000fca00078e0011 */
[----:B------:R0:W3:Y:S05]  /*25180*/  @P1 LDG.E.U8 R162, desc[UR20][R18.64] ;  /* 0x0000001412a21981 */ /* 0x0000ea000c1e1100 */
[----:B0-----:R-:W-:Y:S02]  /*25190*/  @P5 IMAD.MOV.U32 R19, RZ, RZ, R50 ;  /* 0x000000ffff135224 */ /* 0x001fe400078e0032 */
[----:B------:R-:W-:Y:S02]  /*251a0*/  IMAD.MOV.U32 R50, RZ, RZ, R134 ;  /* 0x000000ffff327224 */ /* 0x000fe400078e0086 */
[----:B------:R-:W-:Y:S02]  /*251b0*/  IMAD.MOV.U32 R134, RZ, RZ, R137 ;  /* 0x000000ffff867224 */ /* 0x000fe400078e0089 */
[----:B------:R-:W-:-:S02]  /*251c0*/  IMAD.MOV.U32 R137, RZ, RZ, R138 ;  /* 0x000000ffff897224 */ /* 0x000fc400078e008a */
[----:B------:R-:W-:Y:S02]  /*251d0*/  IMAD.MOV.U32 R138, RZ, RZ, R141 ;  /* 0x000000ffff8a7224 */ /* 0x000fe400078e008d */
[----:B------:R-:W-:Y:S02]  /*251e0*/  IMAD.MOV.U32 R141, RZ, RZ, R161 ;  /* 0x000000ffff8d7224 */ /* 0x000fe400078e00a1 */
[----:B------:R-:W0:Y:S01]  /*251f0*/  S2R R161, SR_TID.X ;  /* 0x0000000000a17919 */ /* 0x000e220000002100 */
[----:B------:R-:W-:Y:S01]  /*25200*/  SEL R13, R16, R26, !P3 ;  /* 0x0000001a100d7207 */ /* 0x000fe20005800000 */
[----:B------:R-:W-:Y:S04]  /*25210*/  STL [R1+0x172c], R33 ;  /* 0x00172c2101007387 */ /* 0x000fe80000100800 */
[----:B------:R-:W-:Y:S04]  /*25220*/  STL [R1+0x1728], R34 ;  /* 0x0017282201007387 */ /* 0x000fe80000100800 */
[----:B------:R-:W-:Y:S04]  /*25230*/  STL [R1+0x1734], R30 ;  /* 0x0017341e01007387 */ /* 0x000fe80000100800 */
[----:B------:R-:W-:Y:S01]  /*25240*/  STL [R1+0x1730], R31 ;  /* 0x0017301f01007387 */ /* 0x000fe20000100800 */
[----:B------:R-:W-:-:S03]  /*25250*/  @P5 IMAD.MOV.U32 R18, RZ, RZ, R52 ;  /* 0x000000ffff125224 */ /* 0x000fc600078e0034 */
[----:B------:R-:W-:Y:S01]  /*25260*/  STL [R1+0x1c78], R105 ;  /* 0x001c786901007387 */ /* 0x000fe20000100800 */
[----:B-1----:R-:W-:-:S03]  /*25270*/  IMAD R13, R13, UR5, RZ ;  /* 0x000000050d0d7c24 */ /* 0x002fc6000f8e02ff */
[----:B------:R1:W-:Y:S01]  /*25280*/  STL [R1+0x173c], R28 ;  /* 0x00173c1c01007387 */ /* 0x0003e20000100800 */
[----:B------:R-:W-:-:S03]  /*25290*/  IMAD.MOV.U32 R14, RZ, RZ, R48 ;  /* 0x000000ffff0e7224 */ /* 0x000fc600078e0030 */
[----:B------:R0:W3:Y:S01]  /*252a0*/  @P5 LDG.E.U8 R103, desc[UR20][R18.64] ;  /* 0x0000001412675981 */ /* 0x0000e2000c1e1100 */
[----:B------:R-:W2:Y:S01]  /*252b0*/  LDCU UR5, c[0x0][0x3b0] ;  /* 0x00007600ff0577ac */ /* 0x000ea20008000800 */
[----:B------:R-:W-:Y:S01]  /*252c0*/  SHF.R.S32.HI R15, RZ, 0x1f, R13 ;  /* 0x0000001fff0f7819 */ /* 0x000fe2000001140d */
[----:B------:R-:W-:Y:S01]  /*252d0*/  @!P4 IMAD.MOV R14, RZ, RZ, -R14 ;  /* 0x000000ffff0ec224 */ /* 0x000fe200078e0a0e */
[----:B------:R-:W-:Y:S02]  /*252e0*/  PLOP3.LUT P4, PT, PT, PT, UP1, 0x80, 0x8 ;  /* 0x000000000008781c */ /* 0x000fe40003f8f018 */
[----:B-1----:R-:W-:Y:S01]  /*252f0*/  LOP3.LUT R28, R2, 0xb4, RZ, 0xfc, !PT ;  /* 0x000000b4021c7812 */ /* 0x002fe200078efcff */
[----:B------:R-:W-:-:S03]  /*25300*/  IMAD.MOV.U32 R48, RZ, RZ, R134 ;  /* 0x000000ffff307224 */ /* 0x000fc600078e0086 */
[----:B------:R-:W-:Y:S01]  /*25310*/  ISETP.LT.AND P4, PT, R28, UR7, P4 ;  /* 0x000000071c007c0c */ /* 0x000fe2000a781270 */
[----:B------:R-:W-:-:S04]  /*25320*/  IMAD R134, R2, R10, RZ ;  /* 0x0000000a02867224 */ /* 0x000fc800078e02ff */
[----:B------:R-:W-:Y:S01]  /*25330*/  IMAD R134, R10, 0x2, R134 ;  /* 0x000000020a867824 */ /* 0x000fe200078e0286 */
[----:B0-----:R-:W-:-:S03]  /*25340*/  LEA.HI R52, R161, 0xe, RZ, 0x1a ;  /* 0x0000000ea1347811 */ /* 0x001fc600078fd0ff */
[----:B------:R-:W-:-:S04]  /*25350*/  IMAD R134, R10, 0x2, R134 ;  /* 0x000000020a867824 */ /* 0x000fc800078e0286 */
[----:B------:R-:W-:Y:S01]  /*25360*/  IMAD R134, R10, 0x2, R134 ;  /* 0x000000020a867824 */ /* 0x000fe200078e0286 */
[----:B------:R-:W-:Y:S02]  /*25370*/  PRMT R101, RZ, 0x7610, R101 ;  /* 0x00007610ff657816 */ /* 0x000fe40000000065 */
[----:B------:R-:W-:Y:S02]  /*25380*/  PRMT R153, RZ, 0x7610, R153 ;  /* 0x00007610ff997816 */ /* 0x000fe40000000099 */
[----:B------:R-:W-:Y:S02]  /*25390*/  PRMT R154, RZ, 0x7610, R154 ;  /* 0x00007610ff9a7816 */ /* 0x000fe4000000009a */
[----:B------:R-:W-:Y:S02]  /*253a0*/  PRMT R100, RZ, 0x7610, R100 ;  /* 0x00007610ff647816 */ /* 0x000fe40000000064 */
[----:B------:R-:W-:Y:S02]  /*253b0*/  PRMT R151, RZ, 0x7610, R151 ;  /* 0x00007610ff977816 */ /* 0x000fe40000000097 */
[----:B------:R-:W-:-:S02]  /*253c0*/  PRMT R152, RZ, 0x7610, R152 ;  /* 0x00007610ff987816 */ /* 0x000fc40000000098 */
[----:B------:R-:W-:Y:S02]  /*253d0*/  LEA.HI R32, R161, 0x2e, RZ, 0x1a ;  /* 0x0000002ea1207811 */ /* 0x000fe400078fd0ff */
[----:B------:R-:W-:Y:S02]  /*253e0*/  PRMT R98, RZ, 0x7610, R98 ;  /* 0x00007610ff627816 */ /* 0x000fe40000000062 */
[----:B------:R-:W-:Y:S02]  /*253f0*/  PRMT R150, RZ, 0x7610, R150 ;  /* 0x00007610ff967816 */ /* 0x000fe40000000096 */
[----:B------:R-:W-:Y:S02]  /*25400*/  LOP3.LUT R33, R2, 0xd4, RZ, 0xfc, !PT ;  /* 0x000000d402217812 */ /* 0x000fe400078efcff */
[----:B------:R-:W-:Y:S02]  /*25410*/  PRMT R96, RZ, 0x7610, R96 ;  /* 0x00007610ff607816 */ /* 0x000fe40000000060 */
[----:B------:R-:W-:-:S02]  /*25420*/  PRMT R93, RZ, 0x7610, R93 ;  /* 0x00007610ff5d7816 */ /* 0x000fc4000000005d */
[----:B------:R-:W-:Y:S01]  /*25430*/  LEA.HI R42, R161, 0x3e, RZ, 0x1a ;  /* 0x0000003ea12a7811 */ /* 0x000fe200078fd0ff */
[----:B--2---:R-:W-:Y:S04]  /*25440*/  STL [R1+0x1c7c], R104 ;  /* 0x001c7c6801007387 */ /* 0x004fe80000100800 */
[----:B------:R-:W-:Y:S04]  /*25450*/  STL [R1+0x1738], R29 ;  /* 0x0017381d01007387 */ /* 0x000fe80000100800 */
[----:B------:R0:W-:Y:S04]  /*25460*/  STL [R1+0x1744], R11 ;  /* 0x0017440b01007387 */ /* 0x0001e80000100800 */
[----:B------:R1:W-:Y:S01]  /*25470*/  STL [R1+0x1740], R17 ;  /* 0x0017401101007387 */ /* 0x0003e20000100800 */
[----:B0-----:R-:W-:-:S03]  /*25480*/  IADD3 R11, P5, PT, R13, R8, RZ ;  /* 0x000000080d0b7210 */ /* 0x001fc60007fbe0ff */
[----:B----4-:R-:W-:Y:S02]  /*25490*/  STL [R1+0x1c80], R165 ;  /* 0x001c80a501007387 */ /* 0x010fe40000100800 */
[----:B------:R-:W-:Y:S01]  /*254a0*/  IMAD.X R26, R15, 0x1, R6, P5 ;  /* 0x000000010f1a7824 */ /* 0x000fe200028e0606 */
[----:B-1----:R-:W-:Y:S01]  /*254b0*/  IADD3 R17, P5, PT, R13, R7, RZ ;  /* 0x000000070d117210 */ /* 0x002fe20007fbe0ff */
[----:B------:R-:W-:Y:S02]  /*254c0*/  @P2 IMAD.MOV.U32 R18, RZ, RZ, R11 ;  /* 0x000000ffff122224 */ /* 0x000fe400078e000b */
[----:B------:R-:W-:Y:S02]  /*254d0*/  @P2 IMAD.MOV.U32 R19, RZ, RZ, R26 ;  /* 0x000000ffff132224 */ /* 0x000fe400078e001a */
[----:B------:R-:W-:-:S03]  /*254e0*/  IMAD.X R13, R15, 0x1, R5, P5 ;  /* 0x000000010f0d7824 */ /* 0x000fc600028e0605 */
[----:B------:R0:W2:Y:S04]  /*254f0*/  @P2 LDG.E.U8 R160, desc[UR20][R18.64] ;  /* 0x0000001412a02981 */ /* 0x0000a8000c1e1100 */
[----:B---3--:R-:W-:Y:S01]  /*25500*/  STL [R1+0x1c84], R164 ;  /* 0x001c84a401007387 */ /* 0x008fe20000100800 */
[----:B------:R-:W-:Y:S02]  /*25510*/  IMAD R15, R52, R10, RZ ;  /* 0x0000000a340f7224 */ /* 0x000fe400078e02ff */
[----:B0-----:R-:W-:Y:S02]  /*25520*/  @P1 IMAD.MOV.U32 R18, RZ, RZ, R17 ;  /* 0x000000ffff121224 */ /* 0x001fe400078e0011 */
[----:B------:R-:W-:-:S05]  /*25530*/  @P1 IMAD.MOV.U32 R19, RZ, RZ, R13 ;  /* 0x000000ffff131224 */ /* 0x000fca00078e000d */
[----:B------:R0:W3:Y:S04]  /*25540*/  @P1 LDG.E.U8 R159, desc[UR20][R18.64] ;  /* 0x00000014129f1981 */ /* 0x0000e8000c1e1100 */
[----:B------:R-:W-:Y:S04]  /*25550*/  STL [R1+0x1c88], R163 ;  /* 0x001c88a301007387 */ /* 0x000fe80000100800 */
[----:B------:R1:W-:Y:S04]  /*25560*/  STL [R1+0x174c], R11 ;  /* 0x00174c0b01007387 */ /* 0x0003e80000100800 */
[----:B------:R-:W-:Y:S04]  /*25570*/  STL [R1+0x1748], R26 ;  /* 0x0017481a01007387 */ /* 0x000fe80000100800 */
[----:B------:R4:W-:Y:S01]  /*25580*/  STL [R1+0x1754], R17 ;  /* 0x0017541101007387 */ /* 0x0009e20000100800 */
[----:B-1----:R-:W-:-:S04]  /*25590*/  IADD3 R11, P5, PT, R50, R4, RZ ;  /* 0x00000004320b7210 */ /* 0x002fc80007fbe0ff */
[----:B----4-:R-:W-:Y:S01]  /*255a0*/  LEA.HI.X.SX32 R17, R50, R3, 0x1, P5 ;  /* 0x0000000332117211 */ /* 0x010fe200028f0eff */
[----:B0-----:R-:W-:Y:S01]  /*255b0*/  @P4 IMAD.MOV.U32 R18, RZ, RZ, R11 ;  /* 0x000000ffff124224 */ /* 0x001fe200078e000b */
[----:B------:R0:W-:Y:S03]  /*255c0*/  STL [R1+0x1750], R13 ;  /* 0x0017500d01007387 */ /* 0x0001e60000100800 */
[----:B------:R-:W-:Y:S01]  /*255d0*/  @P4 IMAD.MOV.U32 R19, RZ, RZ, R17 ;  /* 0x000000ffff134224 */ /* 0x000fe200078e0011 */
[----:B------:R-:W-:-:S04]  /*255e0*/  IADD3 R30, P5, PT, R134, R4, RZ ;  /* 0x00000004861e7210 */ /* 0x000fc80007fbe0ff */
[----:B------:R1:W4:Y:S01]  /*255f0*/  @P4 LDG.E.U8 R102, desc[UR20][R18.64] ;  /* 0x0000001412664981 */ /* 0x000322000c1e1100 */
[----:B0-----:R-:W-:Y:S02]  /*25600*/  SEL R13, R16, R27, !P3 ;  /* 0x0000001b100d7207 */ /* 0x001fe40005800000 */
[-C--:B------:R-:W-:Y:S01]  /*25610*/  IADD3 R46, P4, PT, R15, R4.reuse, RZ ;  /* 0x000000040f2e7210 */ /* 0x080fe20007f9e0ff */
[----:B------:R0:W-:Y:S02]  /*25620*/  STL [R1+0x978], R11 ;  /* 0x0009780b01007387 */ /* 0x0001e40000100800 */
[----:B------:R-:W-:Y:S01]  /*25630*/  IMAD R13, R13, UR5, RZ ;  /* 0x000000050d0d7c24 */ /* 0x000fe2000f8e02ff */
[-C--:B------:R-:W-:Y:S02]  /*25640*/  LEA.HI.X.SX32 R50, R15, R3.reuse, 0x1, P4 ;  /* 0x000000030f327211 */ /* 0x080fe400020f0eff */
[----:B------:R-:W-:Y:S01]  /*25650*/  LEA.HI.X.SX32 R31, R134, R3, 0x1, P5 ;  /* 0x00000003861f7211 */ /* 0x000fe200028f0eff */
[----:B------:R0:W-:Y:S01]  /*25660*/  STL [R1+0x974], R17 ;  /* 0x0009741101007387 */ /* 0x0001e20000100800 */
[----:B------:R-:W-:Y:S01]  /*25670*/  IMAD.MOV.U32 R134, RZ, RZ, R20 ;  /* 0x000000ffff867224 */ /* 0x000fe200078e0014 */
[----:B-1----:R-:W-:Y:S01]  /*25680*/  LOP3.LUT R18, R2, 0xbc, RZ, 0xfc, !PT ;  /* 0x000000bc02127812 */ /* 0x002fe200078efcff */
[----:B------:R-:W1:Y:S01]  /*25690*/  LDCU UR5, c[0x0][0x3b0] ;  /* 0x00007600ff0577ac */ /* 0x000e620008000800 */
[----:B0-----:R-:W-:-:S02]  /*256a0*/  IADD3 R11, P4, PT, R48, R4, RZ ;  /* 0x00000004300b7210 */ /* 0x001fc40007f9e0ff */
[----:B------:R-:W-:Y:S02]  /*256b0*/  IADD3 R20, P5, PT, R13, R8, RZ ;  /* 0x000000080d147210 */ /* 0x000fe40007fbe0ff */
[----:B------:R-:W-:Y:S02]  /*256c0*/  SEL R15, R16, R24, !P3 ;  /* 0x00000018100f7207 */ /* 0x000fe40005800000 */
[----:B------:R-:W-:Y:S02]  /*256d0*/  LEA.HI.X.SX32 R19, R48, R3, 0x1, P4 ;  /* 0x0000000330137211 */ /* 0x000fe400020f0eff */
[----:B------:R-:W-:Y:S01]  /*256e0*/  SHF.R.S32.HI R17, RZ, 0x1f, R13 ;  /* 0x0000001fff117819 */ /* 0x000fe2000001140d */
[----:B------:R-:W-:Y:S02]  /*256f0*/  IMAD.MOV.U32 R48, RZ, RZ, R137 ;  /* 0x000000ffff307224 */ /* 0x000fe400078e0089 */
[----:B------:R-:W-:Y:S02]  /*25700*/  IMAD.MOV.U32 R137, RZ, RZ, R138 ;  /* 0x000000ffff897224 */ /* 0x000fe400078e008a */
[----:B------:R-:W-:-:S02]  /*25710*/  IMAD.MOV.U32 R138, RZ, RZ, R21 ;  /* 0x000000ffff8a7224 */ /* 0x000fc400078e0015 */
[----:B------:R-:W-:Y:S01]  /*25720*/  IMAD.X R21, R17, 0x1, R6, P5 ;  /* 0x0000000111157824 */ /* 0x000fe200028e0606 */
[----:B------:R-:W-:Y:S01]  /*25730*/  IADD3 R24, P5, PT, R13, R7, RZ ;  /* 0x000000070d187210 */ /* 0x000fe20007fbe0ff */
[----:B------:R-:W-:Y:S01]  /*25740*/  STL [R1+0x4a8], R30 ;  /* 0x0004a81e01007387 */ /* 0x000fe20000100800 */
[----:B------:R-:W-:Y:S01]  /*25750*/  PLOP3.LUT P4, PT, PT, PT, UP1, 0x80, 0x8 ;  /* 0x000000000008781c */ /* 0x000fe20003f8f018 */
[----:B------:R-:W-:Y:S02]  /*25760*/  IMAD R15, R15, UR12, RZ ;  /* 0x0000000c0f0f7c24 */ /* 0x000fe4000f8e02ff */
[----:B------:R-:W-:Y:S04]  /*25770*/  STL [R1+0x4a4], R31 ;  /* 0x0004a41f01007387 */ /* 0x000fe80000100800 */
[----:B------:R-:W-:Y:S04]  /*25780*/  STL [R1+0x4c4], R46 ;  /* 0x0004c42e01007387 */ /* 0x000fe80000100800 */
[----:B------:R-:W-:Y:S04]  /*25790*/  STL [R1+0x4c0], R50 ;  /* 0x0004c03201007387 */ /* 0x000fe80000100800 */
[----:B------:R-:W-:Y:S01]  /*257a0*/  STL [R1+0x998], R11 ;  /* 0x0009980b01007387 */ /* 0x000fe20000100800 */
[----:B------:R-:W-:Y:S01]  /*257b0*/  ISETP.LT.AND P4, PT, R18, UR7, P4 ;  /* 0x0000000712007c0c */ /* 0x000fe2000a781270 */
[----:B------:R-:W-:-:S02]  /*257c0*/  IMAD.X R26, R17, 0x1, R5, P5 ;  /* 0x00000001111a7824 */ /* 0x000fc400028e0605 */
[----:B------:R0:W-:Y:S01]  /*257d0*/  STL [R1+0x175c], R20 ;  /* 0x00175c1401007387 */ /* 0x0001e20000100800 */
[----:B------:R-:W-:Y:S02]  /*257e0*/  SHF.R.S32.HI R18, RZ, 0x1f, R15 ;  /* 0x0000001fff127819 */ /* 0x000fe4000001140f */
[----:B------:R-:W-:Y:S01]  /*257f0*/  IADD3 R13, P5, PT, R15, R8, RZ ;  /* 0x000000080f0d7210 */ /* 0x000fe20007fbe0ff */
[----:B------:R-:W-:Y:S04]  /*25800*/  STL [R1+0x994], R19 ;  /* 0x0009941301007387 */ /* 0x000fe80000100800 */
[----:B------:R0:W-:Y:S04]  /*25810*/  STL [R1+0x1758], R21 ;  /* 0x0017581501007387 */ /* 0x0001e80000100800 */
[----:B------:R0:W2:Y:S01]  /*25820*/  @P2 LDG.E.U8 R157, desc[UR20][R20.64] ;  /* 0x00000014149d2981 */ /* 0x0000a2000c1e1100 */
[----:B------:R-:W1:Y:S01]  /*25830*/  LDCU UR12, c[0x0][0x3b0] ;  /* 0x00007600ff0c77ac */ /* 0x000e620008000800 */
[----:B------:R-:W-:-:S02]  /*25840*/  IMAD.X R17, R18, 0x1, R6, P5 ;  /* 0x0000000112117824 */ /* 0x000fc400028e0606 */
[----:B0-----:R-:W-:Y:S02]  /*25850*/  @P1 IMAD.MOV.U32 R20, RZ, RZ, R24 ;  /* 0x000000ffff141224 */ /* 0x001fe400078e0018 */
[----:B------:R-:W-:Y:S01]  /*25860*/  @P1 IMAD.MOV.U32 R21, RZ, RZ, R26 ;  /* 0x000000ffff151224 */ /* 0x000fe200078e001a */
[----:B------:R-:W-:-:S04]  /*25870*/  IADD3 R29, P5, PT, R48, R4, RZ ;  /* 0x00000004301d7210 */ /* 0x000fc80007fbe0ff */
[----:B------:R0:W2:Y:S01]  /*25880*/  @P1 LDG.E.U8 R156, desc[UR20][R20.64] ;  /* 0x00000014149c1981 */ /* 0x0000a2000c1e1100 */
[----:B------:R-:W-:Y:S01]  /*25890*/  LEA.HI.X.SX32 R44, R48, R3, 0x1, P5 ;  /* 0x00000003302c7211 */ /* 0x000fe200028f0eff */
[----:B0-----:R-:W-:Y:S02]  /*258a0*/  @P2 IMAD.MOV.U32 R20, RZ, RZ, R13 ;  /* 0x000000ffff142224 */ /* 0x001fe400078e000d */
[----:B------:R-:W-:-:S05]  /*258b0*/  @P2 IMAD.MOV.U32 R21, RZ, RZ, R17 ;  /* 0x000000ffff152224 */ /* 0x000fca00078e0011 */
[----:B------:R0:W2:Y:S04]  /*258c0*/  @P2 LDG.E.U8 R155, desc[UR20][R20.64] ;  /* 0x00000014149b2981 */ /* 0x0000a8000c1e1100 */
[----:B------:R-:W-:Y:S01]  /*258d0*/  STL [R1+0x1764], R24 ;  /* 0x0017641801007387 */ /* 0x000fe20000100800 */
[----:B0-----:R-:W-:Y:S02]  /*258e0*/  @P4 IMAD.MOV.U32 R20, RZ, RZ, R11 ;  /* 0x000000ffff144224 */ /* 0x001fe400078e000b */
[----:B------:R-:W-:Y:S01]  /*258f0*/  @P4 IMAD.MOV.U32 R21, RZ, RZ, R19 ;  /* 0x000000ffff154224 */ /* 0x000fe200078e0013 */
[----:B------:R-:W-:-:S04]  /*25900*/  IADD3 R11, P5, PT, R134, R4, RZ ;  /* 0x00000004860b7210 */ /* 0x000fc80007fbe0ff */
[----:B------:R0:W2:Y:S04]  /*25910*/  @P4 LDG.E.U8 R101, desc[UR20][R20.64] ;  /* 0x0000001414654981 */ /* 0x0000a8000c1e1100 */
[----:B------:R-:W-:Y:S04]  /*25920*/  STL [R1+0x1760], R26 ;  /* 0x0017601a01007387 */ /* 0x000fe80000100800 */
[----:B------:R1:W-:Y:S04]  /*25930*/  STL [R1+0x176c], R13 ;  /* 0x00176c0d01007387 */ /* 0x0003e80000100800 */
[----:B------:R1:W-:Y:S04]  /*25940*/  STL [R1+0x1768], R17 ;  /* 0x0017681101007387 */ /* 0x0003e80000100800 */
[----:B------:R-:W-:Y:S01]  /*25950*/  STL [R1+0x4e4], R29 ;  /* 0x0004e41d01007387 */ /* 0x000fe20000100800 */
[----:B0-----:R-:W-:-:S02]  /*25960*/  LEA.HI.X.SX32 R21, R134, R3, 0x1, P5 ;  /* 0x0000000386157211 */ /* 0x001fc400028f0eff */
[----:B------:R-:W-:Y:S02]  /*25970*/  IADD3 R19, P5, PT, R15, R7, RZ ;  /* 0x000000070f137210 */ /* 0x000fe40007fbe0ff */
[----:B-1----:R-:W-:Y:S01]  /*25980*/  SEL R13, R16, R25, !P3 ;  /* 0x00000019100d7207 */ /* 0x002fe20005800000 */
[----:B------:R-:W-:Y:S04]  /*25990*/  STL [R1+0x4e0], R44 ;  /* 0x0004e02c01007387 */ /* 0x000fe80000100800 */
[----:B------:R-:W-:Y:S01]  /*259a0*/  STL [R1+0x9b8], R11 ;  /* 0x0009b80b01007387 */ /* 0x000fe20000100800 */
[----:B------:R-:W-:-:S03]  /*259b0*/  IMAD.X R18, R18, 0x1, R5, P5 ;  /* 0x0000000112127824 */ /* 0x000fc600028e0605 */
[----:B------:R-:W-:Y:S04]  /*259c0*/  STL [R1+0x9b4], R21 ;  /* 0x0009b41501007387 */ /* 0x000fe80000100800 */
[----:B------:R0:W-:Y:S01]  /*259d0*/  STL [R1+0x1774], R19 ;  /* 0x0017741301007387 */ /* 0x0001e20000100800 */
[----:B------:R-:W-:Y:S02]  /*259e0*/  LOP3.LUT R17, R2, 0xc4, RZ, 0xfc, !PT ;  /* 0x000000c402117812 */ /* 0x000fe400078efcff */
[----:B------:R-:W-:Y:S01]  /*259f0*/  PLOP3.LUT P4, PT, PT, PT, UP1, 0x80, 0x8 ;  /* 0x000000000008781c */ /* 0x000fe20003f8f018 */
[----:B------:R-:W-:Y:S01]  /*25a00*/  IMAD R13, R13, UR13, RZ ;  /* 0x0000000d0d0d7c24 */ /* 0x000fe2000f8e02ff */
[----:B------:R1:W-:Y:S01]  /*25a10*/  STL [R1+0x1770], R18 ;  /* 0x0017701201007387 */ /* 0x0003e20000100800 */
[----:B------:R-:W-:-:S02]  /*25a20*/  LEA.HI R48, R161, 0x1e, RZ, 0x1a ;  /* 0x0000001ea1307811 */ /* 0x000fc400078fd0ff */
[----:B------:R-:W-:Y:S02]  /*25a30*/  ISETP.LT.AND P4, PT, R17, UR7, P4 ;  /* 0x0000000711007c0c */ /* 0x000fe4000a781270 */
[----:B------:R-:W-:Y:S02]  /*25a40*/  LOP3.LUT R25, R2, 0x6, RZ, 0xfc, !PT ;  /* 0x0000000602197812 */ /* 0x000fe400078efcff */
[----:B0-----:R-:W-:Y:S02]  /*25a50*/  @P1 LOP3.LUT R19, R19, R18, RZ, 0x3c, !PT ;  /* 0x0000001213131212 */ /* 0x001fe400078e3cff */
[----:B------:R-:W-:Y:S02]  /*25a60*/  SHF.R.S32.HI R17, RZ, 0x1f, R13 ;  /* 0x0000001fff117819 */ /* 0x000fe4000001140d */
[----:B------:R-:W-:Y:S02]  /*25a70*/  IADD3 R15, P5, PT, R13, R8, RZ ;  /* 0x000000080d0f7210 */ /* 0x000fe40007fbe0ff */
[----:B------:R-:W-:-:S02]  /*25a80*/  PRMT R97, RZ, 0x7610, R97 ;  /* 0x00007610ff617816 */ /* 0x000fc40000000061 */
[C---:B-1----:R-:W-:Y:S01]  /*25a90*/  @P1 LOP3.LUT R18, R19.reuse, R18, RZ, 0x3c, !PT ;  /* 0x0000001213121212 */ /* 0x042fe200078e3cff */
[----:B------:R-:W-:Y:S01]  /*25aa0*/  IMAD R20, R48, R10, RZ ;  /* 0x0000000a30147224 */ /* 0x000fe200078e02ff */
[----:B------:R-:W-:Y:S02]  /*25ab0*/  PRMT R148, RZ, 0x7610, R148 ;  /* 0x00007610ff947816 */ /* 0x000fe40000000094 */
[----:B------:R-:W-:Y:S02]  /*25ac0*/  PRMT R147, RZ, 0x7610, R147 ;  /* 0x00007610ff937816 */ /* 0x000fe40000000093 */
[----:B------:R-:W-:Y:S01]  /*25ad0*/  @P1 LOP3.LUT R19, R19, R18, RZ, 0x3c, !PT ;  /* 0x0000001213131212 */ /* 0x000fe200078e3cff */
[----:B------:R-:W-:Y:S01]  /*25ae0*/  IMAD.X R24, R17, 0x1, R6, P5 ;  /* 0x0000000111187824 */ /* 0x000fe200028e0606 */
[----:B------:R0:W-:Y:S04]  /*25af0*/  STL [R1+0x177c], R15 ;  /* 0x00177c0f01007387 */ /* 0x0001e80000100800 */
[----:B------:R1:W2:Y:S01]  /*25b00*/  @P1 LDG.E.U8 R153, desc[UR20][R18.64] ;  /* 0x0000001412991981 */ /* 0x0002a2000c1e1100 */
[----:B------:R-:W-:Y:S01]  /*25b10*/  IADD3 R36, P5, PT, R20, R4, RZ ;  /* 0x0000000414247210 */ /* 0x000fe20007fbe0ff */
[----:B------:R-:W2:Y:S01]  /*25b20*/  LDCU UR13, c[0x0][0x3b0] ;  /* 0x00007600ff0d77ac */ /* 0x000ea20008000800 */
[----:B-1----:R-:W-:-:S02]  /*25b30*/  @P2 IMAD.MOV.U32 R18, RZ, RZ, R15 ;  /* 0x000000ffff122224 */ /* 0x002fc400078e000f */
[----:B------:R-:W-:Y:S01]  /*25b40*/  @P2 IMAD.MOV.U32 R19, RZ, RZ, R24 ;  /* 0x000000ffff132224 */ /* 0x000fe200078e0018 */
[----:B0-----:R-:W-:Y:S02]  /*25b50*/  SEL R15, R16, R22, !P3 ;  /* 0x00000016100f7207 */ /* 0x001fe40005800000 */
[----:B------:R-:W-:Y:S02]  /*25b60*/  LEA.HI.X.SX32 R38, R20, R3, 0x1, P5 ;  /* 0x0000000314267211 */ /* 0x000fe400028f0eff */
[----:B------:R0:W2:Y:S01]  /*25b70*/  @P2 LDG.E.U8 R154, desc[UR20][R18.64] ;  /* 0x00000014129a2981 */ /* 0x0000a2000c1e1100 */
[----:B------:R-:W-:-:S03]  /*25b80*/  IMAD R15, R15, UR5, RZ ;  /* 0x000000050f0f7c24 */ /* 0x000fc6000f8e02ff */
[----:B------:R-:W-:Y:S01]  /*25b90*/  STL [R1+0x1778], R24 ;  /* 0x0017781801007387 */ /* 0x000fe20000100800 */
[----:B0-----:R-:W-:Y:S02]  /*25ba0*/  @P4 IMAD.MOV.U32 R18, RZ, RZ, R11 ;  /* 0x000000ffff124224 */ /* 0x001fe400078e000b */
[----:B------:R-:W-:Y:S01]  /*25bb0*/  @P4 IMAD.MOV.U32 R19, RZ, RZ, R21 ;  /* 0x000000ffff134224 */ /* 0x000fe200078e0015 */
[----:B------:R-:W-:Y:S02]  /*25bc0*/  IADD3 R11, P5, PT, R13, R7, RZ ;  /* 0x000000070d0b7210 */ /* 0x000fe40007fbe0ff */
[----:B------:R-:W-:Y:S01]  /*25bd0*/  LOP3.LUT R21, R2, 0xcc, RZ, 0xfc, !PT ;  /* 0x000000cc02157812 */ /* 0x000fe200078efcff */
[----:B------:R-:W0:Y:S01]  /*25be0*/  LDCU UR5, c[0x0][0x3b0] ;  /* 0x00007600ff0577ac */ /* 0x000e220008000800 */
[----:B------:R1:W3:Y:S01]  /*25bf0*/  @P4 LDG.E.U8 R100, desc[UR20][R18.64] ;  /* 0x0000001412644981 */ /* 0x0002e2000c1e1100 */
[----:B------:R-:W-:Y:S01]  /*25c00*/  PLOP3.LUT P4, PT, PT, PT, UP1, 0x80, 0x8 ;  /* 0x000000000008781c */ /* 0x000fe20003f8f018 */
[----:B------:R-:W-:Y:S01]  /*25c10*/  IMAD.X R17, R17, 0x1, R5, P5 ;  /* 0x0000000111117824 */ /* 0x000fe200028e0605 */
[----:B------:R-:W-:Y:S01]  /*25c20*/  IADD3 R22, P5, PT, R15, R8, RZ ;  /* 0x000000080f167210 */ /* 0x000fe20007fbe0ff */
[----:B------:R-:W-:Y:S01]  /*25c30*/  STL [R1+0x504], R36 ;  /* 0x0005042401007387 */ /* 0x000fe20000100800 */
[----:B------:R-:W-:Y:S01]  /*25c40*/  ISETP.LT.AND P4, PT, R21, UR7, P4 ;  /* 0x0000000715007c0c */ /* 0x000fe2000a781270 */
[----:B------:R-:W-:Y:S01]  /*25c50*/  @P1 IMAD.MOV.U32 R20, RZ, RZ, R11 ;  /* 0x000000ffff141224 */ /* 0x000fe200078e000b */
[----:B-1----:R-:W-:Y:S01]  /*25c60*/  SHF.R.S32.HI R18, RZ, 0x1f, R15 ;  /* 0x0000001fff127819 */ /* 0x002fe2000001140f */
[----:B------:R-:W-:Y:S01]  /*25c70*/  @P1 IMAD.MOV.U32 R21, RZ, RZ, R17 ;  /* 0x000000ffff151224 */ /* 0x000fe200078e0011 */
[----:B------:R-:W-:Y:S04]  /*25c80*/  STL [R1+0x500], R38 ;  /* 0x0005002601007387 */ /* 0x000fe80000100800 */
[----:B------:R1:W-:Y:S01]  /*25c90*/  STL [R1+0x1784], R11 ;  /* 0x0017840b01007387 */ /* 0x0003e20000100800 */
[----:B------:R-:W-:-:S03]  /*25ca0*/  IMAD.X R13, R18, 0x1, R6, P5 ;  /* 0x00000001120d7824 */ /* 0x000fc600028e0606 */
[----:B------:R-:W-:Y:S04]  /*25cb0*/  STL [R1+0x1780], R17 ;  /* 0x0017801101007387 */ /* 0x000fe80000100800 */
[----:B------:R-:W-:Y:S04]  /*25cc0*/  STL [R1+0x178c], R22 ;  /* 0x00178c1601007387 */ /* 0x000fe80000100800 */
[----:B------:R0:W3:Y:S04]  /*25cd0*/  @P1 LDG.E.U8 R151, desc[UR20][R20.64] ;  /* 0x0000001414971981 */ /* 0x0000e8000c1e1100 */
[----:B------:R0:W-:Y:S01]  /*25ce0*/  STL [R1+0x1788], R13 ;  /* 0x0017880d01007387 */ /* 0x0001e20000100800 */
[----:B-1----:R-:W-:Y:S01]  /*25cf0*/  IADD3 R11, P5, PT, R99, R4, RZ ;  /* 0x00000004630b7210 */ /* 0x002fe20007fbe0ff */
[----:B0-----:R-:W-:-:S02]  /*25d00*/  @P2 IMAD.MOV.U32 R20, RZ, RZ, R22 ;  /* 0x000000ffff142224 */ /* 0x001fc400078e0016 */
[----:B------:R-:W-:Y:S01]  /*25d10*/  @P2 IMAD.MOV.U32 R21, RZ, RZ, R13 ;  /* 0x000000ffff152224 */ /* 0x000fe200078e000d */
[----:B------:R-:W-:Y:S01]  /*25d20*/  LEA.HI.X.SX32 R13, R99, R3, 0x1, P5 ;  /* 0x00000003630d7211 */ /* 0x000fe200028f0eff */
[----:B------:R-:W-:-:S03]  /*25d30*/  IMAD R19, R32, R10, RZ ;  /* 0x0000000a20137224 */ /* 0x000fc600078e02ff */
[----:B------:R0:W3:Y:S04]  /*25d40*/  @P2 LDG.E.U8 R152, desc[UR20][R20.64] ;  /* 0x0000001414982981 */ /* 0x0000e8000c1e1100 */
[----:B------:R-:W-:Y:S04]  /*25d50*/  STL [R1+0x9d8], R11 ;  /* 0x0009d80b01007387 */ /* 0x000fe80000100800 */
[----:B------:R1:W-:Y:S01]  /*25d60*/  STL [R1+0x9d4], R13 ;  /* 0x0009d40d01007387 */ /* 0x0003e20000100800 */
[----:B------:R-:W-:Y:S01]  /*25d70*/  IADD3 R27, P5, PT, R137, R4, RZ ;  /* 0x00000004891b7210 */ /* 0x000fe20007fbe0ff */
[----:B0-----:R-:W-:-:S02]  /*25d80*/  @P4 IMAD.MOV.U32 R20, RZ, RZ, R11 ;  /* 0x000000ffff144224 */ /* 0x001fc400078e000b */
[----:B------:R-:W-:Y:S01]  /*25d90*/  @P4 IMAD.MOV.U32 R21, RZ, RZ, R13 ;  /* 0x000000ffff154224 */ /* 0x000fe200078e000d */
[----:B------:R-:W-:Y:S01]  /*25da0*/  SEL R17, R16, R23, !P3 ;  /* 0x0000001710117207 */ /* 0x000fe20005800000 */
[----:B-1----:R-:W-:-:S03]  /*25db0*/  IMAD R13, R10, 0x2, R43 ;  /* 0x000000020a0d7824 */ /* 0x002fc600078e022b */
[----:B------:R0:W3:Y:S01]  /*25dc0*/  @P4 LDG.E.U8 R98, desc[UR20][R20.64] ;  /* 0x0000001414624981 */ /* 0x0000e2000c1e1100 */
[-C--:B------:R-:W-:Y:S02]  /*25dd0*/  IADD3 R26, P4, PT, R19, R4.reuse, RZ ;  /* 0x00000004131a7210 */ /* 0x080fe40007f9e0ff */
[-C--:B------:R-:W-:Y:S01]  /*25de0*/  LEA.HI.X.SX32 R34, R137, R3.reuse, 0x1, P5 ;  /* 0x0000000389227211 */ /* 0x080fe200028f0eff */
[----:B------:R-:W-:Y:S01]  /*25df0*/  IMAD R17, R17, UR12, RZ ;  /* 0x0000000c11117c24 */ /* 0x000fe2000f8e02ff */
[----:B------:R-:W-:Y:S02]  /*25e00*/  LEA.HI.X.SX32 R28, R19, R3, 0x1, P4 ;  /* 0x00000003131c7211 */ /* 0x000fe400020f0eff */
[----:B------:R-:W-:Y:S02]  /*25e10*/  IADD3 R15, P4, PT, R15, R7, RZ ;  /* 0x000000070f0f7210 */ /* 0x000fe40007f9e0ff */
[C---:B------:R-:W-:Y:S01]  /*25e20*/  IADD3 R11, P5, PT, R13.reuse, R4, RZ ;  /* 0x000000040d0b7210 */ /* 0x040fe20007fbe0ff */
[----:B------:R-:W-:Y:S04]  /*25e30*/  STL [R1+0x524], R27 ;  /* 0x0005241b01007387 */ /* 0x000fe80000100800 */
[----:B------:R-:W-:Y:S01]  /*25e40*/  STL [R1+0x520], R34 ;  /* 0x0005202201007387 */ /* 0x000fe20000100800 */
[----:B------:R-:W-:Y:S01]  /*25e50*/  IMAD.X R18, R18, 0x1, R5, P4 ;  /* 0x0000000112127824 */ /* 0x000fe200020e0605 */
[----:B0-----:R-:W-:-:S02]  /*25e60*/  LEA.HI.X.SX32 R20, R13, R3, 0x1, P5 ;  /* 0x000000030d147211 */ /* 0x001fc400028f0eff */
[----:B------:R-:W-:Y:S01]  /*25e70*/  STL [R1+0x544], R26 ;  /* 0x0005441a01007387 */ /* 0x000fe20000100800 */
[----:B------:R-:W-:Y:S02]  /*25e80*/  SHF.R.S32.HI R19, RZ, 0x1f, R17 ;  /* 0x0000001fff137819 */ /* 0x000fe40000011411 */
[C---:B------:R-:W-:Y:S02]  /*25e90*/  IADD3 R23, P5, PT, R17.reuse, R8, RZ ;  /* 0x0000000811177210 */ /* 0x040fe40007fbe0ff */
[----:B------:R-:W-:Y:S01]  /*25ea0*/  IADD3 R21, P4, PT, R17, R7, RZ ;  /* 0x0000000711157210 */ /* 0x000fe20007f9e0ff */
[----:B------:R-:W-:Y:S04]  /*25eb0*/  STL [R1+0x540], R28 ;  /* 0x0005401c01007387 */ /* 0x000fe80000100800 */
[----:B------:R-:W-:Y:S04]  /*25ec0*/  STL [R1+0x9f8], R11 ;  /* 0x0009f80b01007387 */ /* 0x000fe80000100800 */
[----:B------:R-:W-:Y:S04]  /*25ed0*/  STL [R1+0x1794], R15 ;  /* 0x0017940f01007387 */ /* 0x000fe80000100800 */
[----:B------:R-:W-:Y:S04]  /*25ee0*/  STL [R1+0x9f4], R20 ;  /* 0x0009f41401007387 */ /* 0x000fe80000100800 */
[----:B------:R-:W-:Y:S01]  /*25ef0*/  STL [R1+0x179c], R23 ;  /* 0x00179c1701007387 */ /* 0x000fe20000100800 */
[----:B------:R-:W-:-:S02]  /*25f00*/  IMAD.X R24, R19, 0x1, R6, P5 ;  /* 0x0000000113187824 */ /* 0x000fc400028e0606 */
[----:B------:R-:W-:Y:S01]  /*25f10*/  IMAD.X R22, R19, 0x1, R5, P4 ;  /* 0x0000000113167824 */ /* 0x000fe200020e0605 */
[----:B------:R0:W-:Y:S01]  /*25f20*/  STL [R1+0x1790], R18 ;  /* 0x0017901201007387 */ /* 0x0001e20000100800 */
[----:B------:R-:W-:Y:S01]  /*25f30*/  @P1 IMAD.MOV.U32 R19, RZ, RZ, R18 ;  /* 0x000000ffff131224 */ /* 0x000fe200078e0012 */
[----:B------:R-:W-:Y:S02]  /*25f40*/  PLOP3.LUT P5, PT, PT, PT, UP1, 0x80, 0x8 ;  /* 0x000000000008781c */ /* 0x000fe40003faf018 */
[----:B------:R-:W-:Y:S01]  /*25f50*/  PRMT R99, RZ, 0x7610, R99 ;  /* 0x00007610ff637816 */ /* 0x000fe20000000063 */
[----:B------:R-:W1:Y:S01]  /*25f60*/  LDCU UR12, c[0x0][0x3b0] ;  /* 0x00007600ff0c77ac */ /* 0x000e620008000800 */
[----:B0-----:R-:W-:Y:S01]  /*25f70*/  @P1 IMAD.MOV.U32 R18, RZ, RZ, R15 ;  /* 0x000000ffff121224 */ /* 0x001fe200078e000f */
[----:B------:R-:W-:Y:S02]  /*25f80*/  ISETP.LT.AND P5, PT, R33, UR7, P5 ;  /* 0x0000000721007c0c */ /* 0x000fe4000afa1270 */
[----:B------:R-:W-:-:S02]  /*25f90*/  PLOP3.LUT P4, PT, PT, PT, UP1, 0x80, 0x8 ;  /* 0x000000000008781c */ /* 0x000fc40003f8f018 */
[----:B------:R0:W3:Y:S02]  /*25fa0*/  @P1 LDG.E.U8 R150, desc[UR20][R18.64] ;  /* 0x0000001412961981 */ /* 0x0000e4000c1e1100 */
[----:B------:R-:W-:Y:S01]  /*25fb0*/  ISETP.LT.AND P4, PT, R25, UR7, P4 ;  /* 0x0000000719007c0c */ /* 0x000fe2000a781270 */
[----:B0-----:R-:W-:Y:S02]  /*25fc0*/  @P2 IMAD.MOV.U32 R18, RZ, RZ, R23 ;  /* 0x000000ffff122224 */ /* 0x001fe400078e0017 */
[----:B------:R-:W-:-:S05]  /*25fd0*/  @P2 IMAD.MOV.U32 R19, RZ, RZ, R24 ;  /* 0x000000ffff132224 */ /* 0x000fca00078e0018 */
[----:B------:R0:W3:Y:S02]  /*25fe0*/  @P2 LDG.E.U8 R99, desc[UR20][R18.64] ;  /* 0x0000001412632981 */ /* 0x0000e4000c1e1100 */
[----:B0-----:R-:W-:Y:S02]  /*25ff0*/  @P1 IMAD.MOV.U32 R18, RZ, RZ, R21 ;  /* 0x000000ffff121224 */ /* 0x001fe400078e0015 */
[----:B------:R-:W-:-:S05]  /*26000*/  @P1 IMAD.MOV.U32 R19, RZ, RZ, R22 ;  /* 0x000000ffff131224 */ /* 0x000fca00078e0016 */
[----:B------:R0:W3:Y:S04]  /*26010*/  @P1 LDG.E.U8 R96, desc[UR20][R18.64] ;  /* 0x0000001412601981 */ /* 0x0000e8000c1e1100 */
[----:B------:R-:W-:Y:S01]  /*26020*/  STL [R1+0x17a4], R21 ;  /* 0x0017a41501007387 */ /* 0x000fe20000100800 */
[----:B0-----:R-:W-:Y:S02]  /*26030*/  @P5 IMAD.MOV.U32 R18, RZ, RZ, R11 ;  /* 0x000000ffff125224 */ /* 0x001fe400078e000b */
[----:B------:R-:W-:Y:S02]  /*26040*/  @P5 IMAD.MOV.U32 R19, RZ, RZ, R20 ;  /* 0x000000ffff135224 */ /* 0x000fe400078e0014 */
[----:B------:R-:W-:-:S03]  /*26050*/  IMAD R20, R42, R10, RZ ;  /* 0x0000000a2a147224 */ /* 0x000fc600078e02ff */
[----:B------:R0:W3:Y:S04]  /*26060*/  @P5 LDG.E.U8 R93, desc[UR20][R18.64] ;  /* 0x00000014125d5981 */ /* 0x0000e8000c1e1100 */
[----:B------:R-:W-:Y:S04]  /*26070*/  STL [R1+0x1798], R24 ;  /* 0x0017981801007387 */ /* 0x000fe80000100800 */
[----:B------:R1:W-:Y:S01]  /*26080*/  STL [R1+0x17a0], R22 ;  /* 0x0017a01601007387 */ /* 0x0003e20000100800 */
[----:B------:R-:W-:Y:S01]  /*26090*/  SEL R15, R16, R35, !P3 ;  /* 0x00000023100f7207 */ /* 0x000fe20005800000 */
[----:B0-----:R-:W-:-:S02]  /*260a0*/  @P4 IMAD.MOV.U32 R18, RZ, RZ, R30 ;  /* 0x000000ffff124224 */ /* 0x001fc400078e001e */
[----:B------:R-:W-:-:S05]  /*260b0*/  @P4 IMAD.MOV.U32 R19, RZ, RZ, R31 ;  /* 0x000000ffff134224 */ /* 0x000fca00078e001f */
[----:B------:R0:W3:Y:S01]  /*260c0*/  @P4 LDG.E.U8 R97, desc[UR20][R18.64] ;  /* 0x0000001412614981 */ /* 0x0000e2000c1e1100 */
[-C--:B-1----:R-:W-:Y:S02]  /*260d0*/  IADD3 R22, P4, PT, R20, R4.reuse, RZ ;  /* 0x0000000414167210 */ /* 0x082fe40007f9e0ff */
[-C--:B------:R-:W-:Y:S01]  /*260e0*/  IADD3 R11, P5, PT, R138, R4.reuse, RZ ;  /* 0x000000048a0b7210 */ /* 0x080fe20007fbe0ff */
[----:B------:R-:W-:Y:S01]  /*260f0*/  IMAD R15, R15, UR5, RZ ;  /* 0x000000050f0f7c24 */ /* 0x000fe2000f8e02ff */
[----:B------:R-:W-:Y:S02]  /*26100*/  SEL R17, R16, R37, !P3 ;  /* 0x0000002510117207 */ /* 0x000fe40005800000 */
[-C--:B------:R-:W-:Y:S02]  /*26110*/  LEA.HI.X.SX32 R31, R20, R3.reuse, 0x1, P4 ;  /* 0x00000003141f7211 */ /* 0x080fe400020f0eff */
[----:B------:R-:W-:Y:S02]  /*26120*/  IADD3 R23, P4, PT, R139, R4, RZ ;  /* 0x000000048b177210 */ /* 0x000fe40007f9e0ff */
[----:B------:R-:W-:-:S02]  /*26130*/  LEA.HI.X.SX32 R24, R138, R3, 0x1, P5 ;  /* 0x000000038a187211 */ /* 0x000fc400028f0eff */
[----:B------:R-:W-:Y:S01]  /*26140*/  IADD3 R33, P5, PT, R15, R7, RZ ;  /* 0x000000070f217210 */ /* 0x000fe20007fbe0ff */
[----:B------:R-:W-:Y:S01]  /*26150*/  STL [R1+0x564], R11 ;  /* 0x0005640b01007387 */ /* 0x000fe20000100800 */
[----:B------:R-:W-:Y:S02]  /*26160*/  LEA.HI.X.SX32 R30, R139, R3, 0x1, P4 ;  /* 0x000000038b1e7211 */ /* 0x000fe400020f0eff */
[----:B0-----:R-:W-:Y:S02]  /*26170*/  SHF.R.S32.HI R18, RZ, 0x1f, R15 ;  /* 0x0000001fff127819 */ /* 0x001fe4000001140f */
[----:B------:R-:W-:Y:S01]  /*26180*/  IADD3 R20, P4, PT, R15, R8, RZ ;  /* 0x000000080f147210 */ /* 0x000fe20007f9e0ff */
[----:B------:R-:W-:Y:S01]  /*26190*/  IMAD R17, R17, UR12, RZ ;  /* 0x0000000c11117c24 */ /* 0x000fe2000f8e02ff */
[----:B------:R-:W-:Y:S04]  /*261a0*/  STL [R1+0x560], R24 ;  /* 0x0005601801007387 */ /* 0x000fe80000100800 */
[----:B------:R-:W-:Y:S04]  /*261b0*/  STL [R1+0x584], R22 ;  /* 0x0005841601007387 */ /* 0x000fe80000100800 */
[----:B------:R-:W-:Y:S01]  /*261c0*/  STL [R1+0x580], R31 ;  /* 0x0005801f01007387 */ /* 0x000fe20000100800 */
[----:B------:R-:W-:-:S02]  /*261d0*/  IMAD.X R21, R18, 0x1, R6, P4 ;  /* 0x0000000112157824 */ /* 0x000fc400020e0606 */
[----:B------:R-:W-:Y:S01]  /*261e0*/  IMAD.X R37, R18, 0x1, R5, P5 ;  /* 0x0000000112257824 */ /* 0x000fe200028e0605 */
[----:B------:R-:W-:Y:S01]  /*261f0*/  STL [R1+0x5a4], R23 ;  /* 0x0005a41701007387 */ /* 0x000fe20000100800 */
[----:B------:R-:W-:Y:S02]  /*26200*/  SHF.R.S32.HI R19, RZ, 0x1f, R17 ;  /* 0x0000001fff137819 */ /* 0x000fe40000011411 */
[----:B------:R-:W-:Y:S02]  /*26210*/  IADD3 R25, P4, PT, R17, R8, RZ ;  /* 0x0000000811197210 */ /* 0x000fe40007f9e0ff */
[----:B------:R-:W-:Y:S01]  /*26220*/  PLOP3.LUT P5, PT, PT, PT, UP1, 0x80, 0x8 ;  /* 0x000000000008781c */ /* 0x000fe20003faf018 */
[----:B------:R-:W-:Y:S04]  /*26230*/  STL [R1+0x5a0], R30 ;  /* 0x0005a01e01007387 */ /* 0x000fe80000100800 */
[----:B------:R0:W-:Y:S04]  /*26240*/  STL [R1+0x17ac], R20 ;  /* 0x0017ac1401007387 */ /* 0x0001e80000100800 */
[----:B------:R-:W-:Y:S04]  /*26250*/  STL [R1+0x17b4], R33 ;  /* 0x0017b42101007387 */ /* 0x000fe80000100800 */
[----:B------:R1:W-:Y:S01]  /*26260*/  STL [R1+0x17a8], R21 ;  /* 0x0017a81501007387 */ /* 0x0003e20000100800 */
[----:B------:R-:W-:-:S03]  /*26270*/  ISETP.LT.AND P5, PT, R52, UR7, P5 ;  /* 0x0000000734007c0c */ /* 0x000fc6000afa1270 */
[----:B------:R0:W3:Y:S01]  /*26280*/  @P2 LDG.E.U8 R148, desc[UR20][R20.64] ;  /* 0x0000001414942981 */ /* 0x0000e2000c1e1100 */
[----:B------:R-:W-:Y:S01]  /*26290*/  IMAD.X R35, R19, 0x1, R6, P4 ;  /* 0x0000000113237824 */ /* 0x000fe200020e0606 */
[----:B------:R-:W-:Y:S02]  /*262a0*/  LOP3.LUT R43, R2, 0x16, RZ, 0xfc, !PT ;  /* 0x00000016022b7812 */ /* 0x000fe400078efcff */
[----:B------:R-:W-:Y:S02]  /*262b0*/  PLOP3.LUT P4, PT, PT, PT, UP1, 0x80, 0x8 ;  /* 0x000000000008781c */ /* 0x000fe40003f8f018 */
[----:B------:R-:W-:Y:S02]  /*262c0*/  PRMT R146, RZ, 0x7610, R146 ;  /* 0x00007610ff927816 */ /* 0x000fe40000000092 */
[----:B------:R-:W-:Y:S02]  /*262d0*/  PRMT R95, RZ, 0x7610, R95 ;  /* 0x00007610ff5f7816 */ /* 0x000fe4000000005f */
[----:B------:R-:W-:-:S02]  /*262e0*/  SEL R15, R16, R40, !P3 ;  /* 0x00000028100f7207 */ /* 0x000fc40005800000 */
[----:B------:R-:W-:Y:S02]  /*262f0*/  PRMT R94, RZ, 0x7610, R94 ;  /* 0x00007610ff5e7816 */ /* 0x000fe4000000005e */
[----:B------:R-:W-:Y:S01]  /*26300*/  PRMT R144, RZ, 0x7610, R144 ;  /* 0x00007610ff907816 */ /* 0x000fe20000000090 */
[----:B------:R-:W2:Y:S01]  /*26310*/  LDCU UR5, c[0x0][0x3b0] ;  /* 0x00007600ff0577ac */ /* 0x000ea20008000800 */
[----:B0-----:R-:W-:Y:S02]  /*26320*/  @P1 IMAD.MOV.U32 R20, RZ, RZ, R33 ;  /* 0x000000ffff141224 */ /* 0x001fe400078e0021 */
[----:B-1----:R-:W-:Y:S01]  /*26330*/  @P1 IMAD.MOV.U32 R21, RZ, RZ, R37 ;  /* 0x000000ffff151224 */ /* 0x002fe200078e0025 */
[----:B------:R-:W-:Y:S02]  /*26340*/  ISETP.LT.AND P4, PT, R43, UR7, P4 ;  /* 0x000000072b007c0c */ /* 0x000fe4000a781270 */
[----:B------:R-:W-:Y:S02]  /*26350*/  PRMT R143, RZ, 0x7610, R143 ;  /* 0x00007610ff8f7816 */ /* 0x000fe4000000008f */
[----:B------:R-:W-:-:S02]  /*26360*/  PRMT R142, RZ, 0x7610, R142 ;  /* 0x00007610ff8e7816 */ /* 0x000fc4000000008e */
[----:B------:R-:W-:Y:S01]  /*26370*/  PRMT R92, RZ, 0x7610, R92 ;  /* 0x00007610ff5c7816 */ /* 0x000fe2000000005c */
[----:B------:R0:W3:Y:S01]  /*26380*/  @P1 LDG.E.U8 R147, desc[UR20][R20.64] ;  /* 0x0000001414931981 */ /* 0x0000e2000c1e1100 */
[----:B------:R-:W-:Y:S02]  /*26390*/  LEA.HI R33, R161, 0x4e, RZ, 0x1a ;  /* 0x0000004ea1217811 */ /* 0x000fe400078fd0ff */
[----:B------:R-:W-:Y:S02]  /*263a0*/  PRMT R91, RZ, 0x7610, R91 ;  /* 0x00007610ff5b7816 */ /* 0x000fe4000000005b */
[----:B------:R-:W-:Y:S02]  /*263b0*/  PRMT R136, RZ, 0x7610, R136 ;  /* 0x00007610ff887816 */ /* 0x000fe40000000088 */
[----:B------:R-:W-:Y:S02]  /*263c0*/  PRMT R135, RZ, 0x7610, R135 ;  /* 0x00007610ff877816 */ /* 0x000fe40000000087 */
[----:B------:R-:W-:Y:S01]  /*263d0*/  PRMT R90, RZ, 0x7610, R90 ;  /* 0x00007610ff5a7816 */ /* 0x000fe2000000005a */
[----:B------:R-:W1:Y:S01]  /*263e0*/  LDCU UR12, c[0x0][0x3b0] ;  /* 0x00007600ff0c77ac */ /* 0x000e620008000800 */
[----:B0-----:R-:W-:-:S02]  /*263f0*/  @P2 IMAD.MOV.U32 R20, RZ, RZ, R25 ;  /* 0x000000ffff142224 */ /* 0x001fc400078e0019 */
[----:B------:R-:W-:Y:S02]  /*26400*/  @P2 IMAD.MOV.U32 R21, RZ, RZ, R35 ;  /* 0x000000ffff152224 */ /* 0x000fe400078e0023 */
[----:B------:R-:W-:-:S03]  /*26410*/  IMAD R18, R33, R10, RZ ;  /* 0x0000000a21127224 */ /* 0x000fc600078e02ff */
[----:B------:R0:W3:Y:S04]  /*26420*/  @P2 LDG.E.U8 R146, desc[UR20][R20.64] ;  /* 0x0000001414922981 */ /* 0x0000e8000c1e1100 */
[----:B------:R1:W-:Y:S01]  /*26430*/  STL [R1+0x17bc], R25 ;  /* 0x0017bc1901007387 */ /* 0x0003e20000100800 */
[----:B--2---:R-:W-:Y:S02]  /*26440*/  IMAD R15, R15, UR13, RZ ;  /* 0x0000000d0f0f7c24 */ /* 0x004fe4000f8e02ff */
[----:B0-----:R-:W-:Y:S02]  /*26450*/  @P5 IMAD.MOV.U32 R20, RZ, RZ, R46 ;  /* 0x000000ffff145224 */ /* 0x001fe400078e002e */
[----:B------:R-:W-:Y:S01]  /*26460*/  @P5 IMAD.MOV.U32 R21, RZ, RZ, R50 ;  /* 0x000000ffff155224 */ /* 0x000fe200078e0032 */
[----:B------:R-:W-:Y:S01]  /*26470*/  STL [R1+0x17b0], R37 ;  /* 0x0017b02501007387 */ /* 0x000fe20000100800 */
[----:B------:R-:W-:-:S02]  /*26480*/  PRMT R89, RZ, 0x7610, R89 ;  /* 0x00007610ff597816 */ /* 0x000fc40000000059 */
[----:B------:R-:W-:Y:S02]  /*26490*/  PRMT R133, RZ, 0x7610, R133 ;  /* 0x00007610ff857816 */ /* 0x000fe40000000085 */
[----:B------:R-:W-:Y:S01]  /*264a0*/  PRMT R131, RZ, 0x7610, R131 ;  /* 0x00007610ff837816 */ /* 0x000fe20000000083 */
[----:B------:R0:W2:Y:S01]  /*264b0*/  @P5 LDG.E.U8 R95, desc[UR20][R20.64] ;  /* 0x00000014145f5981 */ /* 0x0000a2000c1e1100 */
[----:B-1----:R-:W-:Y:S02]  /*264c0*/  IADD3 R25, P5, PT, R18, R4, RZ ;  /* 0x0000000412197210 */ /* 0x002fe40007fbe0ff */
[----:B------:R-:W-:Y:S02]  /*264d0*/  PRMT R132, RZ, 0x7610, R132 ;  /* 0x00007610ff847816 */ /* 0x000fe40000000084 */
[----:B------:R-:W-:Y:S02]  /*264e0*/  PRMT R88, RZ, 0x7610, R88 ;  /* 0x00007610ff587816 */ /* 0x000fe40000000058 */
[----:B------:R-:W-:-:S02]  /*264f0*/  PRMT R87, RZ, 0x7610, R87 ;  /* 0x00007610ff577816 */ /* 0x000fc40000000057 */
[----:B------:R-:W-:Y:S02]  /*26500*/  PRMT R130, RZ, 0x7610, R130 ;  /* 0x00007610ff827816 */ /* 0x000fe40000000082 */
[----:B------:R-:W-:Y:S02]  /*26510*/  PRMT R129, RZ, 0x7610, R129 ;  /* 0x00007610ff817816 */ /* 0x000fe40000000081 */
[----:B------:R-:W-:Y:S02]  /*26520*/  PRMT R128, RZ, 0x7610, R128 ;  /* 0x00007610ff807816 */ /* 0x000fe40000000080 */
[----:B------:R-:W-:Y:S02]  /*26530*/  PRMT R86, RZ, 0x7610, R86 ;  /* 0x00007610ff567816 */ /* 0x000fe40000000056 */
[----:B------:R-:W-:Y:S01]  /*26540*/  PRMT R85, RZ, 0x7610, R85 ;  /* 0x00007610ff557816 */ /* 0x000fe20000000055 */
[----:B0-----:R-:W-:Y:S02]  /*26550*/  @P4 IMAD.MOV.U32 R20, RZ, RZ, R29 ;  /* 0x000000ffff144224 */ /* 0x001fe400078e001d */
[----:B------:R-:W-:Y:S01]  /*26560*/  @P4 IMAD.MOV.U32 R21, RZ, RZ, R44 ;  /* 0x000000ffff154224 */ /* 0x000fe200078e002c */
[----:B------:R-:W-:-:S02]  /*26570*/  LEA.HI.X.SX32 R29, R18, R3, 0x1, P5 ;  /* 0x00000003121d7211 */ /* 0x000fc400028f0eff */
[----:B------:R-:W-:Y:S02]  /*26580*/  IADD3 R40, P5, PT, R15, R8, RZ ;  /* 0x000000080f287210 */ /* 0x000fe40007fbe0ff */
[----:B------:R-:W-:Y:S02]  /*26590*/  PRMT R84, RZ, 0x7610, R84 ;  /* 0x00007610ff547816 */ /* 0x000fe40000000054 */
[----:B------:R-:W-:Y:S01]  /*265a0*/  PRMT R81, RZ, 0x7610, R81 ;  /* 0x00007610ff517816 */ /* 0x000fe20000000051 */
[----:B------:R-:W2:Y:S01]  /*265b0*/  @P4 LDG.E.U8 R94, desc[UR20][R20.64] ;  /* 0x00000014145e4981 */ /* 0x000ea2000c1e1100 */
[----:B------:R-:W-:Y:S02]  /*265c0*/  IADD3 R46, P4, PT, R17, R7, RZ ;  /* 0x00000007112e7210 */ /* 0x000fe40007f9e0ff */
[----:B------:R-:W-:Y:S01]  /*265d0*/  SHF.R.S32.HI R17, RZ, 0x1f, R15 ;  /* 0x0000001fff117819 */ /* 0x000fe2000001140f */
[----:B------:R0:W-:Y:S04]  /*265e0*/  STL [R1+0x17b8], R35 ;  /* 0x0017b82301007387 */ /* 0x0001e80000100800 */
[----:B------:R-:W-:Y:S01]  /*265f0*/  STL [R1+0x5c4], R25 ;  /* 0x0005c41901007387 */ /* 0x000fe20000100800 */
[----:B------:R-:W-:-:S02]  /*26600*/  IMAD.X R19, R19, 0x1, R5, P4 ;  /* 0x0000000113137824 */ /* 0x000fc400020e0605 */
[----:B------:R-:W-:Y:S02]  /*26610*/  @P1 IMAD.MOV.U32 R18, RZ, RZ, R46 ;  /* 0x000000ffff121224 */ /* 0x000fe400078e002e */
[----:B------:R-:W-:Y:S01]  /*26620*/  IMAD.X R43, R17, 0x1, R6, P5 ;  /* 0x00000001112b7824 */ /* 0x000fe200028e0606 */
[----:B------:R-:W-:Y:S01]  /*26630*/  PLOP3.LUT P5, PT, PT, PT, UP1, 0x80, 0x8 ;  /* 0x000000000008781c */ /* 0x000fe20003faf018 */
[----:B------:R-:W-:Y:S04]  /*26640*/  STL [R1+0x5c0], R29 ;  /* 0x0005c01d01007387 */ /* 0x000fe80000100800 */
[----:B------:R-:W-:Y:S01]  /*26650*/  STL [R1+0x17c4], R46 ;  /* 0x0017c42e01007387 */ /* 0x000fe20000100800 */
[----:B------:R-:W-:Y:S02]  /*26660*/  PRMT R83, RZ, 0x7610, R83 ;  /* 0x00007610ff537816 */ /* 0x000fe40000000053 */
[----:B------:R-:W-:-:S02]  /*26670*/  PRMT R82, RZ, 0x7610, R82 ;  /* 0x00007610ff527816 */ /* 0x000fc40000000052 */
[----:B0-----:R-:W-:Y:S01]  /*26680*/  IADD3 R35, P4, PT, R15, R7, RZ ;  /* 0x000000070f237210 */ /* 0x001fe20007f9e0ff */
[----:B------:R-:W-:Y:S04]  /*26690*/  STL [R1+0x17cc], R40 ;  /* 0x0017cc2801007387 */ /* 0x000fe80000100800 */
[----:B------:R0:W-:Y:S01]  /*266a0*/  STL [R1+0x17c0], R19 ;  /* 0x0017c01301007387 */ /* 0x0001e20000100800 */
[----:B------:R-:W-:-:S03]  /*266b0*/  ISETP.LT.AND P5, PT, R48, UR7, P5 ;  /* 0x0000000730007c0c */ /* 0x000fc6000afa1270 */
[----:B------:R1:W2:Y:S01]  /*266c0*/  @P1 LDG.E.U8 R144, desc[UR20][R18.64] ;  /* 0x0000001412901981 */ /* 0x0002a2000c1e1100 */
[----:B------:R-:W-:Y:S01]  /*266d0*/  IMAD.X R37, R17, 0x1, R5, P4 ;  /* 0x0000000111257824 */ /* 0x000fe200020e0605 */
[----:B------:R-:W-:Y:S02]  /*266e0*/  LOP3.LUT R44, R2, 0x26, RZ, 0xfc, !PT ;  /* 0x00000026022c7812 */ /* 0x000fe400078efcff */
[----:B------:R-:W-:Y:S02]  /*266f0*/  PLOP3.LUT P4, PT, PT, PT, UP1, 0x80, 0x8 ;  /* 0x000000000008781c */ /* 0x000fe40003f8f018 */
[----:B------:R-:W-:Y:S02]  /*26700*/  PRMT R127, RZ, 0x7610, R127 ;  /* 0x00007610ff7f7816 */ /* 0x000fe4000000007f */
[----:B------:R-:W-:Y:S02]  /*26710*/  PRMT R126, RZ, 0x7610, R126 ;  /* 0x00007610ff7e7816 */ /* 0x000fe4000000007e */
[----:B------:R-:W-:Y:S01]  /*26720*/  PRMT R125, RZ, 0x7610, R125 ;  /* 0x00007610ff7d7816 */ /* 0x000fe2000000007d */
[----:B------:R-:W2:Y:S01]  /*26730*/  LDCU UR13, c[0x0][0x3b0] ;  /* 0x00007600ff0d77ac */ /* 0x000ea20008000800 */
[----:B-1----:R-:W-:-:S02]  /*26740*/  @P2 IMAD.MOV.U32 R18, RZ, RZ, R40 ;  /* 0x000000ffff122224 */ /* 0x002fc400078e0028 */
[----:B0-----:R-:W-:Y:S01]  /*26750*/  @P2 IMAD.MOV.U32 R19, RZ, RZ, R43 ;  /* 0x000000ffff132224 */ /* 0x001fe200078e002b */
[----:B------:R-:W-:-:S04]  /*26760*/  ISETP.LT.AND P4, PT, R44, UR7, P4 ;  /* 0x000000072c007c0c */ /* 0x000fc8000a781270 */
[----:B------:R0:W2:Y:S01]  /*26770*/  @P2 LDG.E.U8 R143, desc[UR20][R18.64] ;  /* 0x00000014128f2981 */ /* 0x0000a2000c1e1100 */
[----:B------:R-:W-:Y:S01]  /*26780*/  SEL R15, R16, R41, !P3 ;  /* 0x00000029100f7207 */ /* 0x000fe20005800000 */
[----:B0-----:R-:W-:Y:S02]  /*26790*/  @P1 IMAD.MOV.U32 R18, RZ, RZ, R35 ;  /* 0x000000ffff121224 */ /* 0x001fe400078e0023 */
[----:B------:R-:W-:Y:S02]  /*267a0*/  @P1 IMAD.MOV.U32 R19, RZ, RZ, R37 ;  /* 0x000000ffff131224 */ /* 0x000fe400078e0025 */
[----:B------:R-:W-:Y:S01]  /*267b0*/  IMAD R15, R15, UR5, RZ ;  /* 0x000000050f0f7c24 */ /* 0x000fe2000f8e02ff */
[----:B------:R-:W-:Y:S01]  /*267c0*/  LOP3.LUT R20, R2, 0x36, RZ, 0xfc, !PT ;  /* 0x0000003602147812 */ /* 0x000fe200078efcff */
[----:B------:R-:W0:Y:S01]  /*267d0*/  LDCU UR5, c[0x0][0x3b0] ;  /* 0x00007600ff0577ac */ /* 0x000e220008000800 */
[----:B------:R1:W2:Y:S02]  /*267e0*/  @P1 LDG.E.U8 R142, desc[UR20][R18.64] ;  /* 0x00000014128e1981 */ /* 0x0002a4000c1e1100 */
[----:B------:R-:W-:Y:S01]  /*267f0*/  SHF.R.S32.HI R17, RZ, 0x1f, R15 ;  /* 0x0000001fff117819 */ /* 0x000fe2000001140f */
[----:B-1----:R-:W-:-:S02]  /*26800*/  @P5 IMAD.MOV.U32 R18, RZ, RZ, R36 ;  /* 0x000000ffff125224 */ /* 0x002fc400078e0024 */
[----:B------:R-:W-:-:S05]  /*26810*/  @P5 IMAD.MOV.U32 R19, RZ, RZ, R38 ;  /* 0x000000ffff135224 */ /* 0x000fca00078e0026 */
[----:B------:R1:W2:Y:S01]  /*26820*/  @P5 LDG.E.U8 R92, desc[UR20][R18.64] ;  /* 0x00000014125c5981 */ /* 0x0002a2000c1e1100 */
[----:B------:R-:W-:Y:S01]  /*26830*/  IADD3 R21, P5, PT, R15, R8, RZ ;  /* 0x000000080f157210 */ /* 0x000fe20007fbe0ff */
[----:B-1----:R-:W-:Y:S02]  /*26840*/  @P4 IMAD.MOV.U32 R18, RZ, RZ, R27 ;  /* 0x000000ffff124224 */ /* 0x002fe400078e001b */
[----:B------:R-:W-:Y:S02]  /*26850*/  @P4 IMAD.MOV.U32 R19, RZ, RZ, R34 ;  /* 0x000000ffff134224 */ /* 0x000fe400078e0022 */
[----:B------:R-:W-:Y:S01]  /*26860*/  IMAD.X R27, R17, 0x1, R6, P5 ;  /* 0x00000001111b7824 */ /* 0x000fe200028e0606 */
[----:B------:R-:W-:Y:S02]  /*26870*/  IADD3 R15, P5, PT, R15, R7, RZ ;  /* 0x000000070f0f7210 */ /* 0x000fe40007fbe0ff */
[----:B------:R1:W2:Y:S01]  /*26880*/  @P4 LDG.E.U8 R91, desc[UR20][R18.64] ;  /* 0x00000014125b4981 */ /* 0x0002a2000c1e1100 */
[----:B------:R-:W-:-:S02]  /*26890*/  PLOP3.LUT P4, PT, PT, PT, UP1, 0x80, 0x8 ;  /* 0x000000000008781c */ /* 0x000fc40003f8f018 */
[----:B------:R-:W-:Y:S02]  /*268a0*/  IMAD.X R17, R17, 0x1, R5, P5 ;  /* 0x0000000111117824 */ /* 0x000fe400028e0605 */
[----:B------:R-:W-:Y:S01]  /*268b0*/  ISETP.LT.AND P4, PT, R32, UR7, P4 ;  /* 0x0000000720007c0c */ /* 0x000fe2000a781270 */
[----:B-1----:R-:W-:Y:S02]  /*268c0*/  @P2 IMAD.MOV.U32 R18, RZ, RZ, R21 ;  /* 0x000000ffff122224 */ /* 0x002fe400078e0015 */
[----:B------:R-:W-:Y:S01]  /*268d0*/  @P2 IMAD.MOV.U32 R19, RZ, RZ, R27 ;  /* 0x000000ffff132224 */ /* 0x000fe200078e001b */
[----:B------:R-:W-:Y:S01]  /*268e0*/  PLOP3.LUT P5, PT, PT, PT, UP1, 0x80, 0x8 ;  /* 0x000000000008781c */ /* 0x000fe20003faf018 */
[----:B------:R-:W-:Y:S04]  /*268f0*/  STL [R1+0x17d4], R35 ;  /* 0x0017d42301007387 */ /* 0x000fe80000100800 */
[----:B------:R1:W2:Y:S04]  /*26900*/  @P2 LDG.E.U8 R136, desc[UR20][R18.64] ;  /* 0x0000001412882981 */ /* 0x0002a8000c1e1100 */
[----:B------:R-:W-:Y:S01]  /*26910*/  STL [R1+0x17c8], R43 ;  /* 0x0017c82b01007387 */ /* 0x000fe20000100800 */
[----:B------:R-:W-:-:S03]  /*26920*/  ISETP.LT.AND P5, PT, R20, UR7, P5 ;  /* 0x0000000714007c0c */ /* 0x000fc6000afa1270 */
[----:B------:R-:W-:Y:S04]  /*26930*/  STL [R1+0x17d0], R37 ;  /* 0x0017d02501007387 */ /* 0x000fe80000100800 */
[----:B------:R-:W-:Y:S01]  /*26940*/  STL [R1+0x17dc], R21 ;  /* 0x0017dc1501007387 */ /* 0x000fe20000100800 */
[----:B-1----:R-:W-:Y:S02]  /*26950*/  @P1 IMAD.MOV.U32 R18, RZ, RZ, R15 ;  /* 0x000000ffff121224 */ /* 0x002fe400078e000f */
[----:B------:R-:W-:Y:S01]  /*26960*/  @P1 IMAD.MOV.U32 R19, RZ, RZ, R17 ;  /* 0x000000ffff131224 */ /* 0x000fe200078e0011 */
[----:B------:R1:W-:Y:S04]  /*26970*/  STL [R1+0x17d8], R27 ;  /* 0x0017d81b01007387 */ /* 0x0003e80000100800 */
[----:B------:R0:W2:Y:S04]  /*26980*/  @P1 LDG.E.U8 R135, desc[UR20][R18.64] ;  /* 0x0000001412871981 */ /* 0x0000a8000c1e1100 */
[----:B------:R4:W-:Y:S01]  /*26990*/  STL [R1+0x17e4], R15 ;  /* 0x0017e40f01007387 */ /* 0x0009e20000100800 */
[----:B-1----:R-:W-:Y:S01]  /*269a0*/  LEA.HI R27, R161, 0x5e, RZ, 0x1a ;  /* 0x0000005ea11b7811 */ /* 0x002fe200078fd0ff */
[----:B0-----:R-:W-:-:S02]  /*269b0*/  @P4 IMAD.MOV.U32 R18, RZ, RZ, R26 ;  /* 0x000000ffff124224 */ /* 0x001fc400078e001a */
[----:B------:R-:W-:Y:S02]  /*269c0*/  @P4 IMAD.MOV.U32 R19, RZ, RZ, R28 ;  /* 0x000000ffff134224 */ /* 0x000fe400078e001c */
[----:B------:R-:W-:Y:S01]  /*269d0*/  IMAD R20, R27, R10, RZ ;  /* 0x0000000a1b147224 */ /* 0x000fe200078e02ff */
[----:B----4-:R-:W-:Y:S02]  /*269e0*/  SEL R15, R16, R45, !P3 ;  /* 0x0000002d100f7207 */ /* 0x010fe40005800000 */
[----:B------:R0:W4:Y:S01]  /*269f0*/  @P4 LDG.E.U8 R90, desc[UR20][R18.64] ;  /* 0x00000014125a4981 */ /* 0x000122000c1e1100 */
[----:B------:R-:W-:Y:S02]  /*26a00*/  IADD3 R26, P4, PT, R77, R4, RZ ;  /* 0x000000044d1a7210 */ /* 0x000fe40007f9e0ff */
[----:B------:R-:W-:Y:S01]  /*26a10*/  IMAD R15, R15, UR5, RZ ;  /* 0x000000050f0f7c24 */ /* 0x000fe2000f8e02ff */
[----:B------:R1:W-:Y:S01]  /*26a20*/  STL [R1+0x17e0], R17 ;  /* 0x0017e01101007387 */ /* 0x0003e20000100800 */
[----:B------:R-:W-:Y:S01]  /*26a30*/  LEA.HI.X.SX32 R28, R77, R3, 0x1, P4 ;  /* 0x000000034d1c7211 */ /* 0x000fe200020f0eff */
[----:B0-----:R-:W-:-:S02]  /*26a40*/  @P5 IMAD.MOV.U32 R18, RZ, RZ, R11 ;  /* 0x000000ffff125224 */ /* 0x001fc400078e000b */
[----:B------:R-:W-:Y:S01]  /*26a50*/  @P5 IMAD.MOV.U32 R19, RZ, RZ, R24 ;  /* 0x000000ffff135224 */ /* 0x000fe200078e0018 */
[----:B------:R-:W-:Y:S02]  /*26a60*/  IADD3 R11, P4, PT, R20, R4, RZ ;  /* 0x00000004140b7210 */ /* 0x000fe40007f9e0ff */
[----:B-1----:R-:W-:Y:S02]  /*26a70*/  SEL R17, R16, R47, !P3 ;  /* 0x0000002f10117207 */ /* 0x002fe40005800000 */
[----:B------:R-:W-:Y:S01]  /*26a80*/  LOP3.LUT R37, R2, 0x46, RZ, 0xfc, !PT ;  /* 0x0000004602257812 */ /* 0x000fe200078efcff */
[----:B------:R-:W0:Y:S01]  /*26a90*/  LDCU UR5, c[0x0][0x3b0] ;  /* 0x00007600ff0577ac */ /* 0x000e220008000800 */
[----:B------:R1:W2:Y:S01]  /*26aa0*/  @P5 LDG.E.U8 R89, desc[UR20][R18.64] ;  /* 0x0000001412595981 */ /* 0x0002a2000c1e1100 */
[----:B------:R-:W-:Y:S02]  /*26ab0*/  LEA.HI.X.SX32 R24, R20, R3, 0x1, P4 ;  /* 0x0000000314187211 */ /* 0x000fe400020f0eff */
[C---:B------:R-:W-:Y:S01]  /*26ac0*/  IADD3 R21, P4, PT, R15.reuse, R8, RZ ;  /* 0x000000080f157210 */ /* 0x040fe20007f9e0ff */
[----:B------:R-:W-:Y:S01]  /*26ad0*/  STL [R1+0x5e4], R26 ;  /* 0x0005e41a01007387 */ /* 0x000fe20000100800 */
[----:B------:R-:W-:Y:S01]  /*26ae0*/  IADD3 R35, P5, PT, R15, R7, RZ ;  /* 0x000000070f237210 */ /* 0x000fe20007fbe0ff */
[----:B------:R-:W-:Y:S01]  /*26af0*/  IMAD R17, R17, UR12, RZ ;  /* 0x0000000c11117c24 */ /* 0x000fe2000f8e02ff */
[----:B-1----:R-:W-:Y:S01]  /*26b00*/  SHF.R.S32.HI R18, RZ, 0x1f, R15 ;  /* 0x0000001fff127819 */ /* 0x002fe2000001140f */
[----:B------:R-:W-:Y:S04]  /*26b10*/  STL [R1+0x5e0], R28 ;  /* 0x0005e01c01007387 */ /* 0x000fe80000100800 */
[----:B------:R-:W-:Y:S01]  /*26b20*/  STL [R1+0x604], R11 ;  /* 0x0006040b01007387 */ /* 0x000fe20000100800 */
[----:B------:R-:W-:-:S03]  /*26b30*/  IMAD.X R38, R18, 0x1, R6, P4 ;  /* 0x0000000112267824 */ /* 0x000fc600020e0606 */
[----:B------:R-:W-:Y:S04]  /*26b40*/  STL [R1+0x600], R24 ;  /* 0x0006001801007387 */ /* 0x000fe80000100800 */
[----:B------:R1:W-:Y:S01]  /*26b50*/  STL [R1+0x17ec], R21 ;  /* 0x0017ec1501007387 */ /* 0x0003e20000100800 */
[----:B------:R-:W-:Y:S02]  /*26b60*/  @P2 IMAD.MOV.U32 R20, RZ, RZ, R21 ;  /* 0x000000ffff142224 */ /* 0x000fe400078e0015 */
[----:B------:R-:W-:Y:S01]  /*26b70*/  IMAD.X R36, R18, 0x1, R5, P5 ;  /* 0x0000000112247824 */ /* 0x000fe200028e0605 */
[----:B------:R-:W-:Y:S02]  /*26b80*/  SHF.R.S32.HI R19, RZ, 0x1f, R17 ;  /* 0x0000001fff137819 */ /* 0x000fe40000011411 */
[----:B------:R-:W-:-:S02]  /*26b90*/  IADD3 R32, P4, PT, R17, R8, RZ ;  /* 0x0000000811207210 */ /* 0x000fc40007f9e0ff */
[----:B------:R-:W-:Y:S01]  /*26ba0*/  PLOP3.LUT P5, PT, PT, PT, UP1, 0x80, 0x8 ;  /* 0x000000000008781c */ /* 0x000fe20003faf018 */
[----:B------:R-:W0:Y:S01]  /*26bb0*/  LDCU UR12, c[0x0][0x3b0] ;  /* 0x00007600ff0c77ac */ /* 0x000e220008000800 */
[----:B-1----:R-:W-:Y:S02]  /*26bc0*/  @P2 IMAD.MOV.U32 R21, RZ, RZ, R38 ;  /* 0x000000ffff152224 */ /* 0x002fe400078e0026 */
[----:B------:R-:W-:Y:S01]  /*26bd0*/  ISETP.LT.AND P5, PT, R42, UR7, P5 ;  /* 0x000000072a007c0c */ /* 0x000fe2000afa1270 */
[----:B------:R-:W-:Y:S01]  /*26be0*/  IMAD.X R34, R19, 0x1, R6, P4 ;  /* 0x0000000113227824 */ /* 0x000fe200020e0606 */
[----:B------:R-:W-:Y:S01]  /*26bf0*/  PLOP3.LUT P4, PT, PT, PT, UP1, 0x80, 0x8 ;  /* 0x000000000008781c */ /* 0x000fe20003f8f018 */
[----:B------:R1:W2:Y:S03]  /*26c00*/  @P2 LDG.E.U8 R133, desc[UR20][R20.64] ;  /* 0x0000001414852981 */ /* 0x0002a6000c1e1100 */
[----:B------:R-:W-:Y:S01]  /*26c10*/  ISETP.LT.AND P4, PT, R37, UR7, P4 ;  /* 0x0000000725007c0c */ /* 0x000fe2000a781270 */
[----:B-1----:R-:W-:-:S02]  /*26c20*/  @P1 IMAD.MOV.U32 R20, RZ, RZ, R35 ;  /* 0x000000ffff141224 */ /* 0x002fc400078e0023 */
[----:B------:R-:W-:-:S05]  /*26c30*/  @P1 IMAD.MOV.U32 R21, RZ, RZ, R36 ;  /* 0x000000ffff151224 */ /* 0x000fca00078e0024 */
[----:B------:R1:W2:Y:S01]  /*26c40*/  @P1 LDG.E.U8 R131, desc[UR20][R20.64] ;  /* 0x0000001414831981 */ /* 0x0002a2000c1e1100 */
[----:B------:R-:W-:Y:S01]  /*26c50*/  SEL R15, R16, R49, !P3 ;  /* 0x00000031100f7207 */ /* 0x000fe20005800000 */
[----:B-1----:R-:W-:Y:S02]  /*26c60*/  @P2 IMAD.MOV.U32 R20, RZ, RZ, R32 ;  /* 0x000000ffff142224 */ /* 0x002fe400078e0020 */
[----:B------:R-:W-:-:S05]  /*26c70*/  @P2 IMAD.MOV.U32 R21, RZ, RZ, R34 ;  /* 0x000000ffff152224 */ /* 0x000fca00078e0022 */
[----:B------:R1:W2:Y:S01]  /*26c80*/  @P2 LDG.E.U8 R132, desc[UR20][R20.64] ;  /* 0x0000001414842981 */ /* 0x0002a2000c1e1100 */
[----:B0-----:R-:W-:-:S03]  /*26c90*/  IMAD R15, R15, UR5, RZ ;  /* 0x000000050f0f7c24 */ /* 0x001fc6000f8e02ff */
[----:B------:R-:W-:Y:S01]  /*26ca0*/  STL [R1+0x17f4], R35 ;  /* 0x0017f42301007387 */ /* 0x000fe20000100800 */
[----:B-1----:R-:W-:Y:S02]  /*26cb0*/  @P5 IMAD.MOV.U32 R20, RZ, RZ, R22 ;  /* 0x000000ffff145224 */ /* 0x002fe400078e0016 */
[----:B------:R-:W-:Y:S01]  /*26cc0*/  @P5 IMAD.MOV.U32 R21, RZ, RZ, R31 ;  /* 0x000000ffff155224 */ /* 0x000fe200078e001f */
[----:B------:R-:W0:Y:S04]  /*26cd0*/  LDCU UR5, c[0x0][0x3b0] ;  /* 0x00007600ff0577ac */ /* 0x000e280008000800 */
[----:B------:R1:W2:Y:S01]  /*26ce0*/  @P5 LDG.E.U8 R88, desc[UR20][R20.64] ;  /* 0x0000001414585981 */ /* 0x0002a2000c1e1100 */
[----:B------:R-:W-:Y:S01]  /*26cf0*/  IADD3 R22, P5, PT, R39, R4, RZ ;  /* 0x0000000427167210 */ /* 0x000fe20007fbe0ff */
[----:B-1----:R-:W-:-:S02]  /*26d00*/  @P4 IMAD.MOV.U32 R20, RZ, RZ, R23 ;  /* 0x000000ffff144224 */ /* 0x002fc400078e0017 */
[----:B------:R-:W-:Y:S01]  /*26d10*/  @P4 IMAD.MOV.U32 R21, RZ, RZ, R30 ;  /* 0x000000ffff154224 */ /* 0x000fe200078e001e */
[----:B------:R-:W-:Y:S02]  /*26d20*/  LEA.HI.X.SX32 R23, R39, R3, 0x1, P5 ;  /* 0x0000000327177211 */ /* 0x000fe400028f0eff */
[----:B------:R-:W-:Y:S02]  /*26d30*/  IADD3 R30, P5, PT, R15, R8, RZ ;  /* 0x000000080f1e7210 */ /* 0x000fe40007fbe0ff */
[----:B------:R1:W2:Y:S01]  /*26d40*/  @P4 LDG.E.U8 R87, desc[UR20][R20.64] ;  /* 0x0000001414574981 */ /* 0x0002a2000c1e1100 */
[----:B------:R-:W-:Y:S02]  /*26d50*/  IADD3 R18, P4, PT, R17, R7, RZ ;  /* 0x0000000711127210 */ /* 0x000fe40007f9e0ff */
[----:B------:R-:W-:Y:S01]  /*26d60*/  SHF.R.S32.HI R17, RZ, 0x1f, R15 ;  /* 0x0000001fff117819 */ /* 0x000fe2000001140f */
[----:B------:R-:W-:Y:S04]  /*26d70*/  STL [R1+0x17e8], R38 ;  /* 0x0017e82601007387 */ /* 0x000fe80000100800 */
[----:B------:R0:W-:Y:S04]  /*26d80*/  STL [R1+0x17fc], R32 ;  /* 0x0017fc2001007387 */ /* 0x0001e80000100800 */
[----:B------:R-:W-:Y:S04]  /*26d90*/  STL [R1+0x17f0], R36 ;  /* 0x0017f02401007387 */ /* 0x000fe80000100800 */
[----:B------:R-:W-:Y:S01]  /*26da0*/  STL [R1+0x17f8], R34 ;  /* 0x0017f82201007387 */ /* 0x000fe20000100800 */
[----:B------:R-:W-:-:S02]  /*26db0*/  IMAD.X R19, R19, 0x1, R5, P4 ;  /* 0x0000000113137824 */ /* 0x000fc400020e0605 */
[----:B------:R-:W-:Y:S01]  /*26dc0*/  IMAD.X R31, R17, 0x1, R6, P5 ;  /* 0x00000001111f7824 */ /* 0x000fe200028e0606 */
[----:B------:R-:W-:Y:S01]  /*26dd0*/  STL [R1+0x624], R22 ;  /* 0x0006241601007387 */ /* 0x000fe20000100800 */
[----:B-1----:R-:W-:Y:S02]  /*26de0*/  IADD3 R20, P4, PT, R15, R7, RZ ;  /* 0x000000070f147210 */ /* 0x002fe40007f9e0ff */
        /* <DEDUP_REMOVED lines=8> */
[----:B0-----:R-:W-:Y:S02]  /*26e70*/  LOP3.LUT R32, R2, 0x56, RZ, 0xfc, !PT ;  /* 0x0000005602207812 */ /* 0x001fe400078efcff */
[----:B------:R-:W-:Y:S01]  /*26e80*/  PLOP3.LUT P4, PT, PT, PT, UP1, 0x80, 0x8 ;  /* 0x000000000008781c */ /* 0x000fe20003f8f018 */
[----:B-1----:R-:W-:Y:S02]  /*26e90*/  @P2 IMAD.MOV.U32 R18, RZ, RZ, R30 ;  /* 0x000000ffff122224 */ /* 0x002fe400078e001e */
[----:B------:R-:W-:Y:S01]  /*26ea0*/  @P2 IMAD.MOV.U32 R19, RZ, RZ, R31 ;  /* 0x000000ffff132224 */ /* 0x000fe200078e001f */
[----:B------:R-:W-:Y:S02]  /*26eb0*/  ISETP.LT.AND P4, PT, R32, UR7, P4 ;  /* 0x0000000720007c0c */ /* 0x000fe4000a781270 */
[----:B------:R-:W-:-:S02]  /*26ec0*/  SEL R15, R16, R51, !P3 ;  /* 0x00000033100f7207 */ /* 0x000fc40005800000 */
[----:B------:R0:W3:Y:S03]  /*26ed0*/  @P2 LDG.E.U8 R129, desc[UR20][R18.64] ;  /* 0x0000001412812981 */ /* 0x0000e6000c1e1100 */
[----:B------:R-:W-:Y:S01]  /*26ee0*/  IMAD R15, R15, UR5, RZ ;  /* 0x000000050f0f7c24 */ /* 0x000fe2000f8e02ff */
[----:B------:R1:W-:Y:S01]  /*26ef0*/  STL [R1+0x1814], R20 ;  /* 0x0018141401007387 */ /* 0x0003e20000100800 */
[----:B------:R-:W1:Y:S01]  /*26f00*/  LDCU UR5, c[0x0][0x3b0] ;  /* 0x00007600ff0577ac */ /* 0x000e620008000800 */
[----:B0-----:R-:W-:Y:S02]  /*26f10*/  @P1 IMAD.MOV.U32 R18, RZ, RZ, R20 ;  /* 0x000000ffff121224 */ /* 0x001fe400078e0014 */
[----:B------:R-:W-:-:S05]  /*26f20*/  @P1 IMAD.MOV.U32 R19, RZ, RZ, R21 ;  /* 0x000000ffff131224 */ /* 0x000fca00078e0015 */
[----:B------:R0:W3:Y:S01]  /*26f30*/  @P1 LDG.E.U8 R128, desc[UR20][R18.64] ;  /* 0x0000001412801981 */ /* 0x0000e2000c1e1100 */
[----:B------:R-:W-:Y:S01]  /*26f40*/  SHF.R.S32.HI R17, RZ, 0x1f, R15 ;  /* 0x0000001fff117819 */ /* 0x000fe2000001140f */
[----:B0-----:R-:W-:Y:S02]  /*26f50*/  @P5 IMAD.MOV.U32 R18, RZ, RZ, R25 ;  /* 0x000000ffff125224 */ /* 0x001fe400078e0019 */
[----:B------:R-:W-:-:S05]  /*26f60*/  @P5 IMAD.MOV.U32 R19, RZ, RZ, R29 ;  /* 0x000000ffff135224 */ /* 0x000fca00078e001d */
[----:B------:R0:W3:Y:S01]  /*26f70*/  @P5 LDG.E.U8 R86, desc[UR20][R18.64] ;  /* 0x0000001412565981 */ /* 0x0000e2000c1e1100 */
[----:B------:R-:W-:Y:S01]  /*26f80*/  IADD3 R25, P5, PT, R15, R8, RZ ;  /* 0x000000080f197210 */ /* 0x000fe20007fbe0ff */
[----:B0-----:R-:W-:Y:S02]  /*26f90*/  @P4 IMAD.MOV.U32 R18, RZ, RZ, R26 ;  /* 0x000000ffff124224 */ /* 0x001fe400078e001a */
[----:B------:R-:W-:Y:S02]  /*26fa0*/  @P4 IMAD.MOV.U32 R19, RZ, RZ, R28 ;  /* 0x000000ffff134224 */ /* 0x000fe400078e001c */
[----:B------:R-:W-:Y:S01]  /*26fb0*/  IMAD.X R26, R17, 0x1, R6, P5 ;  /* 0x00000001111a7824 */ /* 0x000fe200028e0606 */
[----:B------:R-:W-:Y:S02]  /*26fc0*/  PLOP3.LUT P5, PT, PT, PT, UP1, 0x80, 0x8 ;  /* 0x000000000008781c */ /* 0x000fe40003faf018 */
[----:B------:R0:W3:Y:S01]  /*26fd0*/  @P4 LDG.E.U8 R85, desc[UR20][R18.64] ;  /* 0x0000001412554981 */ /* 0x0000e2000c1e1100 */
[----:B------:R-:W-:-:S03]  /*26fe0*/  IADD3 R15, P4, PT, R15, R7, RZ ;  /* 0x000000070f0f7210 */ /* 0x000fc60007f9e0ff */
[----:B------:R-:W-:Y:S01]  /*26ff0*/  STL [R1+0x1808], R31 ;  /* 0x0018081f01007387 */ /* 0x000fe20000100800 */
[----:B------:R-:W-:-:S03]  /*27000*/  ISETP.LT.AND P5, PT, R27, UR7, P5 ;  /* 0x000000071b007c0c */ /* 0x000fc6000afa1270 */
[----:B------:R0:W-:Y:S01]  /*27010*/  STL [R1+0x1810], R21 ;  /* 0x0018101501007387 */ /* 0x0001e20000100800 */
[----:B-1----:R-:W-:Y:S01]  /*27020*/  IMAD.X R20, R17, 0x1, R5, P4 ;  /* 0x0000000111147824 */ /* 0x002fe200020e0605 */
[----:B------:R-:W-:Y:S01]  /*27030*/  PLOP3.LUT P4, PT, PT, PT, UP1, 0x80, 0x8 ;  /* 0x000000000008781c */ /* 0x000fe20003f8f018 */
[----:B0-----:R-:W-:Y:S02]  /*27040*/  @P2 IMAD.MOV.U32 R18, RZ, RZ, R25 ;  /* 0x000000ffff122224 */ /* 0x001fe400078e0019 */
[----:B------:R-:W-:Y:S01]  /*27050*/  @P2 IMAD.MOV.U32 R19, RZ, RZ, R26 ;  /* 0x000000ffff132224 */ /* 0x000fe200078e001a */
[----:B------:R-:W-:-:S04]  /*27060*/  LOP3.LUT R21, R2, 0x66, RZ, 0xfc, !PT ;  /* 0x0000006602157812 */ /* 0x000fc800078efcff */
[----:B------:R0:W3:Y:S01]  /*27070*/  @P2 LDG.E.U8 R84, desc[UR20][R18.64] ;  /* 0x0000001412542981 */ /* 0x0000e2000c1e1100 */
[----:B------:R-:W-:Y:S01]  /*27080*/  ISETP.LT.AND P4, PT, R21, UR7, P4 ;  /* 0x0000000715007c0c */ /* 0x000fe2000a781270 */
[----:B0-----:R-:W-:Y:S02]  /*27090*/  @P1 IMAD.MOV.U32 R18, RZ, RZ, R15 ;  /* 0x000000ffff121224 */ /* 0x001fe400078e000f */
[----:B------:R-:W-:Y:S01]  /*270a0*/  @P1 IMAD.MOV.U32 R19, RZ, RZ, R20 ;  /* 0x000000ffff131224 */ /* 0x000fe200078e0014 */
[----:B------:R-:W-:-:S04]  /*270b0*/  LEA.HI R33, R161, 0x6e, RZ, 0x1a ;  /* 0x0000006ea1217811 */ /* 0x000fc800078fd0ff */
[----:B------:R0:W3:Y:S01]  /*270c0*/  @P1 LDG.E.U8 R81, desc[UR20][R18.64] ;  /* 0x0000001412511981 */ /* 0x0000e2000c1e1100 */
[----:B------:R-:W-:Y:S01]  /*270d0*/  LEA.HI R30, R161, 0x7e, RZ, 0x1a ;  /* 0x0000007ea11e7811 */ /* 0x000fe200078fd0ff */
[----:B------:R-:W-:Y:S02]  /*270e0*/  IMAD R17, R33, R10, RZ ;  /* 0x0000000a21117224 */ /* 0x000fe400078e02ff */
[----:B0-----:R-:W-:Y:S02]  /*270f0*/  @P5 IMAD.MOV.U32 R18, RZ, RZ, R11 ;  /* 0x000000ffff125224 */ /* 0x001fe400078e000b */
[----:B------:R-:W-:-:S05]  /*27100*/  @P5 IMAD.MOV.U32 R19, RZ, RZ, R24 ;  /* 0x000000ffff135224 */ /* 0x000fca00078e0018 */
[----:B------:R0:W3:Y:S04]  /*27110*/  @P5 LDG.E.U8 R83, desc[UR20][R18.64] ;  /* 0x0000001412535981 */ /* 0x0000e8000c1e1100 */
[----:B------:R-:W-:Y:S04]  /*27120*/  STL [R1+0x181c], R25 ;  /* 0x00181c1901007387 */ /* 0x000fe80000100800 */
[----:B------:R1:W-:Y:S01]  /*27130*/  STL [R1+0x1824], R15 ;  /* 0x0018240f01007387 */ /* 0x0003e20000100800 */
[----:B------:R-:W-:Y:S01]  /*27140*/  IADD3 R11, P5, PT, R17, R4, RZ ;  /* 0x00000004110b7210 */ /* 0x000fe20007fbe0ff */
[----:B0-----:R-:W-:-:S02]  /*27150*/  @P4 IMAD.MOV.U32 R18, RZ, RZ, R22 ;  /* 0x000000ffff124224 */ /* 0x001fc400078e0016 */
[----:B------:R-:W-:Y:S01]  /*27160*/  @P4 IMAD.MOV.U32 R19, RZ, RZ, R23 ;  /* 0x000000ffff134224 */ /* 0x000fe200078e0017 */
[----:B-1----:R-:W-:-:S04]  /*27170*/  SEL R15, R16, R53, !P3 ;  /* 0x00000035100f7207 */ /* 0x002fc80005800000 */
[----:B------:R0:W3:Y:S01]  /*27180*/  @P4 LDG.E.U8 R82, desc[UR20][R18.64] ;  /* 0x0000001412524981 */ /* 0x0000e2000c1e1100 */
[----:B------:R-:W-:-:S03]  /*27190*/  IADD3 R22, P4, PT, R140, R4, RZ ;  /* 0x000000048c167210 */ /* 0x000fc60007f9e0ff */
[----:B------:R1:W-:Y:S01]  /*271a0*/  STL [R1+0x1818], R26 ;  /* 0x0018181a01007387 */ /* 0x0003e20000100800 */
[----:B------:R-:W-:Y:S01]  /*271b0*/  IMAD R15, R15, UR5, RZ ;  /* 0x000000050f0f7c24 */ /* 0x000fe2000f8e02ff */
[-C--:B------:R-:W-:Y:S01]  /*271c0*/  LEA.HI.X.SX32 R25, R140, R3.reuse, 0x1, P4 ;  /* 0x000000038c197211 */ /* 0x080fe200020f0eff */
[----:B0-----:R-:W-:Y:S01]  /*271d0*/  IMAD R19, R30, R10, RZ ;  /* 0x0000000a1e137224 */ /* 0x001fe200078e02ff */
[----:B-1----:R-:W-:Y:S02]  /*271e0*/  LEA.HI.X.SX32 R26, R17, R3, 0x1, P5 ;  /* 0x00000003111a7211 */ /* 0x002fe400028f0eff */
[----:B------:R-:W-:Y:S01]  /*271f0*/  SEL R17, R16, R55, !P3 ;  /* 0x0000003710117207 */ /* 0x000fe20005800000 */
[----:B------:R0:W-:Y:S01]  /*27200*/  STL [R1+0x1820], R20 ;  /* 0x0018201401007387 */ /* 0x0001e20000100800 */
[----:B------:R-:W-:Y:S02]  /*27210*/  IADD3 R23, P4, PT, R19, R4, RZ ;  /* 0x0000000413177210 */ /* 0x000fe40007f9e0ff */
[----:B------:R-:W-:-:S02]  /*27220*/  SHF.R.S32.HI R18, RZ, 0x1f, R15 ;  /* 0x0000001fff127819 */ /* 0x000fc4000001140f */
[----:B------:R-:W-:Y:S02]  /*27230*/  IADD3 R29, P5, PT, R15, R7, RZ ;  /* 0x000000070f1d7210 */ /* 0x000fe40007fbe0ff */
[----:B------:R-:W-:Y:S02]  /*27240*/  LOP3.LUT R32, R2, 0x76, RZ, 0xfc, !PT ;  /* 0x0000007602207812 */ /* 0x000fe400078efcff */
[----:B------:R-:W-:Y:S01]  /*27250*/  LEA.HI.X.SX32 R24, R19, R3, 0x1, P4 ;  /* 0x0000000313187211 */ /* 0x000fe200020f0eff */
[----:B------:R-:W-:Y:S01]  /*27260*/  IMAD R17, R17, UR12, RZ ;  /* 0x0000000c11117c24 */ /* 0x000fe2000f8e02ff */
[----:B------:R-:W-:Y:S01]  /*27270*/  STL [R1+0x644], R11 ;  /* 0x0006440b01007387 */ /* 0x000fe20000100800 */
[----:B------:R-:W-:Y:S02]  /*27280*/  PRMT R80, RZ, 0x7610, R80 ;  /* 0x00007610ff507816 */ /* 0x000fe40000000050 */
[----:B------:R-:W-:Y:S02]  /*27290*/  PRMT R79, RZ, 0x7610, R79 ;  /* 0x00007610ff4f7816 */ /* 0x000fe4000000004f */
[----:B0-----:R-:W-:Y:S01]  /*272a0*/  IADD3 R20, P4, PT, R15, R8, RZ ;  /* 0x000000080f147210 */ /* 0x001fe20007f9e0ff */
        /* <DEDUP_REMOVED lines=16> */
[----:B------:R-:W-:Y:S02]  /*273b0*/  PLOP3.LUT P4, PT, PT, PT, UP1, 0x80, 0x8 ;  /* 0x000000000008781c */ /* 0x000fe40003f8f018 */
[----:B------:R-:W-:Y:S01]  /*273c0*/  PRMT R124, RZ, 0x7610, R124 ;  /* 0x00007610ff7c7816 */ /* 0x000fe2000000007c */
[----:B------:R-:W2:Y:S01]  /*273d0*/  LDCU UR5, c[0x0][0x3b0] ;  /* 0x00007600ff0577ac */ /* 0x000ea20008000800 */
[----:B------:R-:W-:Y:S02]  /*273e0*/  PRMT R123, RZ, 0x7610, R123 ;  /* 0x00007610ff7b7816 */ /* 0x000fe4000000007b */
[----:B------:R-:W-:Y:S02]  /*273f0*/  PRMT R122, RZ, 0x7610, R122 ;  /* 0x00007610ff7a7816 */ /* 0x000fe4000000007a */
[----:B------:R-:W-:-:S02]  /*27400*/  PRMT R64, RZ, 0x7610, R64 ;  /* 0x00007610ff407816 */ /* 0x000fc40000000040 */
[----:B------:R-:W-:Y:S02]  /*27410*/  PRMT R78, RZ, 0x7610, R78 ;  /* 0x00007610ff4e7816 */ /* 0x000fe4000000004e */
[----:B------:R-:W-:Y:S01]  /*27420*/  PRMT R121, RZ, 0x7610, R121 ;  /* 0x00007610ff797816 */ /* 0x000fe20000000079 */
[----:B0-----:R-:W-:Y:S02]  /*27430*/  @P1 IMAD.MOV.U32 R20, RZ, RZ, R29 ;  /* 0x000000ffff141224 */ /* 0x001fe400078e001d */
[----:B-1----:R-:W-:Y:S01]  /*27440*/  @P1 IMAD.MOV.U32 R21, RZ, RZ, R31 ;  /* 0x000000ffff151224 */ /* 0x002fe200078e001f */
[----:B------:R-:W-:Y:S01]  /*27450*/  ISETP.LT.AND P4, PT, R32, UR7, P4 ;  /* 0x0000000720007c0c */ /* 0x000fe2000a781270 */
[----:B------:R-:W0:Y:S03]  /*27460*/  LDCU UR12, c[0x0][0x3b0] ;  /* 0x00007600ff0c77ac */ /* 0x000e260008000800 */
[----:B------:R1:W3:Y:S02]  /*27470*/  @P1 LDG.E.U8 R126, desc[UR20][R20.64] ;  /* 0x00000014147e1981 */ /* 0x0002e4000c1e1100 */
[----:B-1----:R-:W-:-:S02]  /*27480*/  @P2 IMAD.MOV.U32 R20, RZ, RZ, R27 ;  /* 0x000000ffff142224 */ /* 0x002fc400078e001b */
[----:B------:R-:W-:-:S05]  /*27490*/  @P2 IMAD.MOV.U32 R21, RZ, RZ, R28 ;  /* 0x000000ffff152224 */ /* 0x000fca00078e001c */
[----:B------:R1:W3:Y:S01]  /*274a0*/  @P2 LDG.E.U8 R125, desc[UR20][R20.64] ;  /* 0x00000014147d2981 */ /* 0x0002e2000c1e1100 */
[----:B------:R-:W-:Y:S01]  /*274b0*/  SEL R15, R16, R57, !P3 ;  /* 0x00000039100f7207 */ /* 0x000fe20005800000 */
[----:B-1----:R-:W-:Y:S02]  /*274c0*/  @P5 IMAD.MOV.U32 R20, RZ, RZ, R11 ;  /* 0x000000ffff145224 */ /* 0x002fe400078e000b */
[----:B------:R-:W-:Y:S02]  /*274d0*/  @P5 IMAD.MOV.U32 R21, RZ, RZ, R26 ;  /* 0x000000ffff155224 */ /* 0x000fe400078e001a */
[----:B------:R-:W-:-:S03]  /*274e0*/  IMAD R32, R10, 0x2, R13 ;  /* 0x000000020a207824 */ /* 0x000fc600078e020d */
[----:B------:R1:W3:Y:S01]  /*274f0*/  @P5 LDG.E.U8 R80, desc[UR20][R20.64] ;  /* 0x0000001414505981 */ /* 0x0002e2000c1e1100 */
[----:B------:R-:W-:Y:S02]  /*27500*/  IMAD R13, R10, 0x2, R32 ;  /* 0x000000020a0d7824 */ /* 0x000fe400078e0220 */
[----:B--2---:R-:W-:Y:S02]  /*27510*/  IMAD R15, R15, UR13, RZ ;  /* 0x0000000d0f0f7c24 */ /* 0x004fe4000f8e02ff */
[----:B-1----:R-:W-:Y:S02]  /*27520*/  @P4 IMAD.MOV.U32 R20, RZ, RZ, R22 ;  /* 0x000000ffff144224 */ /* 0x002fe400078e0016 */
[----:B------:R-:W-:-:S05]  /*27530*/  @P4 IMAD.MOV.U32 R21, RZ, RZ, R25 ;  /* 0x000000ffff154224 */ /* 0x000fca00078e0019 */
[----:B------:R-:W2:Y:S01]  /*27540*/  @P4 LDG.E.U8 R79, desc[UR20][R20.64] ;  /* 0x00000014144f4981 */ /* 0x000ea2000c1e1100 */
[-C--:B------:R-:W-:Y:S02]  /*27550*/  IADD3 R18, P4, PT, R17, R7.reuse, RZ ;  /* 0x0000000711127210 */ /* 0x080fe40007f9e0ff */
[----:B------:R-:W-:Y:S02]  /*27560*/  IADD3 R11, P5, PT, R13, R4, RZ ;  /* 0x000000040d0b7210 */ /* 0x000fe40007fbe0ff */
[----:B------:R-:W-:Y:S01]  /*27570*/  SHF.R.S32.HI R17, RZ, 0x1f, R15 ;  /* 0x0000001fff117819 */ /* 0x000fe2000001140f */
[--C-:B------:R-:W-:Y:S01]  /*27580*/  IMAD.X R19, R19, 0x1, R5.reuse, P4 ;  /* 0x0000000113137824 */ /* 0x100fe200020e0605 */
[----:B------:R-:W-:Y:S01]  /*27590*/  IADD3 R25, P4, PT, R15, R7, RZ ;  /* 0x000000070f197210 */ /* 0x000fe20007f9e0ff */
[----:B------:R1:W-:Y:S01]  /*275a0*/  STL [R1+0x183c], R27 ;  /* 0x00183c1b01007387 */ /* 0x0003e20000100800 */
[----:B------:R-:W-:Y:S02]  /*275b0*/  LEA.HI.X.SX32 R22, R13, R3, 0x1, P5 ;  /* 0x000000030d167211 */ /* 0x000fe400028f0eff */
[----:B------:R-:W-:Y:S01]  /*275c0*/  LOP3.LUT R29, R2, 0xd8, RZ, 0xfc, !PT ;  /* 0x000000d8021d7812 */ /* 0x000fe200078efcff */
[----:B------:R0:W2:Y:S01]  /*275d0*/  @P1 LDG.E.U8 R124, desc[UR20][R18.64] ;  /* 0x00000014127c1981 */ /* 0x0000a2000c1e1100 */
[----:B------:R-:W-:Y:S01]  /*275e0*/  IMAD.X R26, R17, 0x1, R5, P4 ;  /* 0x00000001111a7824 */ /* 0x000fe200020e0605 */
[----:B------:R-:W-:-:S02]  /*275f0*/  PLOP3.LUT P4, PT, PT, PT, UP1, 0x80, 0x8 ;  /* 0x000000000008781c */ /* 0x000fc40003f8f018 */
[----:B------:R-:W-:Y:S01]  /*27600*/  STL [R1+0x1830], R31 ;  /* 0x0018301f01007387 */ /* 0x000fe20000100800 */
[----:B-1----:R-:W-:-:S03]  /*27610*/  IADD3 R27, P5, PT, R15, R8, RZ ;  /* 0x000000080f1b7210 */ /* 0x002fc60007fbe0ff */
[----:B------:R1:W-:Y:S01]  /*27620*/  STL [R1+0x1838], R28 ;  /* 0x0018381c01007387 */ /* 0x0003e20000100800 */
[----:B------:R-:W-:-:S03]  /*27630*/  ISETP.LT.AND P4, PT, R29, UR7, P4 ;  /* 0x000000071d007c0c */ /* 0x000fc6000a781270 */
[----:B------:R-:W-:Y:S04]  /*27640*/  STL [R1+0xa08], R11 ;  /* 0x000a080b01007387 */ /* 0x000fe80000100800 */
[----:B------:R-:W-:Y:S04]  /*27650*/  STL [R1+0xa04], R22 ;  /* 0x000a041601007387 */ /* 0x000fe80000100800 */
[----:B------:R0:W-:Y:S04]  /*27660*/  STL [R1+0x1844], R18 ;  /* 0x0018441201007387 */ /* 0x0001e80000100800 */
[----:B------:R-:W-:Y:S01]  /*27670*/  STL [R1+0x184c], R27 ;  /* 0x00184c1b01007387 */ /* 0x000fe20000100800 */
[----:B-1----:R-:W-:Y:S01]  /*27680*/  IMAD.X R28, R17, 0x1, R6, P5 ;  /* 0x00000001111c7824 */ /* 0x002fe200028e0606 */
[----:B------:R-:W-:-:S02]  /*27690*/  PLOP3.LUT P5, PT, PT, PT, UP1, 0x80, 0x8 ;  /* 0x000000000008781c */ /* 0x000fc40003faf018 */
[----:B------:R1:W-:Y:S01]  /*276a0*/  STL [R1+0x1840], R19 ;  /* 0x0018401301007387 */ /* 0x0003e20000100800 */
[----:B0-----:R-:W-:Y:S01]  /*276b0*/  @P2 IMAD.MOV.U32 R18, RZ, RZ, R27 ;  /* 0x000000ffff122224 */ /* 0x001fe200078e001b */
[----:B------:R-:W-:Y:S02]  /*276c0*/  ISETP.LT.AND P5, PT, R30, UR7, P5 ;  /* 0x000000071e007c0c */ /* 0x000fe4000afa1270 */
[----:B------:R-:W-:Y:S01]  /*276d0*/  SEL R17, R16, R14, !P3 ;  /* 0x0000000e10117207 */ /* 0x000fe20005800000 */
[----:B-1----:R-:W-:Y:S02]  /*276e0*/  @P2 IMAD.MOV.U32 R19, RZ, RZ, R28 ;  /* 0x000000ffff132224 */ /* 0x002fe400078e001c */
[----:B------:R-:W-:Y:S02]  /*276f0*/  @P4 IMAD.MOV.U32 R14, RZ, RZ, R11 ;  /* 0x000000ffff0e4224 */ /* 0x000fe400078e000b */
[----:B------:R-:W-:Y:S01]  /*27700*/  @P4 IMAD.MOV.U32 R15, RZ, RZ, R22 ;  /* 0x000000ffff0f4224 */ /* 0x000fe200078e0016 */
[----:B------:R0:W2:Y:S04]  /*27710*/  @P2 LDG.E.U8 R123, desc[UR20][R18.64] ;  /* 0x00000014127b2981 */ /* 0x0000a8000c1e1100 */
[----:B------:R1:W2:Y:S01]  /*27720*/  @P4 LDG.E.U8 R64, desc[UR20][R14.64] ;  /* 0x000000140e404981 */ /* 0x0002a2000c1e1100 */
[----:B------:R-:W-:Y:S01]  /*27730*/  IADD3 R20, P4, PT, R145, R4, RZ ;  /* 0x0000000491147210 */ /* 0x000fe20007f9e0ff */
[----:B0-----:R-:W-:-:S02]  /*27740*/  @P1 IMAD.MOV.U32 R18, RZ, RZ, R25 ;  /* 0x000000ffff121224 */ /* 0x001fc400078e0019 */
[----:B------:R-:W-:Y:S02]  /*27750*/  @P1 IMAD.MOV.U32 R19, RZ, RZ, R26 ;  /* 0x000000ffff131224 */ /* 0x000fe400078e001a */
[----:B-1----:R-:W-:Y:S02]  /*27760*/  IMAD.MOV.U32 R14, RZ, RZ, R141 ;  /* 0x000000ffff0e7224 */ /* 0x002fe400078e008d */
[----:B------:R-:W-:Y:S01]  /*27770*/  IMAD R15, R17, UR5, RZ ;  /* 0x00000005110f7c24 */ /* 0x000fe2000f8e02ff */
[----:B------:R-:W-:Y:S01]  /*27780*/  LEA.HI.X.SX32 R21, R145, R3, 0x1, P4 ;  /* 0x0000000391157211 */ /* 0x000fe200020f0eff */
[----:B------:R0:W2:Y:S01]  /*27790*/  @P1 LDG.E.U8 R122, desc[UR20][R18.64] ;  /* 0x00000014127a1981 */ /* 0x0000a2000c1e1100 */
[----:B------:R-:W-:Y:S01]  /*277a0*/  @!P6 IMAD.MOV R14, RZ, RZ, -R14 ;  /* 0x000000ffff0ee224 */ /* 0x000fe200078e0a0e */
[----:B------:R-:W-:Y:S02]  /*277b0*/  LOP3.LUT R22, R2, 0xda, RZ, 0xfc, !PT ;  /* 0x000000da02167812 */ /* 0x000fe400078efcff */
[----:B------:R-:W-:-:S02]  /*277c0*/  SHF.R.S32.HI R17, RZ, 0x1f, R15 ;  /* 0x0000001fff117819 */ /* 0x000fc4000001140f */
[----:B------:R-:W-:Y:S02]  /*277d0*/  PLOP3.LUT P4, PT, PT, PT, UP1, 0x80, 0x8 ;  /* 0x000000000008781c */ /* 0x000fe40003f8f018 */
[----:B------:R-:W-:Y:S01]  /*277e0*/  LOP3.LUT R11, R2, 0x86, RZ, 0xfc, !PT ;  /* 0x00000086020b7812 */ /* 0x000fe200078efcff */
[----:B------:R-:W-:Y:S01]  /*277f0*/  STL [R1+0x1854], R25 ;  /* 0x0018541901007387 */ /* 0x000fe20000100800 */
[----:B------:R-:W-:Y:S01]  /*27800*/  IMAD R13, R10, 0x2, R13 ;  /* 0x000000020a0d7824 */ /* 0x000fe200078e020d */
[----:B------:R-:W-:Y:S02]  /*27810*/  PRMT R120, RZ, 0x7610, R120 ;  /* 0x00007610ff787816 */ /* 0x000fe40000000078 */
[----:B------:R-:W-:Y:S01]  /*27820*/  PRMT R75, RZ, 0x7610, R75 ;  /* 0x00007610ff4b7816 */ /* 0x000fe2000000004b */
[----:B0-----:R-:W-:Y:S02]  /*27830*/  @P5 IMAD.MOV.U32 R18, RZ, RZ, R23 ;  /* 0x000000ffff125224 */ /* 0x001fe400078e0017 */
[----:B------:R-:W-:Y:S01]  /*27840*/  @P5 IMAD.MOV.U32 R19, RZ, RZ, R24 ;  /* 0x000000ffff135224 */ /* 0x000fe200078e0018 */
[----:B------:R-:W-:-:S02]  /*27850*/  PRMT R76, RZ, 0x7610, R76 ;  /* 0x00007610ff4c7816 */ /* 0x000fc4000000004c */
[----:B------:R-:W-:Y:S02]  /*27860*/  LEA.HI R29, R161, 0x8e, RZ, 0x1a ;  /* 0x0000008ea11d7811 */ /* 0x000fe400078fd0ff */
[----:B------:R-:W-:Y:S02]  /*27870*/  PRMT R119, RZ, 0x7610, R119 ;  /* 0x00007610ff777816 */ /* 0x000fe40000000077 */
[----:B------:R-:W-:Y:S01]  /*27880*/  PRMT R118, RZ, 0x7610, R118 ;  /* 0x00007610ff767816 */ /* 0x000fe20000000076 */
[----:B------:R0:W2:Y:S01]  /*27890*/  @P5 LDG.E.U8 R78, desc[UR20][R18.64] ;  /* 0x00000014124e5981 */ /* 0x0000a2000c1e1100 */
[----:B------:R-:W-:Y:S02]  /*278a0*/  PLOP3.LUT P5, PT, PT, PT, UP1, 0x80, 0x8 ;  /* 0x000000000008781c */ /* 0x000fe40003faf018 */
[----:B------:R-:W-:Y:S01]  /*278b0*/  ISETP.LT.AND P4, PT, R22, UR7, P4 ;  /* 0x0000000716007c0c */ /* 0x000fe2000a781270 */
[----:B------:R-:W-:Y:S04]  /*278c0*/  STL [R1+0x1848], R28 ;  /* 0x0018481c01007387 */ /* 0x000fe80000100800 */
[----:B------:R-:W-:Y:S01]  /*278d0*/  STL [R1+0x1850], R26 ;  /* 0x0018501a01007387 */ /* 0x000fe20000100800 */
[----:B------:R-:W-:-:S02]  /*278e0*/  ISETP.LT.AND P5, PT, R11, UR7, P5 ;  /* 0x000000070b007c0c */ /* 0x000fc4000afa1270 */
[----:B------:R-:W-:Y:S02]  /*278f0*/  LOP3.LUT R27, R2, 0xe0, RZ, 0xfc, !PT ;  /* 0x000000e0021b7812 */ /* 0x000fe400078efcff */
[----:B------:R-:W-:Y:S02]  /*27900*/  PRMT R74, RZ, 0x7610, R74 ;  /* 0x00007610ff4a7816 */ /* 0x000fe4000000004a */
[----:B------:R-:W-:Y:S02]  /*27910*/  PRMT R73, RZ, 0x7610, R73 ;  /* 0x00007610ff497816 */ /* 0x000fe40000000049 */
[----:B------:R-:W-:Y:S02]  /*27920*/  PRMT R63, RZ, 0x7610, R63 ;  /* 0x00007610ff3f7816 */ /* 0x000fe4000000003f */
[----:B0-----:R-:W-:Y:S01]  /*27930*/  IADD3 R18, P6, PT, R15, R8, RZ ;  /* 0x000000080f127210 */ /* 0x001fe20007fde0ff */
[----:B------:R-:W-:Y:S01]  /*27940*/  STL [R1+0x6a4], R20 ;  /* 0x0006a41401007387 */ /* 0x000fe20000100800 */
[----:B------:R-:W-:-:S02]  /*27950*/  PRMT R72, RZ, 0x7610, R72 ;  /* 0x00007610ff487816 */ /* 0x000fc40000000048 */
[----:B------:R-:W-:Y:S02]  /*27960*/  PRMT R71, RZ, 0x7610, R71 ;  /* 0x00007610ff477816 */ /* 0x000fe40000000047 */
[----:B------:R-:W-:Y:S01]  /*27970*/  PRMT R62, RZ, 0x7610, R62 ;  /* 0x00007610ff3e7816 */ /* 0x000fe2000000003e */
[----:B------:R-:W-:Y:S01]  /*27980*/  IMAD.X R19, R17, 0x1, R6, P6 ;  /* 0x0000000111137824 */ /* 0x000fe200030e0606 */
[----:B------:R-:W-:Y:S01]  /*27990*/  IADD3 R11, P6, PT, R15, R7, RZ ;  /* 0x000000070f0b7210 */ /* 0x000fe20007fde0ff */
[----:B------:R0:W-:Y:S04]  /*279a0*/  STL [R1+0x185c], R18 ;  /* 0x00185c1201007387 */ /* 0x0001e80000100800 */
[----:B------:R-:W-:Y:S04]  /*279b0*/  STL [R1+0x6a0], R21 ;  /* 0x0006a01501007387 */ /* 0x000fe80000100800 */
[----:B------:R-:W-:Y:S04]  /*279c0*/  STL [R1+0x1858], R19 ;  /* 0x0018581301007387 */ /* 0x000fe80000100800 */
[----:B------:R0:W2:Y:S04]  /*279d0*/  @P2 LDG.E.U8 R121, desc[UR20][R18.64] ;  /* 0x0000001412792981 */ /* 0x0000a8000c1e1100 */
[----:B------:R1:W-:Y:S01]  /*279e0*/  STL [R1+0x1864], R11 ;  /* 0x0018640b01007387 */ /* 0x0003e20000100800 */
[----:B------:R-:W-:Y:S01]  /*279f0*/  IMAD.X R15, R17, 0x1, R5, P6 ;  /* 0x00000001110f7824 */ /* 0x000fe200030e0605 */
[----:B------:R-:W-:-:S02]  /*27a00*/  SEL R17, R16, R14, !P3 ;  /* 0x0000000e10117207 */ /* 0x000fc40005800000 */
[----:B------:R-:W-:Y:S02]  /*27a10*/  PRMT R70, RZ, 0x7610, R70 ;  /* 0x00007610ff467816 */ /* 0x000fe40000000046 */
[----:B------:R-:W-:Y:S02]  /*27a20*/  PRMT R69, RZ, 0x7610, R69 ;  /* 0x00007610ff457816 */ /* 0x000fe40000000045 */
[----:B------:R-:W-:Y:S02]  /*27a30*/  PRMT R61, RZ, 0x7610, R61 ;  /* 0x00007610ff3d7816 */ /* 0x000fe4000000003d */
[----:B------:R-:W-:Y:S02]  /*27a40*/  PRMT R68, RZ, 0x7610, R68 ;  /* 0x00007610ff447816 */ /* 0x000fe40000000044 */
[----:B------:R-:W-:Y:S02]  /*27a50*/  PRMT R67, RZ, 0x7610, R67 ;  /* 0x00007610ff437816 */ /* 0x000fe40000000043 */
[----:B------:R-:W-:Y:S01]  /*27a60*/  PRMT R51, RZ, 0x7610, R51 ;  /* 0x00007610ff337816 */ /* 0x000fe20000000033 */
[----:B0-----:R-:W-:Y:S01]  /*27a70*/  @P1 IMAD.MOV.U32 R18, RZ, RZ, R11 ;  /* 0x000000ffff121224 */ /* 0x001fe200078e000b */
[----:B-1----:R-:W-:Y:S01]  /*27a80*/  IADD3 R11, P6, PT, R13, R4, RZ ;  /* 0x000000040d0b7210 */ /* 0x002fe20007fde0ff */
[----:B------:R0:W-:Y:S01]  /*27a90*/  STL [R1+0x1860], R15 ;  /* 0x0018600f01007387 */ /* 0x0001e20000100800 */
[----:B------:R-:W-:Y:S01]  /*27aa0*/  @P1 IMAD.MOV.U32 R19, RZ, RZ, R15 ;  /* 0x000000ffff131224 */ /* 0x000fe200078e000f */
[----:B------:R-:W-:-:S02]  /*27ab0*/  PRMT R66, RZ, 0x7610, R66 ;  /* 0x00007610ff427816 */ /* 0x000fc40000000042 */
[----:B------:R-:W-:Y:S01]  /*27ac0*/  PRMT R65, RZ, 0x7610, R65 ;  /* 0x00007610ff417816 */ /* 0x000fe20000000041 */
[----:B------:R-:W-:Y:S02]  /*27ad0*/  @P4 IMAD.MOV.U32 R14, RZ, RZ, R11 ;  /* 0x000000ffff0e4224 */ /* 0x000fe400078e000b */
[C---:B------:R-:W-:Y:S01]  /*27ae0*/  VIADD R34, R0.reuse, 0xde ;  /* 0x000000de00227836 */ /* 0x040fe20000000000 */
[----:B------:R1:W2:Y:S01]  /*27af0*/  @P1 LDG.E.U8 R120, desc[UR20][R18.64] ;  /* 0x0000001412781981 */ /* 0x0002a2000c1e1100 */
[C---:B------:R-:W-:Y:S02]  /*27b00*/  VIADD R35, R0.reuse, 0xdf ;  /* 0x000000df00237836 */ /* 0x040fe40000000000 */
[C---:B------:R-:W-:Y:S02]  /*27b10*/  VIADD R37, R0.reuse, 0xe0 ;  /* 0x000000e000257836 */ /* 0x040fe40000000000 */
[----:B------:R-:W-:Y:S01]  /*27b20*/  VIADD R36, R0, 0xe1 ;  /* 0x000000e100247836 */ /* 0x000fe20000000000 */
[----:B0-----:R-:W-:Y:S01]  /*27b30*/  LEA.HI.X.SX32 R15, R13, R3, 0x1, P6 ;  /* 0x000000030d0f7211 */ /* 0x001fe200030f0eff */
[----:B------:R-:W-:-:S02]  /*27b40*/  IMAD R13, R10, 0x2, R13 ;  /* 0x000000020a0d7824 */ /* 0x000fc400078e020d */
[C---:B------:R-:W-:Y:S02]  /*27b50*/  VIADD R38, R0.reuse, 0xe2 ;  /* 0x000000e200267836 */ /* 0x040fe40000000000 */
[C---:B------:R-:W-:Y:S02]  /*27b60*/  VIADD R42, R0.reuse, 0xe3 ;  /* 0x000000e3002a7836 */ /* 0x040fe40000000000 */
[C---:B------:R-:W-:Y:S01]  /*27b70*/  VIADD R39, R0.reuse, 0xe4 ;  /* 0x000000e400277836 */ /* 0x040fe20000000000 */
[----:B------:R0:W2:Y:S01]  /*27b80*/  @P4 LDG.E.U8 R75, desc[UR20][R14.64] ;  /* 0x000000140e4b4981 */ /* 0x0000a2000c1e1100 */
[----:B-1----:R-:W-:Y:S02]  /*27b90*/  @P5 IMAD.MOV.U32 R18, RZ, RZ, R20 ;  /* 0x000000ffff125224 */ /* 0x002fe400078e0014 */
[----:B------:R-:W-:Y:S01]  /*27ba0*/  @P5 IMAD.MOV.U32 R19, RZ, RZ, R21 ;  /* 0x000000ffff135224 */ /* 0x000fe200078e0015 */
[----:B------:R-:W-:Y:S04]  /*27bb0*/  STL [R1+0xa10], R11 ;  /* 0x000a100b01007387 */ /* 0x000fe80000100800 */
[----:B------:R1:W-:Y:S01]  /*27bc0*/  STL [R1+0xa0c], R15 ;  /* 0x000a0c0f01007387 */ /* 0x0003e20000100800 */
[----:B------:R-:W-:-:S02]  /*27bd0*/  VIADD R40, R0, 0xe5 ;  /* 0x000000e500287836 */ /* 0x000fc40000000000 */
[C---:B------:R-:W-:Y:S01]  /*27be0*/  VIADD R77, R0.reuse, 0xe6 ;  /* 0x000000e6004d7836 */ /* 0x040fe20000000000 */
[----:B------:R1:W2:Y:S01]  /*27bf0*/  @P5 LDG.E.U8 R76, desc[UR20][R18.64] ;  /* 0x00000014124c5981 */ /* 0x0002a2000c1e1100 */
[C---:B------:R-:W-:Y:S02]  /*27c00*/  VIADD R41, R0.reuse, 0xe8 ;  /* 0x000000e800297836 */ /* 0x040fe40000000000 */
[----:B------:R-:W-:Y:S02]  /*27c10*/  VIADD R44, R0, 0xe9 ;  /* 0x000000e9002c7836 */ /* 0x000fe40000000000 */
[----:B0-----:R-:W-:Y:S01]  /*27c20*/  IMAD R14, R10, 0x4, R13 ;  /* 0x000000040a0e7824 */ /* 0x001fe200078e020d */
[----:B------:R-:W-:Y:S01]  /*27c30*/  IADD3 R21, P4, PT, R13, R4, RZ ;  /* 0x000000040d157210 */ /* 0x000fe20007f9e0ff */
[C---:B------:R-:W-:Y:S02]  /*27c40*/  VIADD R45, R0.reuse, 0xea ;  /* 0x000000ea002d7836 */ /* 0x040fe40000000000 */
[----:B------:R-:W-:-:S02]  /*27c50*/  VIADD R43, R0, 0xf0 ;  /* 0x000000f0002b7836 */ /* 0x000fc40000000000 */
[----:B-1----:R-:W-:Y:S01]  /*27c60*/  IMAD R15, R17, UR12, RZ ;  /* 0x0000000c110f7c24 */ /* 0x002fe2000f8e02ff */
[----:B------:R-:W-:Y:S01]  /*27c70*/  IADD3 R11, P6, PT, R14, R4, RZ ;  /* 0x000000040e0b7210 */ /* 0x000fe20007fde0ff */
[----:B------:R-:W-:Y:S02]  /*27c80*/  VIADD R49, R0, 0xf2 ;  /* 0x000000f200317836 */ /* 0x000fe40000000000 */
[----:B------:R-:W-:Y:S01]  /*27c90*/  IMAD R18, R29, R10, RZ ;  /* 0x0000000a1d127224 */ /* 0x000fe200078e02ff */
[-C--:B------:R-:W-:Y:S02]  /*27ca0*/  LEA.HI.X.SX32 R22, R13, R3.reuse, 0x1, P4 ;  /* 0x000000030d167211 */ /* 0x080fe400020f0eff */
[----:B------:R-:W-:Y:S02]  /*27cb0*/  LEA.HI.X.SX32 R20, R14, R3, 0x1, P6 ;  /* 0x000000030e147211 */ /* 0x000fe400030f0eff */
[----:B------:R-:W-:Y:S02]  /*27cc0*/  SHF.R.S32.HI R17, RZ, 0x1f, R15 ;  /* 0x0000001fff117819 */ /* 0x000fe4000001140f */
[----:B------:R-:W-:-:S02]  /*27cd0*/  IADD3 R19, P6, PT, R15, R8, RZ ;  /* 0x000000080f137210 */ /* 0x000fc40007fde0ff */
[----:B------:R-:W-:Y:S01]  /*27ce0*/  IADD3 R23, P5, PT, R18, R4, RZ ;  /* 0x0000000412177210 */ /* 0x000fe20007fbe0ff */
[----:B------:R-:W-:Y:S04]  /*27cf0*/  STL [R1+0xa18], R21 ;  /* 0x000a181501007387 */ /* 0x000fe80000100800 */
[----:B------:R-:W-:Y:S01]  /*27d00*/  STL [R1+0xa28], R11 ;  /* 0x000a280b01007387 */ /* 0x000fe20000100800 */
[----:B------:R-:W-:-:S03]  /*27d10*/  PLOP3.LUT P4, PT, PT, PT, UP1, 0x80, 0x8 ;  /* 0x000000000008781c */ /* 0x000fc60003f8f018 */
[----:B------:R-:W-:Y:S01]  /*27d20*/  STL [R1+0xa14], R22 ;  /* 0x000a141601007387 */ /* 0x000fe20000100800 */
[----:B------:R-:W-:Y:S01]  /*27d30*/  LEA.HI.X.SX32 R24, R18, R3, 0x1, P5 ;  /* 0x0000000312187211 */ /* 0x000fe200028f0eff */
[----:B------:R-:W-:Y:S02]  /*27d40*/  IMAD.X R26, R17, 0x1, R6, P6 ;  /* 0x00000001111a7824 */ /* 0x000fe400030e0606 */
[----:B------:R-:W-:Y:S01]  /*27d50*/  STL [R1+0x6c4], R23 ;  /* 0x0006c41701007387 */ /* 0x000fe20000100800 */
[----:B------:R-:W-:-:S03]  /*27d60*/  IADD3 R25, P5, PT, R15, R7, RZ ;  /* 0x000000070f197210 */ /* 0x000fc60007fbe0ff */
[----:B------:R-:W-:Y:S04]  /*27d70*/  STL [R1+0xa24], R20 ;  /* 0x000a241401007387 */ /* 0x000fe80000100800 */
[----:B------:R0:W-:Y:S01]  /*27d80*/  STL [R1+0x186c], R19 ;  /* 0x00186c1301007387 */ /* 0x0001e20000100800 */
[----:B------:R-:W-:Y:S01]  /*27d90*/  ISETP.LT.AND P4, PT, R29, UR7, P4 ;  /* 0x000000071d007c0c */ /* 0x000fe2000a781270 */
[----:B------:R-:W-:Y:S01]  /*27da0*/  @P2 IMAD.MOV.U32 R18, RZ, RZ, R19 ;  /* 0x000000ffff122224 */ /* 0x000fe200078e0013 */
[----:B------:R-:W-:Y:S02]  /*27db0*/  LOP3.LUT R28, R2, 0xdc, RZ, 0xfc, !PT ;  /* 0x000000dc021c7812 */ /* 0x000fe400078efcff */
[----:B------:R-:W-:Y:S01]  /*27dc0*/  PLOP3.LUT P6, PT, PT, PT, UP1, 0x80, 0x8 ;  /* 0x000000000008781c */ /* 0x000fe20003fcf018 */
[----:B------:R-:W-:-:S02]  /*27dd0*/  IMAD.X R13, R17, 0x1, R5, P5 ;  /* 0x00000001110d7824 */ /* 0x000fc400028e0605 */
[C---:B------:R-:W-:Y:S02]  /*27de0*/  VIADD R46, R0.reuse, 0xf1 ;  /* 0x000000f1002e7836 */ /* 0x040fe40000000000 */
[----:B------:R-:W-:Y:S01]  /*27df0*/  VIADD R48, R0, 0xf9 ;  /* 0x000000f900307836 */ /* 0x000fe20000000000 */
[----:B------:R-:W-:Y:S02]  /*27e00*/  PRMT R60, RZ, 0x7610, R60 ;  /* 0x00007610ff3c7816 */ /* 0x000fe4000000003c */
[----:B------:R-:W-:Y:S01]  /*27e10*/  PRMT R59, RZ, 0x7610, R59 ;  /* 0x00007610ff3b7816 */ /* 0x000fe2000000003b */
[----:B0-----:R-:W-:Y:S01]  /*27e20*/  @P2 IMAD.MOV.U32 R19, RZ, RZ, R26 ;  /* 0x000000ffff132224 */ /* 0x001fe200078e001a */
[----:B------:R-:W-:Y:S02]  /*27e30*/  ISETP.LT.AND P6, PT, R28, UR7, P6 ;  /* 0x000000071c007c0c */ /* 0x000fe4000b7c1270 */
[----:B------:R-:W-:Y:S02]  /*27e40*/  PLOP3.LUT P5, PT, PT, PT, UP1, 0x80, 0x8 ;  /* 0x000000000008781c */ /* 0x000fe40003faf018 */
[----:B------:R-:W-:-:S02]  /*27e50*/  PRMT R58, RZ, 0x7610, R58 ;  /* 0x00007610ff3a7816 */ /* 0x000fc4000000003a */
[----:B------:R-:W-:Y:S01]  /*27e60*/  PRMT R57, RZ, 0x7610, R57 ;  /* 0x00007610ff397816 */ /* 0x000fe20000000039 */
[----:B------:R0:W2:Y:S01]  /*27e70*/  @P2 LDG.E.U8 R119, desc[UR20][R18.64] ;  /* 0x0000001412772981 */ /* 0x0000a2000c1e1100 */
[----:B------:R-:W-:Y:S02]  /*27e80*/  ISETP.LT.AND P5, PT, R27, UR7, P5 ;  /* 0x000000071b007c0c */ /* 0x000fe4000afa1270 */
[----:B------:R-:W-:Y:S02]  /*27e90*/  PRMT R56, RZ, 0x7610, R56 ;  /* 0x00007610ff387816 */ /* 0x000fe40000000038 */
[----:B------:R-:W-:Y:S02]  /*27ea0*/  PRMT R55, RZ, 0x7610, R55 ;  /* 0x00007610ff377816 */ /* 0x000fe40000000037 */
[----:B------:R-:W-:Y:S01]  /*27eb0*/  PRMT R54, RZ, 0x7610, R54 ;  /* 0x00007610ff367816 */ /* 0x000fe20000000036 */
[----:B------:R-:W1:Y:S01]  /*27ec0*/  LDCU UR5, c[0x0][0x3b0] ;  /* 0x00007600ff0577ac */ /* 0x000e620008000800 */
[----:B0-----:R-:W-:-:S02]  /*27ed0*/  @P1 IMAD.MOV.U32 R18, RZ, RZ, R25 ;  /* 0x000000ffff121224 */ /* 0x001fc400078e0019 */
[----:B------:R-:W-:-:S05]  /*27ee0*/  @P1 IMAD.MOV.U32 R19, RZ, RZ, R13 ;  /* 0x000000ffff131224 */ /* 0x000fca00078e000d */
[----:B------:R0:W2:Y:S02]  /*27ef0*/  @P1 LDG.E.U8 R118, desc[UR20][R18.64] ;  /* 0x0000001412761981 */ /* 0x0000a4000c1e1100 */
[----:B0-----:R-:W-:Y:S02]  /*27f00*/  @P4 IMAD.MOV.U32 R18, RZ, RZ, R23 ;  /* 0x000000ffff124224 */ /* 0x001fe400078e0017 */
[----:B------:R-:W-:-:S05]  /*27f10*/  @P4 IMAD.MOV.U32 R19, RZ, RZ, R24 ;  /* 0x000000ffff134224 */ /* 0x000fca00078e0018 */
[----:B------:R0:W2:Y:S01]  /*27f20*/  @P4 LDG.E.U8 R74, desc[UR20][R18.64] ;  /* 0x00000014124a4981 */ /* 0x0000a2000c1e1100 */
[----:B------:R-:W-:Y:S01]  /*27f30*/  PLOP3.LUT P4, PT, PT, PT, UP1, 0x80, 0x8 ;  /* 0x000000000008781c */ /* 0x000fe20003f8f018 */
[----:B0-----:R-:W-:Y:S02]  /*27f40*/  @P6 IMAD.MOV.U32 R18, RZ, RZ, R21 ;  /* 0x000000ffff126224 */ /* 0x001fe400078e0015 */
[----:B------:R-:W-:-:S05]  /*27f50*/  @P6 IMAD.MOV.U32 R19, RZ, RZ, R22 ;  /* 0x000000ffff136224 */ /* 0x000fca00078e0016 */
[----:B------:R0:W2:Y:S01]  /*27f60*/  @P6 LDG.E.U8 R73, desc[UR20][R18.64] ;  /* 0x0000001412496981 */ /* 0x0000a2000c1e1100 */
[----:B------:R-:W-:Y:S02]  /*27f70*/  IMAD R14, R10, 0x2, R14 ;  /* 0x000000020a0e7824 */ /* 0x000fe400078e020e */
[----:B0-----:R-:W-:Y:S01]  /*27f80*/  @P5 IMAD.MOV.U32 R18, RZ, RZ, R11 ;  /* 0x000000ffff125224 */ /* 0x001fe200078e000b */
[----:B------:R-:W-:Y:S01]  /*27f90*/  LOP3.LUT R11, R2, 0xe2, RZ, 0xfc, !PT ;  /* 0x000000e2020b7812 */ /* 0x000fe200078efcff */
[----:B------:R-:W-:-:S03]  /*27fa0*/  @P5 IMAD.MOV.U32 R19, RZ, RZ, R20 ;  /* 0x000000ffff135224 */ /* 0x000fc600078e0014 */
[----:B------:R-:W-:Y:S01]  /*27fb0*/  ISETP.LT.AND P4, PT, R11, UR7, P4 ;  /* 0x000000070b007c0c */ /* 0x000fe2000a781270 */
[----:B------:R-:W-:Y:S04]  /*27fc0*/  STL [R1+0x6c0], R24 ;  /* 0x0006c01801007387 */ /* 0x000fe80000100800 */
[----:B------:R0:W2:Y:S01]  /*27fd0*/  @P5 LDG.E.U8 R63, desc[UR20][R18.64] ;  /* 0x00000014123f5981 */ /* 0x0000a2000c1e1100 */
[----:B------:R-:W-:-:S03]  /*27fe0*/  IADD3 R11, P5, PT, R14, R4, RZ ;  /* 0x000000040e0b7210 */ /* 0x000fc60007fbe0ff */
[----:B------:R-:W-:Y:S04]  /*27ff0*/  STL [R1+0x1874], R25 ;  /* 0x0018741901007387 */ /* 0x000fe80000100800 */
[----:B------:R-:W-:Y:S04]  /*28000*/  STL [R1+0x1868], R26 ;  /* 0x0018681a01007387 */ /* 0x000fe80000100800 */
[----:B------:R0:W-:Y:S02]  /*28010*/  STL [R1+0x1870], R13 ;  /* 0x0018700d01007387 */ /* 0x0001e40000100800 */
[----:B0-----:R-:W-:Y:S01]  /*28020*/  LEA.HI.X.SX32 R13, R14, R3, 0x1, P5 ;  /* 0x000000030e0d7211 */ /* 0x001fe200028f0eff */
[----:B------:R-:W-:-:S04]  /*28030*/  @P4 IMAD.MOV.U32 R18, RZ, RZ, R11 ;  /* 0x000000ffff124224 */ /* 0x000fc800078e000b */
[----:B------:R-:W-:Y:S01]  /*28040*/  @P4 IMAD.MOV.U32 R19, RZ, RZ, R13 ;  /* 0x000000ffff134224 */ /* 0x000fe200078e000d */
[----:B------:R0:W-:Y:S04]  /*28050*/  STL [R1+0xa30], R11 ;  /* 0x000a300b01007387 */ /* 0x0001e80000100800 */
[----:B------:R1:W2:Y:S01]  /*28060*/  @P4 LDG.E.U8 R72, desc[UR20][R18.64] ;  /* 0x0000001412484981 */ /* 0x0002a2000c1e1100 */
[----:B------:R-:W-:Y:S01]  /*28070*/  PLOP3.LUT P4, PT, PT, PT, UP1, 0x80, 0x8 ;  /* 0x000000000008781c */ /* 0x000fe20003f8f018 */
[----:B------:R-:W-:Y:S01]  /*28080*/  IMAD R14, R10, 0x2, R14 ;  /* 0x000000020a0e7824 */ /* 0x000fe200078e020e */
[----:B0-----:R-:W-:-:S04]  /*28090*/  LOP3.LUT R11, R2, 0xe4, RZ, 0xfc, !PT ;  /* 0x000000e4020b7812 */ /* 0x001fc800078efcff */
[----:B------:R-:W-:Y:S02]  /*280a0*/  ISETP.LT.AND P4, PT, R11, UR7, P4 ;  /* 0x000000070b007c0c */ /* 0x000fe4000a781270 */
[C---:B------:R-:W-:Y:S01]  /*280b0*/  IADD3 R11, P5, PT, R14.reuse, R4, RZ ;  /* 0x000000040e0b7210 */ /* 0x040fe20007fbe0ff */
[----:B------:R0:W-:Y:S03]  /*280c0*/  STL [R1+0xa2c], R13 ;  /* 0x000a2c0d01007387 */ /* 0x0001e60000100800 */
[----:B0-----:R-:W-:-:S07]  /*280d0*/  LEA.HI.X.SX32 R13, R14, R3, 0x1, P5 ;  /* 0x000000030e0d7211 */ /* 0x001fce00028f0eff */
[----:B-1----:R-:W-:Y:S02]  /*280e0*/  @P4 IMAD.MOV.U32 R18, RZ, RZ, R11 ;  /* 0x000000ffff124224 */ /* 0x002fe400078e000b */
[----:B------:R-:W-:Y:S01]  /*280f0*/  @P4 IMAD.MOV.U32 R19, RZ, RZ, R13 ;  /* 0x000000ffff134224 */ /* 0x000fe200078e000d */
[----:B------:R0:W-:Y:S01]  /*28100*/  STL [R1+0xa38], R11 ;  /* 0x000a380b01007387 */ /* 0x0001e20000100800 */
[----:B------:R-:W-:-:S03]  /*28110*/  IMAD R31, R10, 0x2, R14 ;  /* 0x000000020a1f7824 */ /* 0x000fc600078e020e */
[----:B------:R-:W2:Y:S01]  /*28120*/  @P4 LDG.E.U8 R71, desc[UR20][R18.64] ;  /* 0x0000001412474981 */ /* 0x000ea2000c1e1100 */
[----:B------:R-:W-:-:S03]  /*28130*/  PLOP3.LUT P4, PT, PT, PT, UP1, 0x80, 0x8 ;  /* 0x000000000008781c */ /* 0x000fc60003f8f018 */
[----:B------:R1:W-:Y:S01]  /*28140*/  STL [R1+0xa34], R13 ;  /* 0x000a340d01007387 */ /* 0x0003e20000100800 */
[----:B0-----:R-:W-:-:S04]  /*28150*/  LOP3.LUT R11, R2, 0xe8, RZ, 0xfc, !PT ;  /* 0x000000e8020b7812 */ /* 0x001fc800078efcff */
[----:B------:R-:W-:Y:S01]  /*28160*/  ISETP.LT.AND P4, PT, R11, UR7, P4 ;  /* 0x000000070b007c0c */ /* 0x000fe2000a781270 */
[----:B-1----:R-:W-:-:S05]  /*28170*/  IMAD R13, R10, 0x2, R31 ;  /* 0x000000020a0d7824 */ /* 0x002fca00078e021f */
[----:B------:R-:W-:-:S04]  /*28180*/  IADD3 R11, P5, PT, R13, R4, RZ ;  /* 0x000000040d0b7210 */ /* 0x000fc80007fbe0ff */
[----:B------:R-:W-:Y:S01]  /*28190*/  LEA.HI.X.SX32 R14, R13, R3, 0x1, P5 ;  /* 0x000000030d0e7211 */ /* 0x000fe200028f0eff */
[----:B------:R-:W-:Y:S04]  /*281a0*/  STL [R1+0xa48], R11 ;  /* 0x000a480b01007387 */ /* 0x000fe80000100800 */
[----:B------:R0:W-:Y:S01]  /*281b0*/  STL [R1+0xa44], R14 ;  /* 0x000a440e01007387 */ /* 0x0001e20000100800 */
[----:B------:R-:W-:Y:S02]  /*281c0*/  @P4 IMAD.MOV.U32 R15, RZ, RZ, R14 ;  /* 0x000000ffff0f4224 */ /* 0x000fe400078e000e */
[----:B0-----:R-:W-:Y:S01]  /*281d0*/  @P4 IMAD.MOV.U32 R14, RZ, RZ, R11 ;  /* 0x000000ffff0e4224 */ /* 0x001fe200078e000b */
[----:B------:R-:W-:-:S04]  /*281e0*/  LOP3.LUT R11, R2, 0xea, RZ, 0xfc, !PT ;  /* 0x000000ea020b7812 */ /* 0x000fc800078efcff */
[----:B------:R0:W2:Y:S01]  /*281f0*/  @P4 LDG.E.U8 R62, desc[UR20][R14.64] ;  /* 0x000000140e3e4981 */ /* 0x0000a2000c1e1100 */
[----:B------:R-:W-:Y:S01]  /*28200*/  PLOP3.LUT P4, PT, PT, PT, UP1, 0x80, 0x8 ;  /* 0x000000000008781c */ /* 0x000fe20003f8f018 */
[----:B------:R-:W-:-:S03]  /*28210*/  IMAD R13, R10, 0x2, R13 ;  /* 0x000000020a0d7824 */ /* 0x000fc600078e020d */
[----:B------:R-:W-:Y:S02]  /*28220*/  ISETP.LT.AND P4, PT, R11, UR7, P4 ;  /* 0x000000070b007c0c */ /* 0x000fe4000a781270 */
[----:B------:R-:W-:-:S04]  /*28230*/  IADD3 R11, P5, PT, R13, R4, RZ ;  /* 0x000000040d0b7210 */ /* 0x000fc80007fbe0ff */
[----:B0-----:R-:W-:Y:S01]  /*28240*/  LEA.HI.X.SX32 R14, R13, R3, 0x1, P5 ;  /* 0x000000030d0e7211 */ /* 0x001fe200028f0eff */
[----:B------:R-:W-:Y:S04]  /*28250*/  STL [R1+0xa50], R11 ;  /* 0x000a500b01007387 */ /* 0x000fe80000100800 */
[----:B------:R0:W-:Y:S02]  /*28260*/  STL [R1+0xa4c], R14 ;  /* 0x000a4c0e01007387 */ /* 0x0001e40000100800 */
        /* <DEDUP_REMOVED lines=45> */
[----:B------:R-:W-:Y:S02]  /*28540*/  IMAD R33, R10, 0x2, R13 ;  /* 0x000000020a217824 */ /* 0x000fe400078e020d */
        /* <DEDUP_REMOVED lines=33> */
[----:B0-----:R-:W-:-:S05]  /*28760*/  @P4 IMAD.MOV.U32 R14, RZ, RZ, R11 ;  /* 0x000000ffff0e4224 */ /* 0x001fca00078e000b */
[----:B------:R0:W2:Y:S01]  /*28770*/  @P4 LDG.E.U8 R65, desc[UR20][R14.64] ;  /* 0x000000140e414981 */ /* 0x0000a2000c1e1100 */
[----:B------:R-:W-:Y:S02]  /*28780*/  IABS R13, R35 ;  /* 0x00000023000d7213 */ /* 0x000fe40000000000 */
[----:B0-----:R-:W-:-:S05]  /*28790*/  IABS R14, R34 ;  /* 0x00000022000e7213 */ /* 0x001fca0000000000 */
[----:B------:R-:W-:-:S04]  /*287a0*/  IMAD.HI.U32 R15, R12, R14, RZ ;  /* 0x0000000e0c0f7227 */ /* 0x000fc800078e00ff */
[----:B------:R-:W-:Y:S02]  /*287b0*/  IMAD.MOV R15, RZ, RZ, -R15 ;  /* 0x000000ffff0f7224 */ /* 0x000fe400078e0a0f */
[----:B------:R-:W-:-:S04]  /*287c0*/  IMAD.HI.U32 R18, R12, R13, RZ ;  /* 0x0000000d0c127227 */ /* 0x000fc800078e00ff */
[----:B------:R-:W-:Y:S01]  /*287d0*/  IMAD R14, R9, R15, R14 ;  /* 0x0000000f090e7224 */ /* 0x000fe200078e020e */
[----:B------:R-:W-:Y:S01]  /*287e0*/  IABS R17, R37 ;  /* 0x0000002500117213 */ /* 0x000fe20000000000 */
[----:B------:R-:W-:-:S03]  /*287f0*/  IMAD.MOV R18, RZ, RZ, -R18 ;  /* 0x000000ffff127224 */ /* 0x000fc600078e0a12 */
[----:B------:R-:W-:Y:S01]  /*28800*/  ISETP.GT.U32.AND P4, PT, R9, R14, PT ;  /* 0x0000000e0900720c */ /* 0x000fe20003f84070 */
[----:B------:R-:W-:-:S04]  /*28810*/  IMAD.HI.U32 R19, R12, R17, RZ ;  /* 0x000000110c137227 */ /* 0x000fc800078e00ff */
[----:B------:R-:W-:Y:S01]  /*28820*/  IMAD R13, R9, R18, R13 ;  /* 0x00000012090d7224 */ /* 0x000fe200078e020d */
[----:B------:R-:W-:Y:S01]  /*28830*/  IABS R15, R36 ;  /* 0x00000024000f7213 */ /* 0x000fe20000000000 */
[----:B------:R-:W-:-:S03]  /*28840*/  IMAD.MOV R19, RZ, RZ, -R19 ;  /* 0x000000ffff137224 */ /* 0x000fc600078e0a13 */
[----:B------:R-:W-:Y:S01]  /*28850*/  ISETP.GT.U32.AND P5, PT, R9, R13, PT ;  /* 0x0000000d0900720c */ /* 0x000fe20003fa4070 */
[----:B------:R-:W-:-:S04]  /*28860*/  IMAD.HI.U32 R20, R12, R15, RZ ;  /* 0x0000000f0c147227 */ /* 0x000fc800078e00ff */
[C---:B------:R-:W-:Y:S01]  /*28870*/  IMAD R17, R9.reuse, R19, R17 ;  /* 0x0000001309117224 */ /* 0x040fe200078e0211 */
[----:B------:R-:W-:Y:S01]  /*28880*/  IABS R19, R38 ;  /* 0x0000002600137213 */ /* 0x000fe20000000000 */
[----:B------:R-:W-:Y:S02]  /*28890*/  IMAD.MOV R20, RZ, RZ, -R20 ;  /* 0x000000ffff147224 */ /* 0x000fe400078e0a14 */
[----:B------:R-:W-:Y:S01]  /*288a0*/  @!P4 IMAD.IADD R14, R14, 0x1, -R9 ;  /* 0x000000010e0ec824 */ /* 0x000fe200078e0a09 */
[----:B------:R-:W-:Y:S02]  /*288b0*/  ISETP.GT.U32.AND P4, PT, R9, R17, PT ;  /* 0x000000110900720c */ /* 0x000fe40003f84070 */
[----:B------:R-:W-:Y:S01]  /*288c0*/  IABS R18, R42 ;  /* 0x0000002a00127213 */ /* 0x000fe20000000000 */
[----:B------:R-:W-:-:S04]  /*288d0*/  IMAD.HI.U32 R21, R12, R19, RZ ;  /* 0x000000130c157227 */ /* 0x000fc800078e00ff */
[----:B------:R-:W-:Y:S02]  /*288e0*/  IMAD R15, R9, R20, R15 ;  /* 0x00000014090f7224 */ /* 0x000fe400078e020f */
[----:B------:R-:W-:Y:S02]  /*288f0*/  IMAD.MOV R21, RZ, RZ, -R21 ;  /* 0x000000ffff157224 */ /* 0x000fe400078e0a15 */
[----:B------:R-:W-:-:S04]  /*28900*/  IMAD.HI.U32 R22, R12, R18, RZ ;  /* 0x000000120c167227 */ /* 0x000fc800078e00ff */
[----:B------:R-:W-:Y:S01]  /*28910*/  @!P5 IMAD.IADD R13, R13, 0x1, -R9 ;  /* 0x000000010d0dd824 */ /* 0x000fe200078e0a09 */
[C---:B------:R-:W-:Y:S01]  /*28920*/  ISETP.GT.U32.AND P5, PT, R9.reuse, R15, PT ;  /* 0x0000000f0900720c */ /* 0x040fe20003fa4070 */
[----:B------:R-:W-:Y:S02]  /*28930*/  IMAD R19, R9, R21, R19 ;  /* 0x0000001509137224 */ /* 0x000fe400078e0213 */
[----:B------:R-:W-:Y:S01]  /*28940*/  IMAD.MOV R22, RZ, RZ, -R22 ;  /* 0x000000ffff167224 */ /* 0x000fe200078e0a16 */
[----:B------:R-:W-:Y:S01]  /*28950*/  IABS R21, R39 ;  /* 0x0000002700157213 */ /* 0x000fe20000000000 */
[----:B------:R-:W-:Y:S02]  /*28960*/  @!P4 IMAD.IADD R17, R17, 0x1, -R9 ;  /* 0x000000011111c824 */ /* 0x000fe400078e0a09 */
[C---:B------:R-:W-:Y:S01]  /*28970*/  IMAD R18, R9.reuse, R22, R18 ;  /* 0x0000001609127224 */ /* 0x040fe200078e0212 */
[----:B------:R-:W-:Y:S01]  /*28980*/  ISETP.GT.U32.AND P4, PT, R9, R19, PT ;  /* 0x000000130900720c */ /* 0x000fe20003f84070 */
[----:B------:R-:W-:Y:S01]  /*28990*/  IMAD.HI.U32 R22, R12, R21, RZ ;  /* 0x000000150c167227 */ /* 0x000fe200078e00ff */
[----:B------:R-:W-:-:S02]  /*289a0*/  IABS R20, R40 ;  /* 0x0000002800147213 */ /* 0x000fc40000000000 */
[----:B------:R-:W-:Y:S01]  /*289b0*/  IABS R30, R77 ;  /* 0x0000004d001e7213 */ /* 0x000fe20000000000 */
[----:B------:R-:W-:Y:S02]  /*289c0*/  IMAD.MOV R22, RZ, RZ, -R22 ;  /* 0x000000ffff167224 */ /* 0x000fe400078e0a16 */
[----:B------:R-:W-:Y:S01]  /*289d0*/  @!P5 IMAD.IADD R15, R15, 0x1, -R9 ;  /* 0x000000010f0fd824 */ /* 0x000fe200078e0a09 */
[----:B------:R-:W-:Y:S01]  /*289e0*/  ISETP.GT.U32.AND P5, PT, R9, R18, PT ;  /* 0x000000120900720c */ /* 0x000fe20003fa4070 */
[----:B------:R-:W-:-:S04]  /*289f0*/  IMAD.HI.U32 R23, R12, R20, RZ ;  /* 0x000000140c177227 */ /* 0x000fc800078e00ff */
[----:B------:R-:W-:-:S04]  /*28a00*/  IMAD.HI.U32 R24, R12, R30, RZ ;  /* 0x0000001e0c187227 */ /* 0x000fc800078e00ff */
[----:B------:R-:W-:Y:S02]  /*28a10*/  IMAD R21, R9, R22, R21 ;  /* 0x0000001609157224 */ /* 0x000fe400078e0215 */
[----:B------:R-:W-:Y:S02]  /*28a20*/  IMAD.MOV R23, RZ, RZ, -R23 ;  /* 0x000000ffff177224 */ /* 0x000fe400078e0a17 */
[----:B------:R-:W-:Y:S02]  /*28a30*/  IMAD.MOV R24, RZ, RZ, -R24 ;  /* 0x000000ffff187224 */ /* 0x000fe400078e0a18 */
[--C-:B------:R-:W-:Y:S01]  /*28a40*/  @!P4 IMAD.IADD R19, R19, 0x1, -R9.reuse ;  /* 0x000000011313c824 */ /* 0x100fe200078e0a09 */
[C---:B------:R-:W-:Y:S01]  /*28a50*/  ISETP.GT.U32.AND P4, PT, R9.reuse, R21, PT ;  /* 0x000000150900720c */ /* 0x040fe20003f84070 */
[C---:B------:R-:W-:Y:S02]  /*28a60*/  IMAD R20, R9.reuse, R23, R20 ;  /* 0x0000001709147224 */ /* 0x040fe400078e0214 */
[C---:B------:R-:W-:Y:S01]  /*28a70*/  IMAD R30, R9.reuse, R24, R30 ;  /* 0x00000018091e7224 */ /* 0x040fe200078e021e */
[----:B------:R-:W-:Y:S01]  /*28a80*/  IABS R24, R41 ;  /* 0x0000002900187213 */ /* 0x000fe20000000000 */
[----:B------:R-:W-:Y:S01]  /*28a90*/  @!P5 IMAD.IADD R18, R18, 0x1, -R9 ;  /* 0x000000011212d824 */ /* 0x000fe200078e0a09 */
[----:B------:R-:W-:-:S02]  /*28aa0*/  ISETP.GT.U32.AND P5, PT, R9, R20, PT ;  /* 0x000000140900720c */ /* 0x000fc40003fa4070 */
[----:B------:R-:W-:Y:S01]  /*28ab0*/  IABS R23, R44 ;  /* 0x0000002c00177213 */ /* 0x000fe20000000000 */
[----:B------:R-:W-:Y:S01]  /*28ac0*/  IMAD.HI.U32 R25, R12, R24, RZ ;  /* 0x000000180c197227 */ /* 0x000fe200078e00ff */
[----:B------:R-:W-:-:S03]  /*28ad0*/  IABS R22, R45 ;  /* 0x0000002d00167213 */ /* 0x000fc60000000000 */
[----:B------:R-:W-:Y:S02]  /*28ae0*/  IMAD.MOV R27, RZ, RZ, -R25 ;  /* 0x000000ffff1b7224 */ /* 0x000fe400078e0a19 */
[----:B------:R-:W-:Y:S01]  /*28af0*/  @!P4 IMAD.IADD R21, R21, 0x1, -R9 ;  /* 0x000000011515c824 */ /* 0x000fe200078e0a09 */
[----:B------:R-:W-:Y:S01]  /*28b00*/  ISETP.GT.U32.AND P4, PT, R9, R30, PT ;  /* 0x0000001e0900720c */ /* 0x000fe20003f84070 */
[----:B------:R-:W-:-:S04]  /*28b10*/  IMAD.HI.U32 R26, R12, R23, RZ ;  /* 0x000000170c1a7227 */ /* 0x000fc800078e00ff */
[----:B------:R-:W-:Y:S02]  /*28b20*/  IMAD R24, R9, R27, R24 ;  /* 0x0000001b09187224 */ /* 0x000fe400078e0218 */
[----:B------:R-:W-:-:S04]  /*28b30*/  IMAD.HI.U32 R25, R12, R22, RZ ;  /* 0x000000160c197227 */ /* 0x000fc800078e00ff */
[----:B------:R-:W-:Y:S02]  /*28b40*/  IMAD.MOV R26, RZ, RZ, -R26 ;  /* 0x000000ffff1a7224 */ /* 0x000fe400078e0a1a */
[----:B------:R-:W-:Y:S01]  /*28b50*/  @!P5 IMAD.IADD R20, R20, 0x1, -R9 ;  /* 0x000000011414d824 */ /* 0x000fe200078e0a09 */
[C---:B------:R-:W-:Y:S01]  /*28b60*/  ISETP.GT.U32.AND P5, PT, R9.reuse, R24, PT ;  /* 0x000000180900720c */ /* 0x040fe20003fa4070 */
[C---:B------:R-:W-:Y:S02]  /*28b70*/  IMAD R23, R9.reuse, R26, R23 ;  /* 0x0000001a09177224 */ /* 0x040fe400078e0217 */
[----:B------:R-:W-:Y:S01]  /*28b80*/  IMAD.MOV R25, RZ, RZ, -R25 ;  /* 0x000000ffff197224 */ /* 0x000fe200078e0a19 */
[----:B------:R-:W-:Y:S01]  /*28b90*/  IABS R28, R43 ;  /* 0x0000002b001c7213 */ /* 0x000fe20000000000 */
[----:B------:R-:W-:Y:S02]  /*28ba0*/  @!P4 IMAD.IADD R30, R30, 0x1, -R9 ;  /* 0x000000011e1ec824 */ /* 0x000fe400078e0a09 */
[C---:B------:R-:W-:Y:S01]  /*28bb0*/  IMAD R22, R9.reuse, R25, R22 ;  /* 0x0000001909167224 */ /* 0x040fe200078e0216 */
[----:B------:R-:W-:Y:S01]  /*28bc0*/  ISETP.GT.U32.AND P4, PT, R9, R23, PT ;  /* 0x000000170900720c */ /* 0x000fe20003f84070 */
[----:B------:R-:W-:Y:S01]  /*28bd0*/  IMAD.HI.U32 R25, R12, R28, RZ ;  /* 0x0000001c0c197227 */ /* 0x000fe200078e00ff */
[----:B------:R-:W-:-:S03]  /*28be0*/  IABS R26, R49 ;  /* 0x00000031001a7213 */ /* 0x000fc60000000000 */
[----:B------:R-:W-:Y:S02]  /*28bf0*/  IMAD.MOV R47, RZ, RZ, -R25 ;  /* 0x000000ffff2f7224 */ /* 0x000fe400078e0a19 */
[----:B------:R-:W-:Y:S01]  /*28c00*/  @!P5 IMAD.IADD R24, R24, 0x1, -R9 ;  /* 0x000000011818d824 */ /* 0x000fe200078e0a09 */
[----:B------:R-:W-:Y:S01]  /*28c10*/  ISETP.GT.U32.AND P5, PT, R9, R22, PT ;  /* 0x000000160900720c */ /* 0x000fe20003fa4070 */
[----:B------:R-:W-:-:S04]  /*28c20*/  IMAD.HI.U32 R25, R12, R26, RZ ;  /* 0x0000001a0c197227 */ /* 0x000fc800078e00ff */
[----:B------:R-:W-:Y:S01]  /*28c30*/  IMAD R28, R9, R47, R28 ;  /* 0x0000002f091c7224 */ /* 0x000fe200078e021c */
[----:B------:R-:W-:Y:S01]  /*28c40*/  IABS R27, R46 ;  /* 0x0000002e001b7213 */ /* 0x000fe20000000000 */
[----:B------:R-:W-:Y:S02]  /*28c50*/  IMAD.MOV R25, RZ, RZ, -R25 ;  /* 0x000000ffff197224 */ /* 0x000fe400078e0a19 */
[----:B------:R-:W-:Y:S01]  /*28c60*/  @!P4 IMAD.IADD R23, R23, 0x1, -R9 ;  /* 0x000000011717c824 */ /* 0x000fe200078e0a09 */
[----:B------:R-:W-:Y:S01]  /*28c70*/  ISETP.GT.U32.AND P4, PT, R9, R28, PT ;  /* 0x0000001c0900720c */ /* 0x000fe20003f84070 */
[----:B------:R-:W-:-:S04]  /*28c80*/  IMAD.HI.U32 R29, R12, R27, RZ ;  /* 0x0000001b0c1d7227 */ /* 0x000fc800078e00ff */
[C---:B------:R-:W-:Y:S02]  /*28c90*/  IMAD R26, R9.reuse, R25, R26 ;  /* 0x00000019091a7224 */ /* 0x040fe400078e021a */
[----:B------:R-:W-:Y:S02]  /*28ca0*/  VIADD R47, R0, 0xf8 ;  /* 0x000000f8002f7836 */ /* 0x000fe40000000000 */
[----:B------:R-:W-:Y:S02]  /*28cb0*/  IMAD.MOV R29, RZ, RZ, -R29 ;  /* 0x000000ffff1d7224 */ /* 0x000fe400078e0a1d */
[----:B------:R-:W-:Y:S01]  /*28cc0*/  @!P5 IMAD.IADD R22, R22, 0x1, -R9 ;  /* 0x000000011616d824 */ /* 0x000fe200078e0a09 */
[C---:B------:R-:W-:Y:S02]  /*28cd0*/  ISETP.GT.U32.AND P5, PT, R9.reuse, R26, PT ;  /* 0x0000001a0900720c */ /* 0x040fe40003fa4070 */
[----:B------:R-:W-:Y:S01]  /*28ce0*/  IABS R25, R47 ;  /* 0x0000002f00197213 */ /* 0x000fe20000000000 */
[----:B------:R-:W-:Y:S01]  /*28cf0*/  IMAD R27, R9, R29, R27 ;  /* 0x0000001d091b7224 */ /* 0x000fe200078e021b */
[----:B------:R-:W-:-:S02]  /*28d00*/  IABS R29, R48 ;  /* 0x00000030001d7213 */ /* 0x000fc40000000000 */
[----:B------:R-:W-:Y:S01]  /*28d10*/  LOP3.LUT R11, R2, 0x96, RZ, 0xfc, !PT ;  /* 0x00000096020b7812 */ /* 0x000fe200078efcff */
[----:B------:R-:W-:Y:S01]  /*28d20*/  @!P4 IMAD.IADD R28, R28, 0x1, -R9 ;  /* 0x000000011c1cc824 */ /* 0x000fe200078e0a09 */
[----:B------:R-:W-:Y:S01]  /*28d30*/  PLOP3.LUT P4, PT, PT, PT, UP1, 0x80, 0x8 ;  /* 0x000000000008781c */ /* 0x000fe20003f8f018 */
[----:B------:R-:W-:-:S04]  /*28d40*/  IMAD.HI.U32 R50, R12, R25, RZ ;  /* 0x000000190c327227 */ /* 0x000fc800078e00ff */
[----:B------:R-:W-:Y:S01]  /*28d50*/  IMAD.HI.U32 R52, R12, R29, RZ ;  /* 0x0000001d0c347227 */ /* 0x000fe200078e00ff */
[----:B------:R-:W-:-:S03]  /*28d60*/  ISETP.LT.AND P4, PT, R11, UR7, P4 ;  /* 0x000000070b007c0c */ /* 0x000fc6000a781270 */
[----:B------:R-:W-:Y:S02]  /*28d70*/  IMAD.MOV R50, RZ, RZ, -R50 ;  /* 0x000000ffff327224 */ /* 0x000fe400078e0a32 */
[----:B------:R-:W-:Y:S02]  /*28d80*/  @!P5 IMAD.IADD R26, R26, 0x1, -R9 ;  /* 0x000000011a1ad824 */ /* 0x000fe400078e0a09 */
[----:B------:R-:W-:Y:S01]  /*28d90*/  IMAD.MOV R52, RZ, RZ, -R52 ;  /* 0x000000ffff347224 */ /* 0x000fe200078e0a34 */
[----:B------:R-:W-:Y:S01]  /*28da0*/  IADD3 R11, P5, PT, R149, R4, RZ ;  /* 0x00000004950b7210 */ /* 0x000fe20007fbe0ff */
[C---:B------:R-:W-:Y:S02]  /*28db0*/  IMAD R25, R9.reuse, R50, R25 ;  /* 0x0000003209197224 */ /* 0x040fe400078e0219 */
[----:B------:R-:W-:Y:S01]  /*28dc0*/  IMAD R29, R9, R52, R29 ;  /* 0x00000034091d7224 */ /* 0x000fe200078e021d */
[----:B------:R-:W-:Y:S01]  /*28dd0*/  LEA.HI.X.SX32 R50, R149, R3, 0x1, P5 ;  /* 0x0000000395327211 */ /* 0x000fe200028f0eff */
[----:B------:R0:W-:Y:S03]  /*28de0*/  STL [R1+0x6e4], R11 ;  /* 0x0006e40b01007387 */ /* 0x0001e60000100800 */
[----:B------:R-:W-:Y:S01]  /*28df0*/  ISETP.GT.U32.AND P5, PT, R9, R29, PT ;  /* 0x0000001d0900720c */ /* 0x000fe20003fa4070 */
[----:B------:R-:W-:-:S02]  /*28e00*/  @P4 IMAD.MOV.U32 R52, RZ, RZ, R11 ;  /* 0x000000ffff344224 */ /* 0x000fc400078e000b */
[----:B------:R-:W-:Y:S01]  /*28e10*/  @P4 IMAD.MOV.U32 R53, RZ, RZ, R50 ;  /* 0x000000ffff354224 */ /* 0x000fe200078e0032 */
[----:B------:R1:W-:Y:S01]  /*28e20*/  STL [R1+0x6e0], R50 ;  /* 0x0006e03201007387 */ /* 0x0003e20000100800 */
[----:B0-----:R-:W-:-:S03]  /*28e30*/  LEA.HI R11, R161, 0x9e, RZ, 0x1a ;  /* 0x0000009ea10b7811 */ /* 0x001fc600078fd0ff */
[----:B------:R0:W2:Y:S01]  /*28e40*/  @P4 LDG.E.U8 R60, desc[UR20][R52.64] ;  /* 0x00000014343c4981 */ /* 0x0000a2000c1e1100 */
[----:B------:R-:W-:Y:S01]  /*28e50*/  PLOP3.LUT P4, PT, PT, PT, UP1, 0x80, 0x8 ;  /* 0x000000000008781c */ /* 0x000fe20003f8f018 */
[----:B-1----:R-:W-:-:S03]  /*28e60*/  IMAD R50, R11, R10, RZ ;  /* 0x0000000a0b327224 */ /* 0x002fc600078e02ff */
[----:B------:R-:W-:Y:S01]  /*28e70*/  ISETP.LT.AND P4, PT, R11, UR7, P4 ;  /* 0x000000070b007c0c */ /* 0x000fe2000a781270 */
[----:B------:R-:W-:Y:S01]  /*28e80*/  @!P5 IMAD.IADD R29, R29, 0x1, -R9 ;  /* 0x000000011d1dd824 */ /* 0x000fe200078e0a09 */
[----:B------:R-:W-:-:S04]  /*28e90*/  IADD3 R11, P5, PT, R50, R4, RZ ;  /* 0x00000004320b7210 */ /* 0x000fc80007fbe0ff */
[----:B0-----:R-:W-:Y:S01]  /*28ea0*/  LEA.HI.X.SX32 R52, R50, R3, 0x1, P5 ;  /* 0x0000000332347211 */ /* 0x001fe200028f0eff */
[----:B------:R-:W-:Y:S01]  /*28eb0*/  STL [R1+0x920], R11 ;  /* 0x0009200b01007387 */ /* 0x000fe20000100800 */
[----:B------:R-:W-:-:S03]  /*28ec0*/  ISETP.GT.U32.AND P5, PT, R9, R13, PT ;  /* 0x0000000d0900720c */ /* 0x000fc60003fa4070 */
[----:B------:R0:W-:Y:S02]  /*28ed0*/  STL [R1+0x91c], R52 ;  /* 0x00091c3401007387 */ /* 0x0001e40000100800 */
[----:B------:R-:W-:Y:S02]  /*28ee0*/  @P4 IMAD.MOV.U32 R53, RZ, RZ, R52 ;  /* 0x000000ffff354224 */ /* 0x000fe400078e0034 */
[----:B0-----:R-:W-:Y:S01]  /*28ef0*/  @P4 IMAD.MOV.U32 R52, RZ, RZ, R11 ;  /* 0x000000ffff344224 */ /* 0x001fe200078e000b */
[----:B------:R-:W-:-:S04]  /*28f00*/  LOP3.LUT R11, R2, 0xa6, RZ, 0xfc, !PT ;  /* 0x000000a6020b7812 */ /* 0x000fc800078efcff */
[----:B------:R0:W2:Y:S01]  /*28f10*/  @P4 LDG.E.U8 R59, desc[UR20][R52.64] ;  /* 0x00000014343b4981 */ /* 0x0000a2000c1e1100 */
[----:B------:R-:W-:Y:S01]  /*28f20*/  PLOP3.LUT P4, PT, PT, PT, UP1, 0x80, 0x8 ;  /* 0x000000000008781c */ /* 0x000fe20003f8f018 */
[----:B------:R-:W-:-:S03]  /*28f30*/  @!P5 IMAD.IADD R13, R13, 0x1, -R9 ;  /* 0x000000010d0dd824 */ /* 0x000fc600078e0a09 */
[----:B------:R-:W-:Y:S02]  /*28f40*/  ISETP.LT.AND P4, PT, R11, UR7, P4 ;  /* 0x000000070b007c0c */ /* 0x000fe4000a781270 */
[----:B------:R-:W-:-:S04]  /*28f50*/  IADD3 R11, P5, PT, R158, R4, RZ ;  /* 0x000000049e0b7210 */ /* 0x000fc80007fbe0ff */
[----:B------:R-:W-:Y:S02]  /*28f60*/  LEA.HI.X.SX32 R50, R158, R3, 0x1, P5 ;  /* 0x000000039e327211 */ /* 0x000fe400028f0eff */
[C---:B------:R-:W-:Y:S01]  /*28f70*/  ISETP.GT.U32.AND P5, PT, R9.reuse, R15, PT ;  /* 0x0000000f0900720c */ /* 0x040fe20003fa4070 */
[----:B------:R1:W-:Y:S01]  /*28f80*/  STL [R1+0x940], R11 ;  /* 0x0009400b01007387 */ /* 0x0003e20000100800 */
[----:B------:R-:W-:-:S03]  /*28f90*/  ISETP.GT.U32.AND P6, PT, R9, R27, PT ;  /* 0x0000001b0900720c */ /* 0x000fc60003fc4070 */
[----:B0-----:R-:W-:Y:S02]  /*28fa0*/  @P4 IMAD.MOV.U32 R52, RZ, RZ, R11 ;  /* 0x000000ffff344224 */ /* 0x001fe400078e000b */
[----:B------:R-:W-:Y:S01]  /*28fb0*/  @P4 IMAD.MOV.U32 R53, RZ, RZ, R50 ;  /* 0x000000ffff354224 */ /* 0x000fe200078e0032 */
[----:B-1----:R-:W-:-:S04]  /*28fc0*/  LEA.HI R11, R161, 0xae, RZ, 0x1a ;  /* 0x000000aea10b7811 */ /* 0x002fc800078fd0ff */
[----:B------:R0:W2:Y:S01]  /*28fd0*/  @P4 LDG.E.U8 R58, desc[UR20][R52.64] ;  /* 0x00000014343a4981 */ /* 0x0000a2000c1e1100 */
[----:B------:R-:W-:-:S03]  /*28fe0*/  PLOP3.LUT P4, PT, PT, PT, UP1, 0x80, 0x8 ;  /* 0x000000000008781c */ /* 0x000fc60003f8f018 */
[----:B------:R1:W-:Y:S01]  /*28ff0*/  STL [R1+0x93c], R50 ;  /* 0x00093c3201007387 */ /* 0x0003e20000100800 */
[----:B------:R-:W-:Y:S01]  /*29000*/  ISETP.LT.AND P4, PT, R11, UR7, P4 ;  /* 0x000000070b007c0c */ /* 0x000fe2000a781270 */
[--C-:B------:R-:W-:Y:S02]  /*29010*/  @!P5 IMAD.IADD R15, R15, 0x1, -R9.reuse ;  /* 0x000000010f0fd824 */ /* 0x100fe400078e0a09 */
[----:B-1----:R-:W-:Y:S02]  /*29020*/  IMAD R50, R11, R10, RZ ;  /* 0x0000000a0b327224 */ /* 0x002fe400078e02ff */
[----:B------:R-:W-:-:S03]  /*29030*/  @!P6 IMAD.IADD R27, R27, 0x1, -R9 ;  /* 0x000000011b1be824 */ /* 0x000fc600078e0a09 */
[C---:B------:R-:W-:Y:S02]  /*29040*/  IADD3 R11, P5, PT, R50.reuse, R4, RZ ;  /* 0x00000004320b7210 */ /* 0x040fe40007fbe0ff */
[C---:B------:R-:W-:Y:S02]  /*29050*/  ISETP.GT.U32.AND P6, PT, R9.reuse, R25, PT ;  /* 0x000000190900720c */ /* 0x040fe40003fc4070 */
[----:B0-----:R-:W-:Y:S01]  /*29060*/  LEA.HI.X.SX32 R52, R50, R3, 0x1, P5 ;  /* 0x0000000332347211 */ /* 0x001fe200028f0eff */
[----:B------:R-:W-:Y:S01]  /*29070*/  STL [R1+0x960], R11 ;  /* 0x0009600b01007387 */ /* 0x000fe20000100800 */
[----:B------:R-:W-:-:S03]  /*29080*/  ISETP.GT.U32.AND P5, PT, R9, R18, PT ;  /* 0x000000120900720c */ /* 0x000fc60003fa4070 */
[----:B------:R0:W-:Y:S01]  /*29090*/  STL [R1+0x95c], R52 ;  /* 0x00095c3401007387 */ /* 0x0001e20000100800 */
[----:B------:R-:W-:Y:S02]  /*290a0*/  @P4 IMAD.MOV.U32 R53, RZ, RZ, R52 ;  /* 0x000000ffff354224 */ /* 0x000fe400078e0034 */
[----:B0-----:R-:W-:Y:S01]  /*290b0*/  @P4 IMAD.MOV.U32 R52, RZ, RZ, R11 ;  /* 0x000000ffff344224 */ /* 0x001fe200078e000b */
[----:B------:R-:W-:Y:S02]  /*290c0*/  LOP3.LUT R11, R2, 0xb6, RZ, 0xfc, !PT ;  /* 0x000000b6020b7812 */ /* 0x000fe400078efcff */
[----:B------:R-:W-:Y:S02]  /*290d0*/  @!P6 IMAD.IADD R25, R25, 0x1, -R9 ;  /* 0x000000011919e824 */ /* 0x000fe400078e0a09 */
[----:B------:R0:W2:Y:S01]  /*290e0*/  @P4 LDG.E.U8 R57, desc[UR20][R52.64] ;  /* 0x0000001434394981 */ /* 0x0000a2000c1e1100 */
[----:B------:R-:W-:Y:S02]  /*290f0*/  PLOP3.LUT P4, PT, PT, PT, UP1, 0x80, 0x8 ;  /* 0x000000000008781c */ /* 0x000fe40003f8f018 */
[----:B------:R-:W-:-:S02]  /*29100*/  ISETP.GT.U32.AND P6, PT, R9, R14, PT ;  /* 0x0000000e0900720c */ /* 0x000fc40003fc4070 */
[----:B------:R-:W-:Y:S01]  /*29110*/  ISETP.LT.AND P4, PT, R11, UR7, P4 ;  /* 0x000000070b007c0c */ /* 0x000fe2000a781270 */
[----:B------:R-:W-:Y:S01]  /*29120*/  @!P5 IMAD.IADD R18, R18, 0x1, -R9 ;  /* 0x000000011212d824 */ /* 0x000fe200078e0a09 */
[----:B------:R-:W-:-:S04]  /*29130*/  IADD3 R11, P5, PT, R108, R4, RZ ;  /* 0x000000046c0b7210 */ /* 0x000fc80007fbe0ff */
[----:B------:R-:W-:Y:S02]  /*29140*/  LEA.HI.X.SX32 R50, R108, R3, 0x1, P5 ;  /* 0x000000036c327211 */ /* 0x000fe400028f0eff */
[----:B------:R-:W-:-:S03]  /*29150*/  ISETP.GT.U32.AND P5, PT, R9, R20, PT ;  /* 0x000000140900720c */ /* 0x000fc60003fa4070 */
[----:B------:R-:W-:Y:S01]  /*29160*/  @!P6 IMAD.IADD R14, R14, 0x1, -R9 ;  /* 0x000000010e0ee824 */ /* 0x000fe200078e0a09 */
[----:B------:R-:W-:Y:S01]  /*29170*/  ISETP.GT.U32.AND P6, PT, R9, R17, PT ;  /* 0x000000110900720c */ /* 0x000fe20003fc4070 */
[----:B0-----:R-:W-:Y:S02]  /*29180*/  @P4 IMAD.MOV.U32 R52, RZ, RZ, R11 ;  /* 0x000000ffff344224 */ /* 0x001fe400078e000b */
[----:B------:R-:W-:Y:S01]  /*29190*/  @P4 IMAD.MOV.U32 R53, RZ, RZ, R50 ;  /* 0x000000ffff354224 */ /* 0x000fe200078e0032 */
[----:B------:R0:W-:Y:S04]  /*291a0*/  STL [R1+0x980], R11 ;  /* 0x0009800b01007387 */ /* 0x0001e80000100800 */
[----:B------:R1:W-:Y:S04]  /*291b0*/  STL [R1+0x97c], R50 ;  /* 0x00097c3201007387 */ /* 0x0003e80000100800 */
[----:B------:R3:W2:Y:S01]  /*291c0*/  @P4 LDG.E.U8 R56, desc[UR20][R52.64] ;  /* 0x0000001434384981 */ /* 0x0006a2000c1e1100 */
[----:B------:R-:W-:-:S02]  /*291d0*/  PLOP3.LUT P4, PT, PT, PT, UP1, 0x80, 0x8 ;  /* 0x000000000008781c */ /* 0x000fc40003f8f018 */
[----:B0-----:R-:W-:Y:S01]  /*291e0*/  LEA.HI R11, R161, 0xbe, RZ, 0x1a ;  /* 0x000000bea10b7811 */ /* 0x001fe200078fd0ff */
[----:B------:R-:W-:-:S03]  /*291f0*/  @!P6 IMAD.IADD R17, R17, 0x1, -R9 ;  /* 0x000000011111e824 */ /* 0x000fc600078e0a09 */
[C---:B------:R-:W-:Y:S01]  /*29200*/  ISETP.LT.AND P4, PT, R11.reuse, UR7, P4 ;  /* 0x000000070b007c0c */ /* 0x040fe2000a781270 */
[----:B-1----:R-:W-:Y:S02]  /*29210*/  IMAD R50, R11, R10, RZ ;  /* 0x0000000a0b327224 */ /* 0x002fe400078e02ff */
[----:B------:R-:W-:Y:S01]  /*29220*/  @!P5 IMAD.IADD R20, R20, 0x1, -R9 ;  /* 0x000000011414d824 */ /* 0x000fe200078e0a09 */
[----:B------:R-:W-:Y:S02]  /*29230*/  ISETP.GT.U32.AND P6, PT, R9, R19, PT ;  /* 0x000000130900720c */ /* 0x000fe40003fc4070 */
[----:B------:R-:W-:-:S04]  /*29240*/  IADD3 R11, P5, PT, R50, R4, RZ ;  /* 0x00000004320b7210 */ /* 0x000fc80007fbe0ff */
[----:B---3--:R-:W-:Y:S01]  /*29250*/  LEA.HI.X.SX32 R52, R50, R3, 0x1, P5 ;  /* 0x0000000332347211 */ /* 0x008fe200028f0eff */
[----:B------:R-:W-:Y:S01]  /*29260*/  STL [R1+0x9a0], R11 ;  /* 0x0009a00b01007387 */ /* 0x000fe20000100800 */
[----:B------:R-:W-:-:S03]  /*29270*/  ISETP.GT.U32.AND P5, PT, R9, R23, PT ;  /* 0x000000170900720c */ /* 0x000fc60003fa4070 */
[----:B------:R0:W-:Y:S01]  /*29280*/  STL [R1+0x99c], R52 ;  /* 0x00099c3401007387 */ /* 0x0001e20000100800 */
[----:B------:R-:W-:Y:S02]  /*29290*/  @P4 IMAD.MOV.U32 R53, RZ, RZ, R52 ;  /* 0x000000ffff354224 */ /* 0x000fe400078e0034 */
[----:B------:R-:W-:Y:S01]  /*292a0*/  @!P6 IMAD.IADD R19, R19, 0x1, -R9 ;  /* 0x000000011313e824 */ /* 0x000fe200078e0a09 */
[----:B------:R-:W-:Y:S01]  /*292b0*/  ISETP.GT.U32.AND P6, PT, R9, R21, PT ;  /* 0x000000150900720c */ /* 0x000fe20003fc4070 */
[----:B0-----:R-:W-:Y:S01]  /*292c0*/  @P4 IMAD.MOV.U32 R52, RZ, RZ, R11 ;  /* 0x000000ffff344224 */ /* 0x001fe200078e000b */
[----:B------:R-:W-:-:S04]  /*292d0*/  LOP3.LUT R11, R2, 0xc6, RZ, 0xfc, !PT ;  /* 0x000000c6020b7812 */ /* 0x000fc800078efcff */
[----:B------:R0:W3:Y:S01]  /*292e0*/  @P4 LDG.E.U8 R55, desc[UR20][R52.64] ;  /* 0x0000001434374981 */ /* 0x0000e2000c1e1100 */
[----:B------:R-:W-:Y:S01]  /*292f0*/  PLOP3.LUT P4, PT, PT, PT, UP1, 0x80, 0x8 ;  /* 0x000000000008781c */ /* 0x000fe20003f8f018 */
[----:B------:R-:W-:-:S03]  /*29300*/  @!P5 IMAD.IADD R23, R23, 0x1, -R9 ;  /* 0x000000011717d824 */ /* 0x000fc600078e0a09 */
[----:B------:R-:W-:Y:S02]  /*29310*/  ISETP.LT.AND P4, PT, R11, UR7, P4 ;  /* 0x000000070b007c0c */ /* 0x000fe4000a781270 */
[----:B------:R-:W-:Y:S01]  /*29320*/  IADD3 R11, P5, PT, R109, R4, RZ ;  /* 0x000000046d0b7210 */ /* 0x000fe20007fbe0ff */
[----:B------:R-:W-:Y:S01]  /*29330*/  @!P6 IMAD.IADD R21, R21, 0x1, -R9 ;  /* 0x000000011515e824 */ /* 0x000fe200078e0a09 */
[----:B------:R-:W-:Y:S02]  /*29340*/  ISETP.GT.U32.AND P6, PT, R9, R24, PT ;  /* 0x000000180900720c */ /* 0x000fe40003fc4070 */
[----:B------:R-:W-:Y:S02]  /*29350*/  LEA.HI.X.SX32 R50, R109, R3, 0x1, P5 ;  /* 0x000000036d327211 */ /* 0x000fe400028f0eff */
[----:B------:R-:W-:Y:S01]  /*29360*/  ISETP.GT.U32.AND P5, PT, R9, R28, PT ;  /* 0x0000001c0900720c */ /* 0x000fe20003fa4070 */
[----:B------:R1:W-:Y:S04]  /*29370*/  STL [R1+0x9c0], R11 ;  /* 0x0009c00b01007387 */ /* 0x0003e80000100800 */
[----:B0-----:R-:W-:-:S02]  /*29380*/  @P4 IMAD.MOV.U32 R52, RZ, RZ, R11 ;  /* 0x000000ffff344224 */ /* 0x001fc400078e000b */
[----:B------:R-:W-:Y:S01]  /*29390*/  @P4 IMAD.MOV.U32 R53, RZ, RZ, R50 ;  /* 0x000000ffff354224 */ /* 0x000fe200078e0032 */
[----:B-1----:R-:W-:-:S04]  /*293a0*/  LEA.HI R11, R161, 0xce, RZ, 0x1a ;  /* 0x000000cea10b7811 */ /* 0x002fc800078fd0ff */
[----:B------:R0:W2:Y:S01]  /*293b0*/  @P4 LDG.E.U8 R54, desc[UR20][R52.64] ;  /* 0x0000001434364981 */ /* 0x0000a2000c1e1100 */
[----:B------:R-:W-:Y:S01]  /*293c0*/  PLOP3.LUT P4, PT, PT, PT, UP1, 0x80, 0x8 ;  /* 0x000000000008781c */ /* 0x000fe20003f8f018 */
[--C-:B------:R-:W-:Y:S02]  /*293d0*/  @!P6 IMAD.IADD R24, R24, 0x1, -R9.reuse ;  /* 0x000000011818e824 */ /* 0x100fe400078e0a09 */
[----:B------:R1:W-:Y:S01]  /*293e0*/  STL [R1+0x9bc], R50 ;  /* 0x0009bc3201007387 */ /* 0x0003e20000100800 */
[----:B------:R-:W-:Y:S02]  /*293f0*/  ISETP.GT.U32.AND P6, PT, R9, R22, PT ;  /* 0x000000160900720c */ /* 0x000fe40003fc4070 */
[C---:B------:R-:W-:Y:S01]  /*29400*/  ISETP.LT.AND P4, PT, R11.reuse, UR7, P4 ;  /* 0x000000070b007c0c */ /* 0x040fe2000a781270 */
[----:B------:R-:W-:Y:S02]  /*29410*/  @!P5 IMAD.IADD R28, R28, 0x1, -R9 ;  /* 0x000000011c1cd824 */ /* 0x000fe400078e0a09 */
[----:B-1----:R-:W-:-:S05]  /*29420*/  IMAD R50, R11, R10, RZ ;  /* 0x0000000a0b327224 */ /* 0x002fca00078e02ff */
[----:B------:R-:W-:-:S04]  /*29430*/  IADD3 R11, P5, PT, R50, R4, RZ ;  /* 0x00000004320b7210 */ /* 0x000fc80007fbe0ff */
[----:B------:R-:W-:Y:S01]  /*29440*/  LEA.HI.X.SX32 R104, R50, R3, 0x1, P5 ;  /* 0x0000000332687211 */ /* 0x000fe200028f0eff */
[----:B------:R-:W-:Y:S01]  /*29450*/  @!P6 IMAD.IADD R22, R22, 0x1, -R9 ;  /* 0x000000011616e824 */ /* 0x000fe200078e0a09 */
[----:B0-----:R-:W-:Y:S02]  /*29460*/  PRMT R53, RZ, 0x7610, R53 ;  /* 0x00007610ff357816 */ /* 0x001fe40000000035 */
[----:B------:R-:W-:Y:S01]  /*29470*/  ISETP.GT.U32.AND P6, PT, R9, R27, PT ;  /* 0x0000001b0900720c */ /* 0x000fe20003fc4070 */
[----:B------:R-:W-:Y:S02]  /*29480*/  @P4 IMAD.MOV.U32 R108, RZ, RZ, R11 ;  /* 0x000000ffff6c4224 */ /* 0x000fe400078e000b */
[----:B------:R-:W-:Y:S01]  /*29490*/  @P4 IMAD.MOV.U32 R109, RZ, RZ, R104 ;  /* 0x000000ffff6d4224 */ /* 0x000fe200078e0068 */
[----:B------:R0:W-:Y:S04]  /*294a0*/  STL [R1+0x9e0], R11 ;  /* 0x0009e00b01007387 */ /* 0x0001e80000100800 */
[----:B------:R1:W2:Y:S01]  /*294b0*/  @P4 LDG.E.U8 R53, desc[UR20][R108.64] ;  /* 0x000000146c354981 */ /* 0x0002a2000c1e1100 */
[----:B------:R-:W-:-:S02]  /*294c0*/  PLOP3.LUT P4, PT, PT, PT, UP1, 0x80, 0x8 ;  /* 0x000000000008781c */ /* 0x000fc40003f8f018 */
[----:B0-----:R-:W-:Y:S02]  /*294d0*/  LOP3.LUT R11, R2, 0xd6, RZ, 0xfc, !PT ;  /* 0x000000d6020b7812 */ /* 0x001fe400078efcff */
[----:B------:R-:W-:Y:S02]  /*294e0*/  ISETP.GT.U32.AND P5, PT, R9, R26, PT ;  /* 0x0000001a0900720c */ /* 0x000fe40003fa4070 */
[----:B------:R-:W-:Y:S01]  /*294f0*/  ISETP.LT.AND P4, PT, R11, UR7, P4 ;  /* 0x000000070b007c0c */ /* 0x000fe2000a781270 */
[----:B------:R-:W-:Y:S01]  /*29500*/  @!P6 IMAD.IADD R27, R27, 0x1, -R9 ;  /* 0x000000011b1be824 */ /* 0x000fe200078e0a09 */
[C---:B------:R-:W-:Y:S01]  /*29510*/  IADD3 R11, P6, PT, R32.reuse, R4, RZ ;  /* 0x00000004200b7210 */ /* 0x040fe20007fde0ff */
[----:B------:R0:W-:Y:S01]  /*29520*/  STL [R1+0x9dc], R104 ;  /* 0x0009dc6801007387 */ /* 0x0001e20000100800 */
[----:B------:R-:W-:Y:S02]  /*29530*/  PRMT R52, RZ, 0x7610, R52 ;  /* 0x00007610ff347816 */ /* 0x000fe40000000034 */
[----:B0-----:R-:W-:-:S02]  /*29540*/  LEA.HI.X.SX32 R104, R32, R3, 0x1, P6 ;  /* 0x0000000320687211 */ /* 0x001fc400030f0eff */
[----:B------:R-:W-:-:S05]  /*29550*/  ISETP.GT.U32.AND P6, PT, R9, R29, PT ;  /* 0x0000001d0900720c */ /* 0x000fca0003fc4070 */
[----:B-1----:R-:W-:Y:S02]  /*29560*/  @P4 IMAD.MOV.U32 R108, RZ, RZ, R11 ;  /* 0x000000ffff6c4224 */ /* 0x002fe400078e000b */
[----:B------:R-:W-:Y:S02]  /*29570*/  @!P5 IMAD.IADD R26, R26, 0x1, -R9 ;  /* 0x000000011a1ad824 */ /* 0x000fe400078e0a09 */
[----:B------:R-:W-:Y:S01]  /*29580*/  @P4 IMAD.MOV.U32 R109, RZ, RZ, R104 ;  /* 0x000000ffff6d4224 */ /* 0x000fe200078e0068 */
[----:B------:R-:W-:Y:S01]  /*29590*/  ISETP.GT.U32.AND P5, PT, R9, R25, PT ;  /* 0x000000190900720c */ /* 0x000fe20003fa4070 */
[----:B------:R0:W-:Y:S04]  /*295a0*/  STL [R1+0xa00], R11 ;  /* 0x000a000b01007387 */ /* 0x0001e80000100800 */
[----:B------:R-:W2:Y:S01]  /*295b0*/  @P4 LDG.E.U8 R52, desc[UR20][R108.64] ;  /* 0x000000146c344981 */ /* 0x000ea2000c1e1100 */
[----:B------:R-:W-:-:S02]  /*295c0*/  PLOP3.LUT P4, PT, PT, PT, UP1, 0x80, 0x8 ;  /* 0x000000000008781c */ /* 0x000fc40003f8f018 */
[----:B0-----:R-:W-:Y:S01]  /*295d0*/  LEA.HI R11, R161, 0xde, RZ, 0x1a ;  /* 0x000000dea10b7811 */ /* 0x001fe200078fd0ff */
[----:B------:R-:W-:-:S03]  /*295e0*/  @!P6 IMAD.IADD R29, R29, 0x1, -R9 ;  /* 0x000000011d1de824 */ /* 0x000fc600078e0a09 */
[C---:B------:R-:W-:Y:S01]  /*295f0*/  ISETP.LT.AND P4, PT, R11.reuse, UR7, P4 ;  /* 0x000000070b007c0c */ /* 0x040fe2000a781270 */
[----:B------:R-:W-:Y:S02]  /*29600*/  IMAD R32, R11, R10, RZ ;  /* 0x0000000a0b207224 */ /* 0x000fe400078e02ff */
[----:B------:R-:W-:Y:S01]  /*29610*/  @!P5 IMAD.IADD R25, R25, 0x1, -R9 ;  /* 0x000000011919d824 */ /* 0x000fe200078e0a09 */
[----:B------:R-:W-:Y:S02]  /*29620*/  ISETP.GE.AND P5, PT, R34, RZ, PT ;  /* 0x000000ff2200720c */ /* 0x000fe40003fa6270 */
[C---:B------:R-:W-:Y:S01]  /*29630*/  IADD3 R11, P6, PT, R32.reuse, R4, RZ ;  /* 0x00000004200b7210 */ /* 0x040fe20007fde0ff */
[----:B------:R-:W-:Y:S03]  /*29640*/  STL [R1+0x9fc], R104 ;  /* 0x0009fc6801007387 */ /* 0x000fe60000100800 */
[----:B------:R-:W-:-:S02]  /*29650*/  LEA.HI.X.SX32 R34, R32, R3, 0x1, P6 ;  /* 0x0000000320227211 */ /* 0x000fc400030f0eff */
[----:B------:R-:W-:Y:S01]  /*29660*/  ISETP.GE.AND P6, PT, R35, RZ, PT ;  /* 0x000000ff2300720c */ /* 0x000fe20003fc6270 */
[----:B------:R-:W-:Y:S01]  /*29670*/  STL [R1+0xa20], R11 ;  /* 0x000a200b01007387 */ /* 0x000fe20000100800 */
[----:B------:R-:W-:-:S03]  /*29680*/  PRMT R50, RZ, 0x7610, R50 ;  /* 0x00007610ff327816 */ /* 0x000fc60000000032 */
[----:B------:R0:W-:Y:S01]  /*29690*/  STL [R1+0xa1c], R34 ;  /* 0x000a1c2201007387 */ /* 0x0001e20000100800 */
[----:B------:R-:W-:Y:S02]  /*296a0*/  @P4 IMAD.MOV.U32 R35, RZ, RZ, R34 ;  /* 0x000000ffff234224 */ /* 0x000fe400078e0022 */
[----:B0-----:R-:W-:Y:S01]  /*296b0*/  @P4 IMAD.MOV.U32 R34, RZ, RZ, R11 ;  /* 0x000000ffff224224 */ /* 0x001fe200078e000b */
[----:B------:R-:W-:-:S04]  /*296c0*/  LOP3.LUT R11, R2, 0xe6, RZ, 0xfc, !PT ;  /* 0x000000e6020b7812 */ /* 0x000fc800078efcff */
[----:B------:R0:W2:Y:S01]  /*296d0*/  @P4 LDG.E.U8 R50, desc[UR20][R34.64] ;  /* 0x0000001422324981 */ /* 0x0000a2000c1e1100 */
[----:B------:R-:W-:Y:S01]  /*296e0*/  PLOP3.LUT P4, PT, PT, PT, UP1, 0x80, 0x8 ;  /* 0x000000000008781c */ /* 0x000fe20003f8f018 */
[----:B------:R-:W-:-:S03]  /*296f0*/  @!P6 IMAD.MOV R13, RZ, RZ, -R13 ;  /* 0x000000ffff0de224 */ /* 0x000fc600078e0a0d */
[----:B------:R-:W-:Y:S02]  /*29700*/  ISETP.LT.AND P4, PT, R11, UR7, P4 ;  /* 0x000000070b007c0c */ /* 0x000fe4000a781270 */
[----:B------:R-:W-:-:S04]  /*29710*/  IADD3 R11, P6, PT, R31, R4, RZ ;  /* 0x000000041f0b7210 */ /* 0x000fc80007fde0ff */
[----:B0-----:R-:W-:Y:S02]  /*29720*/  LEA.HI.X.SX32 R34, R31, R3, 0x1, P6 ;  /* 0x000000031f227211 */ /* 0x001fe400030f0eff */
[----:B------:R-:W-:Y:S01]  /*29730*/  ISETP.GE.AND P6, PT, R36, RZ, PT ;  /* 0x000000ff2400720c */ /* 0x000fe20003fc6270 */
[----:B------:R-:W-:Y:S01]  /*29740*/  STL [R1+0xa40], R11 ;  /* 0x000a400b01007387 */ /* 0x000fe20000100800 */
[----:B------:R-:W-:Y:S01]  /*29750*/  @!P5 IMAD.MOV R14, RZ, RZ, -R14 ;  /* 0x000000ffff0ed224 */ /* 0x000fe200078e0a0e */
[----:B------:R-:W-:Y:S02]  /*29760*/  PRMT R36, RZ, 0x7610, R36 ;  /* 0x00007610ff247816 */ /* 0x000fe40000000024 */
[----:B------:R0:W-:Y:S01]  /*29770*/  STL [R1+0xa3c], R34 ;  /* 0x000a3c2201007387 */ /* 0x0001e20000100800 */
[----:B------:R-:W-:Y:S01]  /*29780*/  @P4 IMAD.MOV.U32 R35, RZ, RZ, R34 ;  /* 0x000000ffff234224 */ /* 0x000fe200078e0022 */
[----:B------:R-:W-:Y:S01]  /*29790*/  ISETP.GE.AND P5, PT, R37, RZ, PT ;  /* 0x000000ff2500720c */ /* 0x000fe20003fa6270 */
[----:B0-----:R-:W-:Y:S01]  /*297a0*/  @P4 IMAD.MOV.U32 R34, RZ, RZ, R11 ;  /* 0x000000ffff224224 */ /* 0x001fe200078e000b */
[----:B------:R-:W-:-:S04]  /*297b0*/  LEA.HI R11, R161, 0xee, RZ, 0x1a ;  /* 0x000000eea10b7811 */ /* 0x000fc800078fd0ff */
[----:B------:R0:W2:Y:S01]  /*297c0*/  @P4 LDG.E.U8 R36, desc[UR20][R34.64] ;  /* 0x0000001422244981 */ /* 0x0000a2000c1e1100 */
[----:B------:R-:W-:Y:S01]  /*297d0*/  PLOP3.LUT P4, PT, PT, PT, UP1, 0x80, 0x8 ;  /* 0x000000000008781c */ /* 0x000fe20003f8f018 */
[----:B------:R-:W-:-:S03]  /*297e0*/  IMAD R31, R11, R10, RZ ;  /* 0x0000000a0b1f7224 */ /* 0x000fc600078e02ff */
[----:B------:R-:W-:Y:S02]  /*297f0*/  ISETP.LT.AND P4, PT, R11, UR7, P4 ;  /* 0x000000070b007c0c */ /* 0x000fe4000a781270 */
[----:B------:R-:W-:Y:S02]  /*29800*/  @!P5 IMAD.MOV R17, RZ, RZ, -R17 ;  /* 0x000000ffff11d224 */ /* 0x000fe400078e0a11 */
[----:B------:R-:W-:Y:S01]  /*29810*/  @!P6 IMAD.MOV R15, RZ, RZ, -R15 ;  /* 0x000000ffff0fe224 */ /* 0x000fe200078e0a0f */
[----:B------:R-:W-:Y:S02]  /*29820*/  ISETP.GE.AND P5, PT, R38, RZ, PT ;  /* 0x000000ff2600720c */ /* 0x000fe40003fa6270 */
[----:B------:R-:W-:-:S04]  /*29830*/  IADD3 R11, P6, PT, R31, R4, RZ ;  /* 0x000000041f0b7210 */ /* 0x000fc80007fde0ff */
[----:B------:R-:W-:Y:S02]  /*29840*/  LEA.HI.X.SX32 R37, R31, R3, 0x1, P6 ;  /* 0x000000031f257211 */ /* 0x000fe400030f0eff */
[----:B0-----:R-:W-:Y:S01]  /*29850*/  PRMT R35, RZ, 0x7610, R35 ;  /* 0x00007610ff237816 */ /* 0x001fe20000000023 */
[----:B------:R-:W-:Y:S02]  /*29860*/  @P4 IMAD.MOV.U32 R108, RZ, RZ, R11 ;  /* 0x000000ffff6c4224 */ /* 0x000fe400078e000b */
[----:B------:R-:W-:Y:S01]  /*29870*/  @P4 IMAD.MOV.U32 R109, RZ, RZ, R37 ;  /* 0x000000ffff6d4224 */ /* 0x000fe200078e0025 */
[----:B------:R-:W-:Y:S01]  /*29880*/  ISETP.GE.AND P6, PT, R42, RZ, PT ;  /* 0x000000ff2a00720c */ /* 0x000fe20003fc6270 */
[----:B------:R-:W-:Y:S01]  /*29890*/  @!P5 IMAD.MOV R19, RZ, RZ, -R19 ;  /* 0x000000ffff13d224 */ /* 0x000fe200078e0a13 */
[----:B------:R-:W-:Y:S02]  /*298a0*/  ISETP.GE.AND P5, PT, R39, RZ, PT ;  /* 0x000000ff2700720c */ /* 0x000fe40003fa6270 */
[----:B------:R-:W2:Y:S01]  /*298b0*/  @P4 LDG.E.U8 R35, desc[UR20][R108.64] ;  /* 0x000000146c234981 */ /* 0x000ea2000c1e1100 */
[----:B------:R-:W-:-:S02]  /*298c0*/  ISETP.GE.AND P4, PT, R40, RZ, PT ;  /* 0x000000ff2800720c */ /* 0x000fc40003f86270 */
[----:B------:R-:W-:Y:S01]  /*298d0*/  SEL R14, R16, R14, !P3 ;  /* 0x0000000e100e7207 */ /* 0x000fe20005800000 */
[----:B------:R0:W-:Y:S04]  /*298e0*/  STL [R1+0xa60], R11 ;  /* 0x000a600b01007387 */ /* 0x0001e80000100800 */
[----:B------:R-:W-:Y:S02]  /*298f0*/  IMAD R14, R14, UR5, RZ ;  /* 0x000000050e0e7c24 */ /* 0x000fe4000f8e02ff */
[----:B------:R-:W-:Y:S02]  /*29900*/  @!P6 IMAD.MOV R18, RZ, RZ, -R18 ;  /* 0x000000ffff12e224 */ /* 0x000fe400078e0a12 */
[----:B------:R-:W-:Y:S01]  /*29910*/  @!P5 IMAD.MOV R21, RZ, RZ, -R21 ;  /* 0x000000ffff15d224 */ /* 0x000fe200078e0a15 */
[----:B------:R-:W-:-:S02]  /*29920*/  SHF.R.S32.HI R31, RZ, 0x1f, R14 ;  /* 0x0000001fff1f7819 */ /* 0x000fc4000001140e */
[----:B0-----:R-:W-:Y:S02]  /*29930*/  IADD3 R11, P6, PT, R14, R8, RZ ;  /* 0x000000080e0b7210 */ /* 0x001fe40007fde0ff */
[----:B------:R-:W-:Y:S01]  /*29940*/  ISETP.GE.AND P5, PT, R41, RZ, PT ;  /* 0x000000ff2900720c */ /* 0x000fe20003fa6270 */
[----:B------:R-:W-:Y:S01]  /*29950*/  @!P4 IMAD.MOV R20, RZ, RZ, -R20 ;  /* 0x000000ffff14c224 */ /* 0x000fe200078e0a14 */
[----:B------:R-:W-:Y:S01]  /*29960*/  ISETP.GE.AND P4, PT, R44, RZ, PT ;  /* 0x000000ff2c00720c */ /* 0x000fe20003f86270 */
[----:B------:R0:W-:Y:S01]  /*29970*/  STL [R1+0xa5c], R37 ;  /* 0x000a5c2501007387 */ /* 0x0001e20000100800 */
[----:B------:R-:W-:Y:S02]  /*29980*/  LEA.HI R106, R161, 0xfe, RZ, 0x1a ;  /* 0x000000fea16a7811 */ /* 0x000fe400078fd0ff */
[----:B------:R-:W-:Y:S01]  /*29990*/  PRMT R117, RZ, 0x7610, R117 ;  /* 0x00007610ff757816 */ /* 0x000fe20000000075 */
[----:B------:R1:W-:Y:S01]  /*299a0*/  STL [R1+0x187c], R11 ;  /* 0x00187c0b01007387 */ /* 0x0003e20000100800 */
[----:B------:R-:W-:Y:S01]  /*299b0*/  @P2 IMAD.MOV.U32 R38, RZ, RZ, R11 ;  /* 0x000000ffff262224 */ /* 0x000fe200078e000b */
[----:B------:R-:W-:-:S02]  /*299c0*/  LOP3.LUT R2, R2, 0xf6, RZ, 0xfc, !PT ;  /* 0x000000f602027812 */ /* 0x000fc400078efcff */
[----:B------:R-:W-:Y:S01]  /*299d0*/  PRMT R34, RZ, 0x7610, R34 ;  /* 0x00007610ff227816 */ /* 0x000fe20000000022 */
[----:B------:R-:W3:Y:S01]  /*299e0*/  LDCU UR5, c[0x0][0x3b0] ;  /* 0x00007600ff0577ac */ /* 0x000ee20008000800 */
[----:B0-----:R-:W-:Y:S01]  /*299f0*/  IMAD.X R37, R31, 0x1, R6, P6 ;  /* 0x000000011f257824 */ /* 0x001fe200030e0606 */
[----:B-1----:R-:W-:-:S03]  /*29a00*/  IADD3 R11, P6, PT, R14, R7, RZ ;  /* 0x000000070e0b7210 */ /* 0x002fc60007fde0ff */
[----:B------:R-:W-:Y:S02]  /*29a10*/  @P2 IMAD.MOV.U32 R39, RZ, RZ, R37 ;  /* 0x000000ffff272224 */ /* 0x000fe400078e0025 */
[----:B------:R-:W-:Y:S01]  /*29a20*/  IMAD R14, R106, R10, RZ ;  /* 0x0000000a6a0e7224 */ /* 0x000fe200078e02ff */
[----:B------:R0:W-:Y:S04]  /*29a30*/  STL [R1+0x1878], R37 ;  /* 0x0018782501007387 */ /* 0x0001e80000100800 */
[----:B------:R1:W2:Y:S01]  /*29a40*/  @P2 LDG.E.U8 R117, desc[UR20][R38.64] ;  /* 0x0000001426752981 */ /* 0x0002a2000c1e1100 */
[----:B------:R-:W-:-:S03]  /*29a50*/  @!P5 IMAD.MOV R24, RZ, RZ, -R24 ;  /* 0x000000ffff18d224 */ /* 0x000fc600078e0a18 */
[----:B------:R4:W-:Y:S01]  /*29a60*/  STL [R1+0x1884], R11 ;  /* 0x0018840b01007387 */ /* 0x0009e20000100800 */
[----:B------:R-:W-:Y:S01]  /*29a70*/  @!P4 IMAD.MOV R23, RZ, RZ, -R23 ;  /* 0x000000ffff17c224 */ /* 0x000fe200078e0a17 */
[----:B------:R-:W-:Y:S01]  /*29a80*/  ISETP.GE.AND P5, PT, R43, RZ, PT ;  /* 0x000000ff2b00720c */ /* 0x000fe20003fa6270 */
[----:B0-----:R-:W-:Y:S02]  /*29a90*/  IMAD.X R37, R31, 0x1, R5, P6 ;  /* 0x000000011f257824 */ /* 0x001fe400030e0605 */
[----:B-1----:R-:W-:Y:S01]  /*29aa0*/  @P1 IMAD.MOV.U32 R38, RZ, RZ, R11 ;  /* 0x000000ffff261224 */ /* 0x002fe200078e000b */
[C---:B----4-:R-:W-:Y:S01]  /*29ab0*/  IADD3 R11, P4, PT, R14.reuse, R4, RZ ;  /* 0x000000040e0b7210 */ /* 0x050fe20007f9e0ff */
[----:B------:R-:W-:Y:S01]  /*29ac0*/  @P1 IMAD.MOV.U32 R39, RZ, RZ, R37 ;  /* 0x000000ffff271224 */ /* 0x000fe200078e0025 */
[----:B------:R0:W-:Y:S01]  /*29ad0*/  STL [R1+0x1880], R37 ;  /* 0x0018802501007387 */ /* 0x0001e20000100800 */
[----:B------:R-:W-:Y:S02]  /*29ae0*/  ISETP.GE.AND P6, PT, R45, RZ, PT ;  /* 0x000000ff2d00720c */ /* 0x000fe40003fc6270 */
[----:B0-----:R-:W-:-:S02]  /*29af0*/  LEA.HI.X.SX32 R37, R14, R3, 0x1, P4 ;  /* 0x000000030e257211 */ /* 0x001fc400020f0eff */
[----:B------:R-:W-:Y:S02]  /*29b00*/  ISETP.GE.AND P4, PT, R46, RZ, PT ;  /* 0x000000ff2e00720c */ /* 0x000fe40003f86270 */
[----:B------:R-:W-:Y:S01]  /*29b10*/  @!P5 IMAD.MOV R28, RZ, RZ, -R28 ;  /* 0x000000ffff1cd224 */ /* 0x000fe200078e0a1c */
[----:B------:R-:W-:-:S06]  /*29b20*/  PLOP3.LUT P5, PT, PT, PT, UP1, 0x80, 0x8 ;  /* 0x000000000008781c */ /* 0x000fcc0003faf018 */
[----:B------:R-:W-:Y:S01]  /*29b30*/  @!P6 IMAD.MOV R22, RZ, RZ, -R22 ;  /* 0x000000ffff16e224 */ /* 0x000fe200078e0a16 */
[----:B------:R-:W-:Y:S02]  /*29b40*/  ISETP.LT.AND P5, PT, R2, UR7, P5 ;  /* 0x0000000702007c0c */ /* 0x000fe4000afa1270 */
[C---:B------:R-:W-:Y:S01]  /*29b50*/  IADD3 R104, P6, PT, R33.reuse, R4, RZ ;  /* 0x0000000421687210 */ /* 0x040fe20007fde0ff */
[----:B------:R-:W-:Y:S01]  /*29b60*/  @!P4 IMAD.MOV R27, RZ, RZ, -R27 ;  /* 0x000000ffff1bc224 */ /* 0x000fe200078e0a1b */
[----:B------:R-:W-:Y:S02]  /*29b70*/  PLOP3.LUT P4, PT, PT, PT, UP1, 0x80, 0x8 ;  /* 0x000000000008781c */ /* 0x000fe40003f8f018 */
[----:B------:R-:W-:Y:S02]  /*29b80*/  LEA.HI.X.SX32 R105, R33, R3, 0x1, P6 ;  /* 0x0000000321697211 */ /* 0x000fe400030f0eff */
[----:B------:R-:W-:-:S05]  /*29b90*/  ISETP.LT.AND P4, PT, R106, UR7, P4 ;  /* 0x000000076a007c0c */ /* 0x000fca000a781270 */
[----:B------:R-:W-:Y:S02]  /*29ba0*/  @P5 IMAD.MOV.U32 R2, RZ, RZ, R104 ;  /* 0x000000ffff025224 */ /* 0x000fe400078e0068 */
[----:B------:R-:W-:Y:S01]  /*29bb0*/  @P5 IMAD.MOV.U32 R3, RZ, RZ, R105 ;  /* 0x000000ffff035224 */ /* 0x000fe200078e0069 */
[----:B------:R-:W-:Y:S04]  /*29bc0*/  STL [R1+0xa94], R11 ;  /* 0x000a940b01007387 */ /* 0x000fe80000100800 */
[----:B------:R-:W-:Y:S04]  /*29bd0*/  STL [R1+0x720], R104 ;  /* 0x0007206801007387 */ /* 0x000fe80000100800 */
[----:B------:R0:W-:Y:S04]  /*29be0*/  STL [R1+0x904], R37 ;  /* 0x0009042501007387 */ /* 0x0001e80000100800 */
[----:B------:R1:W4:Y:S01]  /*29bf0*/  @P5 LDG.E.U8 R34, desc[UR20][R2.64] ;  /* 0x0000001402225981 */ /* 0x000322000c1e1100 */
[----:B------:R-:W-:Y:S01]  /*29c00*/  PRMT R33, RZ, 0x7610, R33 ;  /* 0x00007610ff217816 */ /* 0x000fe20000000021 */
[----:B-1----:R-:W-:-:S02]  /*29c10*/  @P4 IMAD.MOV.U32 R3, RZ, RZ, R37 ;  /* 0x000000ffff034224 */ /* 0x002fc400078e0025 */
[----:B0-----:R-:W-:Y:S02]  /*29c20*/  VIADD R37, R0, 0xe7 ;  /* 0x000000e700257836 */ /* 0x001fe40000000000 */
[----:B------:R-:W-:-:S03]  /*29c30*/  @P4 IMAD.MOV.U32 R2, RZ, RZ, R11 ;  /* 0x000000ffff024224 */ /* 0x000fc600078e000b */
[----:B------:R-:W-:Y:S02]  /*29c40*/  IABS R14, R37 ;  /* 0x00000025000e7213 */ /* 0x000fe40000000000 */
[----:B------:R0:W2:Y:S01]  /*29c50*/  @P4 LDG.E.U8 R33, desc[UR20][R2.64] ;  /* 0x0000001402214981 */ /* 0x0000a2000c1e1100 */
[----:B------:R-:W-:Y:S01]  /*29c60*/  ISETP.GE.AND P6, PT, R49, RZ, PT ;  /* 0x000000ff3100720c */ /* 0x000fe20003fc6270 */
[----:B0-----:R-:W-:Y:S02]  /*29c70*/  VIADD R2, R0, 0xfa ;  /* 0x000000fa00027836 */ /* 0x001fe40000000000 */
[----:B------:R-:W-:-:S03]  /*29c80*/  IMAD.HI.U32 R3, R12, R14, RZ ;  /* 0x0000000e0c037227 */ /* 0x000fc600078e00ff */
[----:B------:R-:W-:Y:S01]  /*29c90*/  ISETP.GE.AND P4, PT, R2, RZ, PT ;  /* 0x000000ff0200720c */ /* 0x000fe20003f86270 */
[----:B------:R-:W-:Y:S01]  /*29ca0*/  IMAD.MOV R3, RZ, RZ, -R3 ;  /* 0x000000ffff037224 */ /* 0x000fe200078e0a03 */
[----:B------:R-:W-:-:S03]  /*29cb0*/  IABS R2, R2 ;  /* 0x0000000200027213 */ /* 0x000fc60000000000 */
[----:B------:R-:W-:Y:S01]  /*29cc0*/  IMAD R14, R9, R3, R14 ;  /* 0x00000003090e7224 */ /* 0x000fe200078e020e */
[----:B------:R-:W-:Y:S01]  /*29cd0*/  SEL R3, R16, R13, !P3 ;  /* 0x0000000d10037207 */ /* 0x000fe20005800000 */
[----:B------:R-:W-:Y:S01]  /*29ce0*/  IMAD.HI.U32 R4, R12, R2, RZ ;  /* 0x000000020c047227 */ /* 0x000fe200078e00ff */
[----:B------:R-:W-:Y:S01]  /*29cf0*/  PRMT R116, RZ, 0x7610, R116 ;  /* 0x00007610ff747816 */ /* 0x000fe20000000074 */
[----:B------:R-:W-:Y:S04]  /*29d00*/  STL [R1+0x71c], R105 ;  /* 0x00071c6901007387 */ /* 0x000fe80000100800 */
[----:B------:R-:W2:Y:S01]  /*29d10*/  LDL.LU R137, [R1+0x86c] ;  /* 0x00086c0001897983 */ /* 0x000ea20000300800 */
[----:B------:R-:W-:Y:S02]  /*29d20*/  IMAD.MOV R4, RZ, RZ, -R4 ;  /* 0x000000ffff047224 */ /* 0x000fe400078e0a04 */
[----:B---3--:R-:W-:Y:S01]  /*29d30*/  IMAD R3, R3, UR5, RZ ;  /* 0x0000000503037c24 */ /* 0x008fe2000f8e02ff */
[----:B------:R-:W3:Y:S04]  /*29d40*/  LDL.LU R139, [R1+0x740] ;  /* 0x00074000018b7983 */ /* 0x000ee80000300800 */
[----:B------:R0:W4:Y:S01]  /*29d50*/  @P1 LDG.E.U8 R116, desc[UR20][R38.64] ;  /* 0x0000001426741981 */ /* 0x000122000c1e1100 */
[----:B------:R-:W-:-:S02]  /*29d60*/  @!P6 IMAD.MOV R26, RZ, RZ, -R26 ;  /* 0x000000ffff1ae224 */ /* 0x000fc400078e0a1a */
[----:B------:R-:W-:Y:S01]  /*29d70*/  IMAD R13, R9, R4, R2 ;  /* 0x00000004090d7224 */ /* 0x000fe200078e0202 */
[----:B------:R-:W4:Y:S01]  /*29d80*/  LDL.LU R140, [R1+0x73c] ;  /* 0x00073c00018c7983 */ /* 0x000f220000300800 */
[----:B------:R-:W-:-:S03]  /*29d90*/  SHF.R.S32.HI R2, RZ, 0x1f, R3 ;  /* 0x0000001fff027819 */ /* 0x000fc60000011403 */
[----:B------:R-:W4:Y:S04]  /*29da0*/  LDL.LU R141, [R1+0x734] ;  /* 0x00073400018d7983 */ /* 0x000f280000300800 */
[----:B------:R-:W4:Y:S01]  /*29db0*/  LDL.LU R145, [R1+0x738] ;  /* 0x0007380001917983 */ /* 0x000f220000300800 */
[----:B0-----:R-:W-:-:S05]  /*29dc0*/  IADD3 R39, P6, PT, R3, R8, RZ ;  /* 0x0000000803277210 */ /* 0x001fca0007fde0ff */
[----:B------:R-:W-:Y:S01]  /*29dd0*/  IMAD.X R104, R2, 0x1, R6, P6 ;  /* 0x0000000102687824 */ /* 0x000fe200030e0606 */
[----:B------:R-:W-:Y:S04]  /*29de0*/  STL [R1+0x728], R39 ;  /* 0x0007282701007387 */ /* 0x000fe80000100800 */
[----:B------:R-:W-:Y:S04]  /*29df0*/  STL [R1+0x724], R104 ;  /* 0x0007246801007387 */ /* 0x000fe80000100800 */
[----:B------:R-:W4:Y:S01]  /*29e00*/  LDL.LU R149, [R1+0x868] ;  /* 0x0008680001957983 */ /* 0x000f220000300800 */
[----:B------:R-:W0:Y:S01]  /*29e10*/  S2R R158, SR_TID.X ;  /* 0x00000000009e7919 */ /* 0x000e220000002100 */
[----:B------:R-:W-:-:S04]  /*29e20*/  @!UP2 UIADD3 UR4, UPT, UPT, -UR4, 0x100000, URZ ;  /* 0x001000000404a890 */ /* 0x000fc8000fffe1ff */
[----:B------:R-:W-:Y:S02]  /*29e30*/  @!UP2 USHF.L.U32 UR5, UR4, 0xb, URZ ;  /* 0x0000000b0405a899 */ /* 0x000fe400080006ff */
[----:B------:R-:W-:Y:S01]  /*29e40*/  @!UP2 USHF.L.U32 UR4, UR4, 0x1, URZ ;  /* 0x000000010404a899 */ /* 0x000fe200080006ff */
[----:B------:R-:W-:Y:S01]  /*29e50*/  VOTEU.ALL UP1, P0 ;  /* 0x0000000000ff7886 */ /* 0x000fe20000020000 */
[----:B------:R-:W-:Y:S02]  /*29e60*/  IADD3 R11, P6, PT, R3, R7, RZ ;  /* 0x00000007030b7210 */ /* 0x000fe40007fde0ff */
[----:B------:R-:W-:Y:S01]  /*29e70*/  PRMT R115, RZ, 0x7610, R115 ;  /* 0x00007610ff737816 */ /* 0x000fe20000000073 */
[----:B------:R-:W-:-:S07]  /*29e80*/  @P2 IMAD.MOV.U32 R3, RZ, RZ, R104 ;  /* 0x000000ffff032224 */ /* 0x000fce00078e0068 */
[----:B------:R1:W2:Y:S01]  /*29e90*/  @!UP1 SYNCS.EXCH.64 URZ, [UR9+0x28008], UR4 ;  /* 0x0280080409ff95b2 */ /* 0x0002a20008000100 */
[----:B------:R-:W-:Y:S02]  /*29ea0*/  IMAD.X R38, R2, 0x1, R5, P6 ;  /* 0x0000000102267824 */ /* 0x000fe400030e0605 */
[----:B------:R-:W-:Y:S01]  /*29eb0*/  @P2 IMAD.MOV.U32 R2, RZ, RZ, R39 ;  /* 0x000000ffff022224 */ /* 0x000fe200078e0027 */
[----:B------:R-:W-:Y:S02]  /*29ec0*/  PRMT R114, RZ, 0x7610, R114 ;  /* 0x00007610ff727816 */ /* 0x000fe40000000072 */
[----:B------:R-:W-:Y:S02]  /*29ed0*/  SEL R17, R16, R17, !P3 ;  /* 0x0000001110117207 */ /* 0x000fe40005800000 */
[----:B------:R0:W4:Y:S01]  /*29ee0*/  @P2 LDG.E.U8 R115, desc[UR20][R2.64] ;  /* 0x0000001402732981 */ /* 0x000122000c1e1100 */
[----:B-1----:R-:W1:Y:S03]  /*29ef0*/  LDCU UR4, c[0x0][0x3b0] ;  /* 0x00007600ff0477ac */ /* 0x002e660008000800 */
[----:B------:R-:W-:Y:S01]  /*29f00*/  STL [R1+0x730], R11 ;  /* 0x0007300b01007387 */ /* 0x000fe20000100800 */
[----:B------:R-:W-:-:S02]  /*29f10*/  PRMT R32, RZ, 0x7610, R32 ;  /* 0x00007610ff207816 */ /* 0x000fc40000000020 */
[----:B------:R-:W-:Y:S02]  /*29f20*/  PRMT R31, RZ, 0x7610, R31 ;  /* 0x00007610ff1f7816 */ /* 0x000fe4000000001f */
[----:B------:R-:W-:Y:S01]  /*29f30*/  SEL R15, R16, R15, !P3 ;  /* 0x0000000f100f7207 */ /* 0x000fe20005800000 */
[----:B0-----:R-:W-:Y:S02]  /*29f40*/  @P1 IMAD.MOV.U32 R2, RZ, RZ, R11 ;  /* 0x000000ffff021224 */ /* 0x001fe400078e000b */
[----:B------:R-:W-:Y:S01]  /*29f50*/  @P1 IMAD.MOV.U32 R3, RZ, RZ, R38 ;  /* 0x000000ffff031224 */ /* 0x000fe200078e0026 */
[----:B------:R-:W-:Y:S01]  /*29f60*/  LOP3.LUT R158, R158, 0x7f, RZ, 0xc0, !PT ;  /* 0x0000007f9e9e7812 */ /* 0x000fe200078ec0ff */
[----:B------:R0:W-:Y:S04]  /*29f70*/  STL [R1+0x72c], R38 ;  /* 0x00072c2601007387 */ /* 0x0001e80000100800 */
[----:B------:R1:W4:Y:S04]  /*29f80*/  @P1 LDG.E.U8 R114, desc[UR20][R2.64] ;  /* 0x0000001402721981 */ /* 0x000328000c1e1100 */
[----:B------:R-:W4:Y:S01]  /*29f90*/  LDL.LU R138, [R1+0x750] ;  /* 0x00075000018a7983 */ /* 0x000f220000300800 */
[----:B------:R-:W-:-:S02]  /*29fa0*/  PRMT R113, RZ, 0x7610, R113 ;  /* 0x00007610ff717816 */ /* 0x000fc40000000071 */
[----:B------:R-:W-:Y:S02]  /*29fb0*/  PRMT R112, RZ, 0x7610, R112 ;  /* 0x00007610ff707816 */ /* 0x000fe40000000070 */
[C---:B------:R-:W-:Y:S02]  /*29fc0*/  SEL R19, R16.reuse, R19, !P3 ;  /* 0x0000001310137207 */ /* 0x040fe40005800000 */
[----:B------:R-:W-:Y:S02]  /*29fd0*/  PRMT R111, RZ, 0x7610, R111 ;  /* 0x00007610ff6f7816 */ /* 0x000fe4000000006f */
[----:B------:R-:W-:Y:S02]  /*29fe0*/  PRMT R110, RZ, 0x7610, R110 ;  /* 0x00007610ff6e7816 */ /* 0x000fe4000000006e */
[----:B------:R-:W-:Y:S02]  /*29ff0*/  SEL R18, R16, R18, !P3 ;  /* 0x0000001210127207 */ /* 0x000fe40005800000 */
[----:B------:R-:W-:-:S02]  /*2a000*/  PRMT R109, RZ, 0x7610, R109 ;  /* 0x00007610ff6d7816 */ /* 0x000fc4000000006d */
[----:B------:R-:W-:Y:S01]  /*2a010*/  PRMT R108, RZ, 0x7610, R108 ;  /* 0x00007610ff6c7816 */ /* 0x000fe2000000006c */
[----:B-1----:R-:W-:Y:S01]  /*2a020*/  IMAD R2, R17, UR4, RZ ;  /* 0x0000000411027c24 */ /* 0x002fe2000f8e02ff */
[----:B------:R-:W1:Y:S01]  /*2a030*/  LDCU UR4, c[0x0][0x3b0] ;  /* 0x00007600ff0477ac */ /* 0x000e620008000800 */
[----:B------:R-:W-:Y:S02]  /*2a040*/  SEL R21, R16, R21, !P3 ;  /* 0x0000001510157207 */ /* 0x000fe40005800000 */
[----:B------:R-:W-:Y:S01]  /*2a050*/  ISETP.GE.AND P5, PT, R47, RZ, PT ;  /* 0x000000ff2f00720c */ /* 0x000fe20003fa6270 */
[----:B------:R-:W1:Y:S01]  /*2a060*/  LDCU UR5, c[0x0][0x3b0] ;  /* 0x00007600ff0577ac */ /* 0x000e620008000800 */
[----:B------:R-:W-:Y:S02]  /*2a070*/  SHF.R.S32.HI R3, RZ, 0x1f, R2 ;  /* 0x0000001fff037819 */ /* 0x000fe40000011402 */
[----:B0-----:R-:W-:-:S05]  /*2a080*/  IADD3 R38, P6, PT, R2, R8, RZ ;  /* 0x0000000802267210 */ /* 0x001fca0007fde0ff */
[----:B------:R-:W-:Y:S01]  /*2a090*/  IMAD.X R39, R3, 0x1, R6, P6 ;  /* 0x0000000103277824 */ /* 0x000fe200030e0606 */
[----:B--2---:R-:W-:Y:S04]  /*2a0a0*/  STS.U8 [R158+UR9+0x20000], R137 ;  /* 0x020000899e007988 */ /* 0x004fe80008000009 */
[----:B---3--:R0:W-:Y:S04]  /*2a0b0*/  STS.U8 [R158+UR9+0x20200], R139 ;  /* 0x0202008b9e007988 */ /* 0x0081e80008000009 */
[----:B----4-:R2:W-:Y:S04]  /*2a0c0*/  STS.U8 [R158+UR9+0x20400], R140 ;  /* 0x0204008c9e007988 */ /* 0x0105e80008000009 */
[----:B0-----:R-:W3:Y:S04]  /*2a0d0*/  LDL.LU R139, [R1+0x748] ;  /* 0x00074800018b7983 */ /* 0x001ee80000300800 */
[----:B------:R-:W4:Y:S04]  /*2a0e0*/  LDL.LU R137, [R1+0x744] ;  /* 0x0007440001897983 */ /* 0x000f280000300800 */
[----:B------:R0:W-:Y:S04]  /*2a0f0*/  STS.U8 [R158+UR9+0x20600], R141 ;  /* 0x0206008d9e007988 */ /* 0x0001e80008000009 */
[----:B--2---:R-:W2:Y:S04]  /*2a100*/  LDL.LU R140, [R1+0x74c] ;  /* 0x00074c00018c7983 */ /* 0x004ea80000300800 */
[----:B------:R1:W-:Y:S04]  /*2a110*/  STS.U8 [R158+UR9+0x20800], R145 ;  /* 0x020800919e007988 */ /* 0x0003e80008000009 */
[----:B0-----:R-:W2:Y:S04]  /*2a120*/  LDL.LU R141, [R1+0x864] ;  /* 0x00086400018d7983 */ /* 0x001ea80000300800 */
[----:B------:R0:W-:Y:S04]  /*2a130*/  STS.U8 [R158+UR9+0x20a00], R149 ;  /* 0x020a00959e007988 */ /* 0x0001e80008000009 */
[----:B-1----:R-:W2:Y:S04]  /*2a140*/  LDL.LU R145, [R1+0x760] ;  /* 0x0007600001917983 */ /* 0x002ea80000300800 */
[----:B------:R1:W-:Y:S04]  /*2a150*/  STL [R1+0x738], R38 ;  /* 0x0007382601007387 */ /* 0x0003e80000100800 */
[----:B------:R1:W-:Y:S04]  /*2a160*/  STL [R1+0x734], R39 ;  /* 0x0007342701007387 */ /* 0x0003e80000100800 */
[----:B0-----:R-:W2:Y:S01]  /*2a170*/  LDL.LU R149, [R1+0x754] ;  /* 0x0007540001957983 */ /* 0x001ea20000300800 */
[----:B------:R-:W-:Y:S01]  /*2a180*/  IADD3 R4, P6, PT, R2, R7, RZ ;  /* 0x0000000702047210 */ /* 0x000fe20007fde0ff */
[----:B------:R-:W-:-:S04]  /*2a190*/  @P2 IMAD.MOV.U32 R2, RZ, RZ, R38 ;  /* 0x000000ffff022224 */ /* 0x000fc800078e0026 */
[----:B------:R-:W-:Y:S02]  /*2a1a0*/  IMAD.X R11, R3, 0x1, R5, P6 ;  /* 0x00000001030b7824 */ /* 0x000fe400030e0605 */
[----:B------:R-:W-:-:S05]  /*2a1b0*/  @P2 IMAD.MOV.U32 R3, RZ, RZ, R39 ;  /* 0x000000ffff032224 */ /* 0x000fca00078e0027 */
[----:B------:R0:W2:Y:S02]  /*2a1c0*/  @P2 LDG.E.U8 R32, desc[UR20][R2.64] ;  /* 0x0000001402202981 */ /* 0x0000a4000c1e1100 */
[----:B0-----:R-:W-:Y:S02]  /*2a1d0*/  @P1 IMAD.MOV.U32 R2, RZ, RZ, R4 ;  /* 0x000000ffff021224 */ /* 0x001fe400078e0004 */
[----:B------:R-:W-:-:S05]  /*2a1e0*/  @P1 IMAD.MOV.U32 R3, RZ, RZ, R11 ;  /* 0x000000ffff031224 */ /* 0x000fca00078e000b */
[----:B------:R0:W2:Y:S04]  /*2a1f0*/  @P1 LDG.E.U8 R31, desc[UR20][R2.64] ;  /* 0x00000014021f1981 */ /* 0x0000a8000c1e1100 */
[----:B------:R-:W-:Y:S01]  /*2a200*/  STL [R1+0x740], R4 ;  /* 0x0007400401007387 */ /* 0x000fe20000100800 */
[----:B0-----:R-:W-:-:S03]  /*2a210*/  IMAD R2, R15, UR4, RZ ;  /* 0x000000040f027c24 */ /* 0x001fc6000f8e02ff */
[----:B------:R-:W-:Y:S04]  /*2a220*/  STL [R1+0x73c], R11 ;  /* 0x00073c0b01007387 */ /* 0x000fe80000100800 */
[----:B------:R0:W-:Y:S01]  /*2a230*/  STS.U8 [R158+UR9+0x20c00], R138 ;  /* 0x020c008a9e007988 */ /* 0x0001e20008000009 */
[----:B------:R-:W2:Y:S01]  /*2a240*/  LDCU UR4, c[0x0][0x3b0] ;  /* 0x00007600ff0477ac */ /* 0x000ea20008000800 */
[----:B------:R-:W-:Y:S02]  /*2a250*/  SHF.R.S32.HI R3, RZ, 0x1f, R2 ;  /* 0x0000001fff037819 */ /* 0x000fe40000011402 */
[----:B-1----:R-:W-:-:S05]  /*2a260*/  IADD3 R38, P6, PT, R2, R8, RZ ;  /* 0x0000000802267210 */ /* 0x002fca0007fde0ff */
[----:B------:R-:W-:Y:S01]  /*2a270*/  IMAD.X R39, R3, 0x1, R6, P6 ;  /* 0x0000000103277824 */ /* 0x000fe200030e0606 */
[----:B0-----:R-:W2:Y:S01]  /*2a280*/  LDL.LU R138, [R1+0x75c] ;  /* 0x00075c00018a7983 */ /* 0x001ea20000300800 */
[----:B------:R-:W-:-:S05]  /*2a290*/  IADD3 R4, P6, PT, R2, R7, RZ ;  /* 0x0000000702047210 */ /* 0x000fca0007fde0ff */
[----:B------:R-:W-:Y:S01]  /*2a2a0*/  IMAD.X R11, R3, 0x1, R5, P6 ;  /* 0x00000001030b7824 */ /* 0x000fe200030e0605 */
[----:B---3--:R0:W-:Y:S04]  /*2a2b0*/  STS.U8 [R158+UR9+0x20e00], R139 ;  /* 0x020e008b9e007988 */ /* 0x0081e80008000009 */
[----:B----4-:R-:W-:Y:S04]  /*2a2c0*/  STS.U8 [R158+UR9+0x21000], R137 ;  /* 0x021000899e007988 */ /* 0x010fe80008000009 */
[----:B--2---:R1:W-:Y:S04]  /*2a2d0*/  STS.U8 [R158+UR9+0x21200], R140 ;  /* 0x0212008c9e007988 */ /* 0x0043e80008000009 */
[----:B0-----:R-:W2:Y:S04]  /*2a2e0*/  LDL.LU R139, [R1+0x758] ;  /* 0x00075800018b7983 */ /* 0x001ea80000300800 */
[----:B------:R0:W-:Y:S04]  /*2a2f0*/  STS.U8 [R158+UR9+0x21400], R141 ;  /* 0x0214008d9e007988 */ /* 0x0001e80008000009 */
[----:B-1----:R-:W3:Y:S04]  /*2a300*/  LDL.LU R140, [R1+0x840] ;  /* 0x00084000018c7983 */ /* 0x002ee80000300800 */
[----:B------:R-:W-:Y:S04]  /*2a310*/  STL [R1+0x748], R38 ;  /* 0x0007482601007387 */ /* 0x000fe80000100800 */
[----:B------:R-:W-:Y:S04]  /*2a320*/  STL [R1+0x744], R39 ;  /* 0x0007442701007387 */ /* 0x000fe80000100800 */
[----:B0-----:R-:W4:Y:S04]  /*2a330*/  LDL.LU R141, [R1+0x770] ;  /* 0x00077000018d7983 */ /* 0x001f280000300800 */
[----:B------:R-:W-:Y:S04]  /*2a340*/  STL [R1+0x750], R4 ;  /* 0x0007500401007387 */ /* 0x000fe80000100800 */
[----:B------:R-:W-:Y:S04]  /*2a350*/  STL [R1+0x74c], R11 ;  /* 0x00074c0b01007387 */ /* 0x000fe80000100800 */
[----:B------:R0:W-:Y:S04]  /*2a360*/  STS.U8 [R158+UR9+0x21600], R145 ;  /* 0x021600919e007988 */ /* 0x0001e80008000009 */
[----:B------:R1:W-:Y:S04]  /*2a370*/  STS.U8 [R158+UR9+0x21800], R149 ;  /* 0x021800959e007988 */ /* 0x0003e80008000009 */
[----:B0-----:R-:W4:Y:S04]  /*2a380*/  LDL.LU R145, [R1+0x76c] ;  /* 0x00076c0001917983 */ /* 0x001f280000300800 */
[----:B-1----:R-:W4:Y:S01]  /*2a390*/  LDL.LU R149, [R1+0x768] ;  /* 0x0007680001957983 */ /* 0x002f220000300800 */
[----:B------:R-:W-:-:S02]  /*2a3a0*/  @P2 IMAD.MOV.U32 R2, RZ, RZ, R38 ;  /* 0x000000ffff022224 */ /* 0x000fc400078e0026 */
[----:B------:R-:W-:Y:S01]  /*2a3b0*/  @P2 IMAD.MOV.U32 R3, RZ, RZ, R39 ;  /* 0x000000ffff032224 */ /* 0x000fe200078e0027 */
[----:B------:R-:W4:Y:S04]  /*2a3c0*/  LDL.LU R134, [R1+0x764] ;  /* 0x0007640001867983 */ /* 0x000f280000300800 */
[----:B------:R-:W4:Y:S04]  /*2a3d0*/  LDL.LU R137, [R1+0x7c0] ;  /* 0x0007c00001897983 */ /* 0x000f280000300800 */
[----:B------:R0:W4:Y:S02]  /*2a3e0*/  @P2 LDG.E.U8 R113, desc[UR20][R2.64] ;  /* 0x0000001402712981 */ /* 0x000124000c1e1100 */
[----:B0-----:R-:W-:-:S02]  /*2a3f0*/  @P1 IMAD.MOV.U32 R2, RZ, RZ, R4 ;  /* 0x000000ffff021224 */ /* 0x001fc400078e0004 */
[----:B------:R-:W-:-:S05]  /*2a400*/  @P1 IMAD.MOV.U32 R3, RZ, RZ, R11 ;  /* 0x000000ffff031224 */ /* 0x000fca00078e000b */
[----:B------:R0:W4:Y:S02]  /*2a410*/  @P1 LDG.E.U8 R112, desc[UR20][R2.64] ;  /* 0x0000001402701981 */ /* 0x000124000c1e1100 */
[----:B0-----:R-:W-:Y:S01]  /*2a420*/  IMAD R2, R19, UR4, RZ ;  /* 0x0000000413027c24 */ /* 0x001fe2000f8e02ff */
[----:B------:R-:W0:Y:S04]  /*2a430*/  LDCU UR4, c[0x0][0x3b0] ;  /* 0x00007600ff0477ac */ /* 0x000e280008000800 */
[----:B------:R-:W-:Y:S02]  /*2a440*/  SHF.R.S32.HI R3, RZ, 0x1f, R2 ;  /* 0x0000001fff037819 */ /* 0x000fe40000011402 */
[C---:B------:R-:W-:Y:S01]  /*2a450*/  IADD3 R19, P6, PT, R2.reuse, R8, RZ ;  /* 0x0000000802137210 */ /* 0x040fe20007fde0ff */
[----:B------:R1:W-:Y:S04]  /*2a460*/  STS.U8 [R158+UR9+0x21a00], R138 ;  /* 0x021a008a9e007988 */ /* 0x0003e80008000009 */
[C---:B------:R-:W-:Y:S01]  /*2a470*/  IMAD.X R38, R3.reuse, 0x1, R6, P6 ;  /* 0x0000000103267824 */ /* 0x040fe200030e0606 */
[----:B------:R-:W-:Y:S01]  /*2a480*/  IADD3 R4, P6, PT, R2, R7, RZ ;  /* 0x0000000702047210 */ /* 0x000fe20007fde0ff */
[----:B-1----:R-:W4:Y:S04]  /*2a490*/  LDL.LU R138, [R1+0x780] ;  /* 0x00078000018a7983 */ /* 0x002f280000300800 */
[----:B------:R-:W-:Y:S01]  /*2a4a0*/  IMAD.X R11, R3, 0x1, R5, P6 ;  /* 0x00000001030b7824 */ /* 0x000fe200030e0605 */
[----:B--2---:R1:W-:Y:S04]  /*2a4b0*/  STS.U8 [R158+UR9+0x21c00], R139 ;  /* 0x021c008b9e007988 */ /* 0x0043e80008000009 */
[----:B---3--:R2:W-:Y:S04]  /*2a4c0*/  STS.U8 [R158+UR9+0x21e00], R140 ;  /* 0x021e008c9e007988 */ /* 0x0085e80008000009 */
[----:B-1----:R-:W3:Y:S04]  /*2a4d0*/  LDL.LU R139, [R1+0x77c] ;  /* 0x00077c00018b7983 */ /* 0x002ee80000300800 */
[----:B------:R-:W-:Y:S04]  /*2a4e0*/  STL [R1+0x758], R19 ;  /* 0x0007581301007387 */ /* 0x000fe80000100800 */
[----:B------:R-:W-:Y:S04]  /*2a4f0*/  STL [R1+0x754], R38 ;  /* 0x0007542601007387 */ /* 0x000fe80000100800 */
[----:B----4-:R1:W-:Y:S04]  /*2a500*/  STS.U8 [R158+UR9+0x22000], R141 ;  /* 0x0220008d9e007988 */ /* 0x0103e80008000009 */
[----:B--2---:R-:W2:Y:S04]  /*2a510*/  LDL.LU R140, [R1+0x774] ;  /* 0x00077400018c7983 */ /* 0x004ea80000300800 */
[----:B------:R-:W-:Y:S04]  /*2a520*/  STL [R1+0x760], R4 ;  /* 0x0007600401007387 */ /* 0x000fe80000100800 */
[----:B------:R-:W-:Y:S04]  /*2a530*/  STL [R1+0x75c], R11 ;  /* 0x00075c0b01007387 */ /* 0x000fe80000100800 */
[----:B-1----:R-:W4:Y:S04]  /*2a540*/  LDL.LU R141, [R1+0x778] ;  /* 0x00077800018d7983 */ /* 0x002f280000300800 */
[----:B------:R1:W-:Y:S04]  /*2a550*/  STS.U8 [R158+UR9+0x22200], R145 ;  /* 0x022200919e007988 */ /* 0x0003e80008000009 */
[----:B------:R0:W-:Y:S04]  /*2a560*/  STS.U8 [R158+UR9+0x22400], R149 ;  /* 0x022400959e007988 */ /* 0x0001e80008000009 */
[----:B-1----:R-:W4:Y:S04]  /*2a570*/  LDL.LU R145, [R1+0x788] ;  /* 0x0007880001917983 */ /* 0x002f280000300800 */
[----:B0-----:R-:W4:Y:S01]  /*2a580*/  LDL.LU R149, [R1+0x784] ;  /* 0x0007840001957983 */ /* 0x001f220000300800 */
[----:B------:R-:W-:-:S02]  /*2a590*/  @P2 IMAD.MOV.U32 R2, RZ, RZ, R19 ;  /* 0x000000ffff022224 */ /* 0x000fc400078e0013 */
[----:B------:R-:W-:-:S05]  /*2a5a0*/  @P2 IMAD.MOV.U32 R3, RZ, RZ, R38 ;  /* 0x000000ffff032224 */ /* 0x000fca00078e0026 */
[----:B------:R0:W4:Y:S02]  /*2a5b0*/  @P2 LDG.E.U8 R111, desc[UR20][R2.64] ;  /* 0x00000014026f2981 */ /* 0x000124000c1e1100 */
[----:B0-----:R-:W-:Y:S02]  /*2a5c0*/  @P1 IMAD.MOV.U32 R2, RZ, RZ, R4 ;  /* 0x000000ffff021224 */ /* 0x001fe400078e0004 */
[----:B------:R-:W-:-:S05]  /*2a5d0*/  @P1 IMAD.MOV.U32 R3, RZ, RZ, R11 ;  /* 0x000000ffff031224 */ /* 0x000fca00078e000b */
[----:B------:R0:W4:Y:S02]  /*2a5e0*/  @P1 LDG.E.U8 R110, desc[UR20][R2.64] ;  /* 0x00000014026e1981 */ /* 0x000124000c1e1100 */
[----:B0-----:R-:W-:Y:S01]  /*2a5f0*/  IMAD R2, R18, UR4, RZ ;  /* 0x0000000412027c24 */ /* 0x001fe2000f8e02ff */
[----:B------:R-:W0:Y:S04]  /*2a600*/  LDCU UR4, c[0x0][0x3b0] ;  /* 0x00007600ff0477ac */ /* 0x000e280008000800 */
[----:B------:R-:W-:Y:S02]  /*2a610*/  SHF.R.S32.HI R3, RZ, 0x1f, R2 ;  /* 0x0000001fff037819 */ /* 0x000fe40000011402 */
[----:B------:R-:W-:-:S05]  /*2a620*/  IADD3 R18, P6, PT, R2, R8, RZ ;  /* 0x0000000802127210 */ /* 0x000fca0007fde0ff */
[----:B------:R-:W-:Y:S01]  /*2a630*/  IMAD.X R19, R3, 0x1, R6, P6 ;  /* 0x0000000103137824 */ /* 0x000fe200030e0606 */
[----:B------:R-:W-:Y:S01]  /*2a640*/  IADD3 R4, P6, PT, R2, R7, RZ ;  /* 0x0000000702047210 */ /* 0x000fe20007fde0ff */
[----:B------:R-:W-:-:S04]  /*2a650*/  @P2 IMAD.MOV.U32 R2, RZ, RZ, R18 ;  /* 0x000000ffff022224 */ /* 0x000fc800078e0012 */
[----:B------:R-:W-:Y:S02]  /*2a660*/  IMAD.X R11, R3, 0x1, R5, P6 ;  /* 0x00000001030b7824 */ /* 0x000fe400030e0605 */
[----:B------:R-:W-:-:S05]  /*2a670*/  @P2 IMAD.MOV.U32 R3, RZ, RZ, R19 ;  /* 0x000000ffff032224 */ /* 0x000fca00078e0013 */
[----:B------:R1:W4:Y:S02]  /*2a680*/  @P2 LDG.E.U8 R109, desc[UR20][R2.64] ;  /* 0x00000014026d2981 */ /* 0x000324000c1e1100 */
[----:B-1----:R-:W-:Y:S02]  /*2a690*/  @P1 IMAD.MOV.U32 R2, RZ, RZ, R4 ;  /* 0x000000ffff021224 */ /* 0x002fe400078e0004 */
[----:B------:R-:W-:-:S05]  /*2a6a0*/  @P1 IMAD.MOV.U32 R3, RZ, RZ, R11 ;  /* 0x000000ffff031224 */ /* 0x000fca00078e000b */
[----:B------:R0:W4:Y:S04]  /*2a6b0*/  @P1 LDG.E.U8 R108, desc[UR20][R2.64] ;  /* 0x00000014026c1981 */ /* 0x000128000c1e1100 */
[----:B------:R1:W-:Y:S01]  /*2a6c0*/  STL [R1+0x768], R18 ;  /* 0x0007681201007387 */ /* 0x0003e20000100800 */
[----:B0-----:R-:W-:-:S03]  /*2a6d0*/  IMAD R2, R21, UR4, RZ ;  /* 0x0000000415027c24 */ /* 0x001fc6000f8e02ff */
[----:B------:R0:W-:Y:S04]  /*2a6e0*/  STL [R1+0x764], R19 ;  /* 0x0007641301007387 */ /* 0x0001e80000100800 */
[----:B------:R-:W-:Y:S01]  /*2a6f0*/  STS.U8 [R158+UR9+0x22600], R134 ;  /* 0x022600869e007988 */ /* 0x000fe20008000009 */
[----:B------:R-:W2:Y:S01]  /*2a700*/  LDCU UR4, c[0x0][0x3b0] ;  /* 0x00007600ff0477ac */ /* 0x000ea20008000800 */
[----:B------:R-:W-:Y:S02]  /*2a710*/  SHF.R.S32.HI R3, RZ, 0x1f, R2 ;  /* 0x0000001fff037819 */ /* 0x000fe40000011402 */
[----:B-1----:R-:W-:Y:S01]  /*2a720*/  IADD3 R18, P6, PT, R2, R8, RZ ;  /* 0x0000000802127210 */ /* 0x002fe20007fde0ff */
[----:B------:R1:W-:Y:S04]  /*2a730*/  STL [R1+0x770], R4 ;  /* 0x0007700401007387 */ /* 0x0003e80000100800 */
[----:B------:R-:W-:Y:S01]  /*2a740*/  STS.U8 [R158+UR9+0x22800], R137 ;  /* 0x022800899e007988 */ /* 0x000fe20008000009 */
[----:B0-----:R-:W-:-:S03]  /*2a750*/  IMAD.X R19, R3, 0x1, R6, P6 ;  /* 0x0000000103137824 */ /* 0x001fc600030e0606 */
[----:B------:R-:W-:Y:S04]  /*2a760*/  STS.U8 [R158+UR9+0x22a00], R138 ;  /* 0x022a008a9e007988 */ /* 0x000fe80008000009 */
[----:B------:R0:W-:Y:S01]  /*2a770*/  STL [R1+0x76c], R11 ;  /* 0x00076c0b01007387 */ /* 0x0001e20000100800 */
[----:B-1----:R-:W-:-:S05]  /*2a780*/  IADD3 R4, P6, PT, R2, R7, RZ ;  /* 0x0000000702047210 */ /* 0x002fca0007fde0ff */
[----:B0-----:R-:W-:Y:S01]  /*2a790*/  IMAD.X R11, R3, 0x1, R5, P6 ;  /* 0x00000001030b7824 */ /* 0x001fe200030e0605 */
[----:B---3--:R-:W-:Y:S04]  /*2a7a0*/  STS.U8 [R158+UR9+0x22c00], R139 ;  /* 0x022c008b9e007988 */ /* 0x008fe80008000009 */
[----:B--2---:R0:W-:Y:S04]  /*2a7b0*/  STS.U8 [R158+UR9+0x22e00], R140 ;  /* 0x022e008c9e007988 */ /* 0x0041e80008000009 */
[----:B----4-:R1:W-:Y:S04]  /*2a7c0*/  STS.U8 [R158+UR9+0x23000], R141 ;  /* 0x0230008d9e007988 */ /* 0x0103e80008000009 */
[----:B0-----:R-:W2:Y:S04]  /*2a7d0*/  LDL.LU R140, [R1+0x7bc] ;  /* 0x0007bc00018c7983 */ /* 0x001ea80000300800 */
[----:B-1----:R-:W3:Y:S04]  /*2a7e0*/  LDL.LU R141, [R1+0x7b8] ;  /* 0x0007b800018d7983 */ /* 0x002ee80000300800 */
[----:B------:R-:W-:Y:S04]  /*2a7f0*/  STL [R1+0x778], R18 ;  /* 0x0007781201007387 */ /* 0x000fe80000100800 */
[----:B------:R-:W-:Y:S04]  /*2a800*/  STL [R1+0x774], R19 ;  /* 0x0007741301007387 */ /* 0x000fe80000100800 */
[----:B------:R-:W-:Y:S04]  /*2a810*/  STL [R1+0x780], R4 ;  /* 0x0007800401007387 */ /* 0x000fe80000100800 */
[----:B------:R0:W-:Y:S04]  /*2a820*/  STS.U8 [R158+UR9+0x23200], R145 ;  /* 0x023200919e007988 */ /* 0x0001e80008000009 */
[----:B------:R-:W-:Y:S04]  /*2a830*/  STL [R1+0x77c], R11 ;  /* 0x00077c0b01007387 */ /* 0x000fe80000100800 */
[----:B------:R1:W-:Y:S04]  /*2a840*/  STS.U8 [R158+UR9+0x23400], R149 ;  /* 0x023400959e007988 */ /* 0x0003e80008000009 */
[----:B------:R-:W-:Y:S04]  /*2a850*/  STS.U8 [R158+UR9+0x23600], R64 ;  /* 0x023600409e007988 */ /* 0x000fe80008000009 */
[----:B------:R-:W-:Y:S04]  /*2a860*/  STS.U8 [R158+UR9+0x23800], R63 ;  /* 0x0238003f9e007988 */ /* 0x000fe80008000009 */
[----:B------:R4:W-:Y:S04]  /*2a870*/  STS.U8 [R158+UR9+0x23a00], R62 ;  /* 0x023a003e9e007988 */ /* 0x0009e80008000009 */
[----:B0-----:R-:W3:Y:S04]  /*2a880*/  LDL.LU R145, [R1+0x7b4] ;  /* 0x0007b40001917983 */ /* 0x001ee80000300800 */
[----:B-1----:R-:W3:Y:S01]  /*2a890*/  LDL.LU R149, [R1+0x83c] ;  /* 0x00083c0001957983 */ /* 0x002ee20000300800 */
[----:B----4-:R-:W-:-:S03]  /*2a8a0*/  LOP3.LUT R62, R161, 0x7f, RZ, 0xc0, !PT ;  /* 0x0000007fa13e7812 */ /* 0x010fc600078ec0ff */
[----:B------:R-:W4:Y:S04]  /*2a8b0*/  LDL.LU R158, [R1+0x838] ;  /* 0x00083800019e7983 */ /* 0x000f280000300800 */
[----:B------:R-:W4:Y:S01]  /*2a8c0*/  LDL.LU R161, [R1+0x834] ;  /* 0x0008340001a17983 */ /* 0x000f220000300800 */
[----:B------:R-:W-:Y:S02]  /*2a8d0*/  SEL R38, R16, R20, !P3 ;  /* 0x0000001410267207 */ /* 0x000fe40005800000 */
[----:B------:R-:W-:Y:S01]  /*2a8e0*/  PRMT R64, RZ, 0x7610, R64 ;  /* 0x00007610ff407816 */ /* 0x000fe20000000040 */
[----:B------:R-:W-:Y:S02]  /*2a8f0*/  @P2 IMAD.MOV.U32 R2, RZ, RZ, R18 ;  /* 0x000000ffff022224 */ /* 0x000fe400078e0012 */
[----:B------:R-:W-:-:S02]  /*2a900*/  @P2 IMAD.MOV.U32 R3, RZ, RZ, R19 ;  /* 0x000000ffff032224 */ /* 0x000fc400078e0013 */
[----:B------:R-:W-:Y:S01]  /*2a910*/  IMAD R38, R38, UR4, RZ ;  /* 0x0000000426267c24 */ /* 0x000fe2000f8e02ff */
[----:B------:R-:W0:Y:S01]  /*2a920*/  LDCU UR4, c[0x0][0x3b0] ;  /* 0x00007600ff0477ac */ /* 0x000e220008000800 */
[----:B------:R-:W-:Y:S01]  /*2a930*/  PRMT R63, RZ, 0x7610, R63 ;  /* 0x00007610ff3f7816 */ /* 0x000fe2000000003f */
[----:B------:R1:W4:Y:S02]  /*2a940*/  @P2 LDG.E.U8 R64, desc[UR20][R2.64] ;  /* 0x0000001402402981 */ /* 0x000324000c1e1100 */
[----:B------:R-:W-:Y:S01]  /*2a950*/  SHF.R.S32.HI R39, RZ, 0x1f, R38 ;  /* 0x0000001fff277819 */ /* 0x000fe20000011426 */
[----:B-1----:R-:W-:Y:S02]  /*2a960*/  @P1 IMAD.MOV.U32 R2, RZ, RZ, R4 ;  /* 0x000000ffff021224 */ /* 0x002fe400078e0004 */
[----:B------:R-:W-:Y:S01]  /*2a970*/  @P1 IMAD.MOV.U32 R3, RZ, RZ, R11 ;  /* 0x000000ffff031224 */ /* 0x000fe200078e000b */
[----:B------:R-:W-:-:S04]  /*2a980*/  IADD3 R4, P6, PT, R38, R8, RZ ;  /* 0x0000000826047210 */ /* 0x000fc80007fde0ff */
[----:B------:R1:W4:Y:S01]  /*2a990*/  @P1 LDG.E.U8 R63, desc[UR20][R2.64] ;  /* 0x00000014023f1981 */ /* 0x000322000c1e1100 */
[----:B------:R-:W-:-:S03]  /*2a9a0*/  IMAD.X R11, R39, 0x1, R6, P6 ;  /* 0x00000001270b7824 */ /* 0x000fc600030e0606 */
[----:B------:R0:W-:Y:S01]  /*2a9b0*/  STS.U8 [R62+UR9+0x23c00], R61 ;  /* 0x023c003d3e007988 */ /* 0x0001e20008000009 */
[----:B------:R-:W-:Y:S01]  /*2a9c0*/  @P2 IMAD.MOV.U32 R18, RZ, RZ, R4 ;  /* 0x000000ffff122224 */ /* 0x000fe200078e0004 */
[----:B-1----:R-:W-:Y:S01]  /*2a9d0*/  SEL R3, R16, R24, !P3 ;  /* 0x0000001810037207 */ /* 0x002fe20005800000 */
[----:B------:R-:W-:Y:S01]  /*2a9e0*/  @P2 IMAD.MOV.U32 R19, RZ, RZ, R11 ;  /* 0x000000ffff132224 */ /* 0x000fe200078e000b */
[----:B0-----:R-:W-:-:S03]  /*2a9f0*/  PRMT R61, RZ, 0x7610, R61 ;  /* 0x00007610ff3d7816 */ /* 0x001fc6000000003d */
[----:B------:R-:W-:Y:S01]  /*2aa00*/  IMAD R3, R3, UR4, RZ ;  /* 0x0000000403037c24 */ /* 0x000fe2000f8e02ff */
[----:B------:R-:W0:Y:S01]  /*2aa10*/  LDCU UR4, c[0x0][0x3b0] ;  /* 0x00007600ff0477ac */ /* 0x000e220008000800 */
[----:B------:R1:W-:Y:S04]  /*2aa20*/  STL [R1+0x788], R4 ;  /* 0x0007880401007387 */ /* 0x0003e80000100800 */
[----:B------:R0:W4:Y:S01]  /*2aa30*/  @P2 LDG.E.U8 R61, desc[UR20][R18.64] ;  /* 0x00000014123d2981 */ /* 0x000122000c1e1100 */
[----:B-1----:R-:W-:Y:S02]  /*2aa40*/  SHF.R.S32.HI R4, RZ, 0x1f, R3 ;  /* 0x0000001fff047819 */ /* 0x002fe40000011403 */
[----:B0-----:R-:W-:-:S05]  /*2aa50*/  IADD3 R18, P6, PT, R3, R8, RZ ;  /* 0x0000000803127210 */ /* 0x001fca0007fde0ff */
[----:B------:R-:W-:Y:S01]  /*2aa60*/  IMAD.X R19, R4, 0x1, R6, P6 ;  /* 0x0000000104137824 */ /* 0x000fe200030e0606 */
[----:B------:R-:W-:Y:S02]  /*2aa70*/  IADD3 R164, P6, PT, R3, R7, RZ ;  /* 0x0000000703a47210 */ /* 0x000fe40007fde0ff */
[----:B------:R-:W-:Y:S02]  /*2aa80*/  SEL R3, R16, R28, !P3 ;  /* 0x0000001c10037207 */ /* 0x000fe40005800000 */
[----:B------:R-:W-:Y:S01]  /*2aa90*/  LOP3.LUT R2, R62, 0x10, RZ, 0x3c, !PT ;  /* 0x000000103e027812 */ /* 0x000fe200078e3cff */
[----:B------:R0:W-:Y:S02]  /*2aaa0*/  STL [R1+0x784], R11 ;  /* 0x0007840b01007387 */ /* 0x0001e40000100800 */
[----:B------:R-:W-:Y:S02]  /*2aab0*/  IMAD R3, R3, UR4, RZ ;  /* 0x0000000403037c24 */ /* 0x000fe4000f8e02ff */
[----:B------:R-:W-:Y:S01]  /*2aac0*/  STS.U8 [R62+UR9+0x23e00], R51 ;  /* 0x023e00333e007988 */ /* 0x000fe20008000009 */
[----:B------:R-:W1:Y:S01]  /*2aad0*/  LDCU UR4, c[0x0][0x3b0] ;  /* 0x00007600ff0477ac */ /* 0x000e620008000800 */
[----:B0-----:R-:W-:Y:S01]  /*2aae0*/  IMAD.X R11, R4, 0x1, R5, P6 ;  /* 0x00000001040b7824 */ /* 0x001fe200030e0605 */
[----:B------:R-:W-:-:S02]  /*2aaf0*/  SHF.R.S32.HI R4, RZ, 0x1f, R3 ;  /* 0x0000001fff047819 */ /* 0x000fc40000011403 */
[----:B------:R-:W-:-:S05]  /*2ab00*/  IADD3 R24, P6, PT, R3, R8, RZ ;  /* 0x0000000803187210 */ /* 0x000fca0007fde0ff */
[----:B------:R-:W-:Y:S01]  /*2ab10*/  IMAD.X R163, R4, 0x1, R6, P6 ;  /* 0x0000000104a37824 */ /* 0x000fe200030e0606 */
[----:B------:R-:W-:-:S05]  /*2ab20*/  IADD3 R107, P6, PT, R3, R7, RZ ;  /* 0x00000007036b7210 */ /* 0x000fca0007fde0ff */
[----:B------:R-:W-:Y:S01]  /*2ab30*/  IMAD.X R134, R4, 0x1, R5, P6 ;  /* 0x0000000104867824 */ /* 0x000fe200030e0605 */
[----:B--2---:R0:W-:Y:S04]  /*2ab40*/  STS.U8 [R2+UR9+0x20080], R140 ;  /* 0x0200808c02007988 */ /* 0x0041e80008000009 */
[----:B---3--:R2:W-:Y:S04]  /*2ab50*/  STS.U8 [R2+UR9+0x20280], R141 ;  /* 0x0202808d02007988 */ /* 0x0085e80008000009 */
[----:B0-----:R-:W3:Y:S04]  /*2ab60*/  LDL.LU R140, [R1+0x860] ;  /* 0x00086000018c7983 */ /* 0x001ee80000300800 */
[----:B--2---:R-:W2:Y:S04]  /*2ab70*/  LDL.LU R141, [R1+0x85c] ;  /* 0x00085c00018d7983 */ /* 0x004ea80000300800 */
[----:B------:R0:W-:Y:S04]  /*2ab80*/  STS.U8 [R2+UR9+0x20480], R145 ;  /* 0x0204809102007988 */ /* 0x0001e80008000009 */
[----:B------:R1:W-:Y:S04]  /*2ab90*/  STS.U8 [R2+UR9+0x20680], R149 ;  /* 0x0206809502007988 */ /* 0x0003e80008000009 */
[----:B0-----:R-:W2:Y:S04]  /*2aba0*/  LDL.LU R145, [R1+0x854] ;  /* 0x0008540001917983 */ /* 0x001ea80000300800 */
[----:B------:R-:W-:Y:S04]  /*2abb0*/  STL [R1+0x7b8], R18 ;  /* 0x0007b81201007387 */ /* 0x000fe80000100800 */
[----:B------:R-:W-:Y:S04]  /*2abc0*/  STL [R1+0x7b4], R19 ;  /* 0x0007b41301007387 */ /* 0x000fe80000100800 */
[----:B------:R-:W-:Y:S04]  /*2abd0*/  STL [R1+0x7bc], R11 ;  /* 0x0007bc0b01007387 */ /* 0x000fe80000100800 */
[----:B------:R-:W-:Y:S04]  /*2abe0*/  STL [R1+0x7c0], R164 ;  /* 0x0007c0a401007387 */ /* 0x000fe80000100800 */
[----:B----4-:R0:W-:Y:S04]  /*2abf0*/  STS.U8 [R2+UR9+0x20880], R158 ;  /* 0x0208809e02007988 */ /* 0x0101e80008000009 */
[----:B-1----:R-:W4:Y:S04]  /*2ac00*/  LDL.LU R149, [R1+0x858] ;  /* 0x0008580001957983 */ /* 0x002f280000300800 */
[----:B------:R1:W-:Y:S04]  /*2ac10*/  STS.U8 [R2+UR9+0x20a80], R161 ;  /* 0x020a80a102007988 */ /* 0x0003e80008000009 */
[----:B0-----:R-:W4:Y:S04]  /*2ac20*/  LDL.LU R158, [R1+0x850] ;  /* 0x00085000019e7983 */ /* 0x001f280000300800 */
[----:B-1----:R-:W4:Y:S04]  /*2ac30*/  LDL.LU R161, [R1+0x828] ;  /* 0x0008280001a17983 */ /* 0x002f280000300800 */
[----:B------:R-:W-:Y:S04]  /*2ac40*/  STL [R1+0x838], R24 ;  /* 0x0008381801007387 */ /* 0x000fe80000100800 */
[----:B------:R-:W-:Y:S04]  /*2ac50*/  STL [R1+0x834], R163 ;  /* 0x000834a301007387 */ /* 0x000fe80000100800 */
[----:B------:R-:W-:Y:S04]  /*2ac60*/  STL [R1+0x840], R107 ;  /* 0x0008406b01007387 */ /* 0x000fe80000100800 */
[----:B------:R-:W-:Y:S04]  /*2ac70*/  STL [R1+0x83c], R134 ;  /* 0x00083c8601007387 */ /* 0x000fe80000100800 */
[----:B------:R-:W4:Y:S01]  /*2ac80*/  LDL.LU R165, [R1+0x844] ;  /* 0x0008440001a57983 */ /* 0x000f220000300800 */
[----:B------:R-:W-:-:S03]  /*2ac90*/  @!P5 IMAD.MOV R25, RZ, RZ, -R25 ;  /* 0x000000ffff19d224 */ /* 0x000fc600078e0a19 */
[----:B------:R-:W4:Y:S04]  /*2aca0*/  LDL.LU R137, [R1+0x84c] ;  /* 0x00084c0001897983 */ /* 0x000f280000300800 */
[----:B------:R-:W4:Y:S01]  /*2acb0*/  LDL.LU R138, [R1+0x848] ;  /* 0x00084800018a7983 */ /* 0x000f220000300800 */
[----:B------:R-:W-:-:S05]  /*2acc0*/  SEL R3, R16, R25, !P3 ;  /* 0x0000001910037207 */ /* 0x000fca0005800000 */
[----:B------:R-:W-:Y:S02]  /*2acd0*/  IMAD R3, R3, UR4, RZ ;  /* 0x0000000403037c24 */ /* 0x000fe4000f8e02ff */
[----:B------:R-:W-:Y:S01]  /*2ace0*/  IMAD.MOV.U32 R25, RZ, RZ, R11 ;  /* 0x000000ffff197224 */ /* 0x000fe200078e000b */
[----:B------:R-:W-:Y:S01]  /*2acf0*/  PRMT R21, RZ, 0x7610, R21 ;  /* 0x00007610ff157816 */ /* 0x000fe20000000015 */
[----:B---3--:R0:W-:Y:S01]  /*2ad00*/  STS.U8 [R2+UR9+0x20c80], R140 ;  /* 0x020c808c02007988 */ /* 0x0081e20008000009 */
[----:B------:R-:W-:Y:S02]  /*2ad10*/  SHF.R.S32.HI R4, RZ, 0x1f, R3 ;  /* 0x0000001fff047819 */ /* 0x000fe40000011403 */
[C---:B------:R-:W-:Y:S02]  /*2ad20*/  IADD3 R105, P6, PT, R3.reuse, R8, RZ ;  /* 0x0000000803697210 */ /* 0x040fe40007fde0ff */
[----:B------:R1:W3:Y:S04]  /*2ad30*/  @P2 LDG.E.U8 R21, desc[UR20][R18.64] ;  /* 0x0000001412152981 */ /* 0x0002e8000c1e1100 */
[----:B--2---:R2:W-:Y:S01]  /*2ad40*/  STS.U8 [R2+UR9+0x20e80], R141 ;  /* 0x020e808d02007988 */ /* 0x0045e20008000009 */
[----:B------:R-:W-:Y:S01]  /*2ad50*/  IMAD.X R106, R4, 0x1, R6, P6 ;  /* 0x00000001046a7824 */ /* 0x000fe200030e0606 */
[----:B------:R-:W-:-:S02]  /*2ad60*/  IADD3 R11, P6, PT, R3, R7, RZ ;  /* 0x00000007030b7210 */ /* 0x000fc40007fde0ff */
[----:B------:R0:W-:Y:S04]  /*2ad70*/  STS.U8 [R2+UR9+0x21080], R145 ;  /* 0x0210809102007988 */ /* 0x0001e80008000009 */
[----:B------:R-:W3:Y:S01]  /*2ad80*/  LDL.LU R3, [R1+0x830] ;  /* 0x0008300001037983 */ /* 0x000ee20000300800 */
[----:B------:R-:W-:-:S03]  /*2ad90*/  IMAD.X R104, R4, 0x1, R5, P6 ;  /* 0x0000000104687824 */ /* 0x000fc600030e0605 */
[----:B------:R-:W-:Y:S04]  /*2ada0*/  STL [R1+0x8b8], R105 ;  /* 0x0008b86901007387 */ /* 0x000fe80000100800 */
[----:B------:R-:W-:Y:S04]  /*2adb0*/  STL [R1+0x8b4], R106 ;  /* 0x0008b46a01007387 */ /* 0x000fe80000100800 */
[----:B------:R-:W3:Y:S04]  /*2adc0*/  LDL.LU R139, [R1+0x82c] ;  /* 0x00082c00018b7983 */ /* 0x000ee80000300800 */
[----:B------:R-:W-:Y:S04]  /*2add0*/  STL [R1+0x8c0], R11 ;  /* 0x0008c00b01007387 */ /* 0x000fe80000100800 */
[----:B------:R-:W-:Y:S04]  /*2ade0*/  STL [R1+0x8bc], R104 ;  /* 0x0008bc6801007387 */ /* 0x000fe80000100800 */
[----:B0-----:R-:W3:Y:S04]  /*2adf0*/  LDL.LU R140, [R1+0x824] ;  /* 0x00082400018c7983 */ /* 0x001ee80000300800 */
[----:B--2---:R-:W2:Y:S04]  /*2ae00*/  LDL.LU R141, [R1+0x820] ;  /* 0x00082000018d7983 */ /* 0x004ea80000300800 */
[----:B----4-:R0:W-:Y:S04]  /*2ae10*/  STS.U8 [R2+UR9+0x21280], R149 ;  /* 0x0212809502007988 */ /* 0x0101e80008000009 */
[----:B------:R-:W4:Y:S01]  /*2ae20*/  LDL.LU R145, [R1+0x81c] ;  /* 0x00081c0001917983 */ /* 0x000f220000300800 */
[----:B-1----:R-:W-:-:S03]  /*2ae30*/  @P1 IMAD.MOV.U32 R19, RZ, RZ, R25 ;  /* 0x000000ffff131224 */ /* 0x002fc600078e0019 */
[----:B------:R1:W-:Y:S04]  /*2ae40*/  STS.U8 [R2+UR9+0x21480], R158 ;  /* 0x0214809e02007988 */ /* 0x0003e80008000009 */
[----:B------:R0:W-:Y:S01]  /*2ae50*/  STS.U8 [R2+UR9+0x21680], R161 ;  /* 0x021680a102007988 */ /* 0x0001e20008000009 */
[----:B------:R-:W-:-:S03]  /*2ae60*/  @P2 IMAD.MOV.U32 R25, RZ, RZ, R163 ;  /* 0x000000ffff192224 */ /* 0x000fc600078e00a3 */
[----:B------:R1:W-:Y:S04]  /*2ae70*/  STS.U8 [R2+UR9+0x21a80], R165 ;  /* 0x021a80a502007988 */ /* 0x0003e80008000009 */
[----:B0-----:R-:W4:Y:S04]  /*2ae80*/  LDL.LU R149, [R1+0x818] ;  /* 0x0008180001957983 */ /* 0x001f280000300800 */
[----:B-1----:R-:W4:Y:S01]  /*2ae90*/  LDL.LU R158, [R1+0x814] ;  /* 0x00081400019e7983 */ /* 0x002f220000300800 */
[----:B------:R-:W-:Y:S01]  /*2aea0*/  @P1 IMAD.MOV.U32 R18, RZ, RZ, R164 ;  /* 0x000000ffff121224 */ /* 0x000fe200078e00a4 */
[----:B------:R-:W-:-:S02]  /*2aeb0*/  PRMT R20, RZ, 0x7610, R20 ;  /* 0x00007610ff147816 */ /* 0x000fc40000000014 */
[----:B------:R-:W4:Y:S04]  /*2aec0*/  LDL.LU R161, [R1+0x810] ;  /* 0x0008100001a17983 */ /* 0x000f280000300800 */
[----:B------:R-:W4:Y:S04]  /*2aed0*/  LDL.LU R163, [R1+0x80c] ;  /* 0x00080c0001a37983 */ /* 0x000f280000300800 */
[----:B------:R-:W4:Y:S01]  /*2aee0*/  LDL.LU R164, [R1+0x808] ;  /* 0x0008080001a47983 */ /* 0x000f220000300800 */
[----:B------:R-:W-:-:S03]  /*2aef0*/  PRMT R17, RZ, 0x7610, R17 ;  /* 0x00007610ff117816 */ /* 0x000fc60000000011 */
[----:B------:R-:W-:Y:S04]  /*2af00*/  STS.U8 [R2+UR9+0x21c80], R137 ;  /* 0x021c808902007988 */ /* 0x000fe80008000009 */
[----:B------:R-:W4:Y:S04]  /*2af10*/  LDL.LU R165, [R1+0x804] ;  /* 0x0008040001a57983 */ /* 0x000f280000300800 */
[----:B------:R0:W4:Y:S04]  /*2af20*/  @P1 LDG.E.U8 R20, desc[UR20][R18.64] ;  /* 0x0000001412141981 */ /* 0x000128000c1e1100 */
[----:B------:R-:W-:Y:S04]  /*2af30*/  STS.U8 [R2+UR9+0x21e80], R138 ;  /* 0x021e808a02007988 */ /* 0x000fe80008000009 */
[----:B------:R-:W-:Y:S04]  /*2af40*/  STS.U8 [R2+UR9+0x23680], R75 ;  /* 0x0236804b02007988 */ /* 0x000fe80008000009 */
[----:B------:R-:W-:Y:S04]  /*2af50*/  STS.U8 [R2+UR9+0x23880], R72 ;  /* 0x0238804802007988 */ /* 0x000fe80008000009 */
[----:B------:R-:W-:Y:S04]  /*2af60*/  STS.U8 [R2+UR9+0x23a80], R70 ;  /* 0x023a804602007988 */ /* 0x000fe80008000009 */
[----:B------:R-:W-:Y:S04]  /*2af70*/  STS.U8 [R2+UR9+0x23c80], R68 ;  /* 0x023c804402007988 */ /* 0x000fe80008000009 */
[----:B------:R-:W-:Y:S01]  /*2af80*/  STS.U8 [R2+UR9+0x23e80], R66 ;  /* 0x023e804202007988 */ /* 0x000fe20008000009 */
[----:B------:R-:W-:-:S02]  /*2af90*/  PRMT R15, RZ, 0x7610, R15 ;  /* 0x00007610ff0f7816 */ /* 0x000fc4000000000f */
[----:B------:R-:W-:Y:S01]  /*2afa0*/  ISETP.GE.AND P5, PT, R48, RZ, PT ;  /* 0x000000ff3000720c */ /* 0x000fe20003fa6270 */
[----:B------:R-:W1:Y:S01]  /*2afb0*/  LDCU UR4, c[0x0][0x3b0] ;  /* 0x00007600ff0477ac */ /* 0x000e620008000800 */
[----:B0-----:R-:W-:Y:S02]  /*2afc0*/  PRMT R19, RZ, 0x7610, R19 ;  /* 0x00007610ff137816 */ /* 0x001fe40000000013 */
[----:B------:R-:W-:-:S04]  /*2afd0*/  PRMT R18, RZ, 0x7610, R18 ;  /* 0x00007610ff127816 */ /* 0x000fc80000000012 */
[----:B------:R0:W4:Y:S02]  /*2afe0*/  @P2 LDG.E.U8 R19, desc[UR20][R24.64] ;  /* 0x0000001418132981 */ /* 0x000124000c1e1100 */
[----:B0-----:R-:W-:Y:S02]  /*2aff0*/  @P1 IMAD.MOV.U32 R24, RZ, RZ, R107 ;  /* 0x000000ffff181224 */ /* 0x001fe400078e006b */
[----:B------:R-:W-:-:S05]  /*2b000*/  @P1 IMAD.MOV.U32 R25, RZ, RZ, R134 ;  /* 0x000000ffff191224 */ /* 0x000fca00078e0086 */
[----:B------:R0:W4:Y:S02]  /*2b010*/  @P1 LDG.E.U8 R18, desc[UR20][R24.64] ;  /* 0x0000001418121981 */ /* 0x000124000c1e1100 */
[----:B0-----:R-:W-:Y:S02]  /*2b020*/  @P2 IMAD.MOV.U32 R24, RZ, RZ, R105 ;  /* 0x000000ffff182224 */ /* 0x001fe400078e0069 */
[----:B------:R-:W-:-:S05]  /*2b030*/  @P2 IMAD.MOV.U32 R25, RZ, RZ, R106 ;  /* 0x000000ffff192224 */ /* 0x000fca00078e006a */
[----:B------:R0:W4:Y:S02]  /*2b040*/  @P2 LDG.E.U8 R17, desc[UR20][R24.64] ;  /* 0x0000001418112981 */ /* 0x000124000c1e1100 */
[----:B0-----:R-:W-:Y:S02]  /*2b050*/  @P1 IMAD.MOV.U32 R25, RZ, RZ, R104 ;  /* 0x000000ffff191224 */ /* 0x001fe400078e0068 */
[----:B------:R-:W-:-:S05]  /*2b060*/  @P1 IMAD.MOV.U32 R24, RZ, RZ, R11 ;  /* 0x000000ffff181224 */ /* 0x000fca00078e000b */
[----:B------:R-:W4:Y:S04]  /*2b070*/  @P1 LDG.E.U8 R15, desc[UR20][R24.64] ;  /* 0x00000014180f1981 */ /* 0x000f28000c1e1100 */
[----:B---3--:R0:W-:Y:S04]  /*2b080*/  STS.U8 [R2+UR9+0x21880], R3 ;  /* 0x0218800302007988 */ /* 0x0081e80008000009 */
[----:B0-----:R-:W3:Y:S04]  /*2b090*/  LDL.LU R3, [R1+0x7fc] ;  /* 0x0007fc0001037983 */ /* 0x001ee80000300800 */
[----:B------:R-:W3:Y:S04]  /*2b0a0*/  LDL.LU R104, [R1+0x800] ;  /* 0x0008000001687983 */ /* 0x000ee80000300800 */
[----:B------:R-:W3:Y:S04]  /*2b0b0*/  LDL.LU R105, [R1+0x7f8] ;  /* 0x0007f80001697983 */ /* 0x000ee80000300800 */
[----:B------:R-:W3:Y:S04]  /*2b0c0*/  LDL.LU R11, [R1+0x7f4] ;  /* 0x0007f400010b7983 */ /* 0x000ee80000300800 */
[----:B------:R-:W3:Y:S04]  /*2b0d0*/  LDL.LU R106, [R1+0x7f0] ;  /* 0x0007f000016a7983 */ /* 0x000ee80000300800 */
[----:B------:R-:W3:Y:S04]  /*2b0e0*/  LDL.LU R107, [R1+0x7ec] ;  /* 0x0007ec00016b7983 */ /* 0x000ee80000300800 */
[----:B------:R-:W3:Y:S04]  /*2b0f0*/  LDL.LU R134, [R1+0x7e8] ;  /* 0x0007e80001867983 */ /* 0x000ee80000300800 */
[----:B------:R-:W3:Y:S04]  /*2b100*/  LDL.LU R137, [R1+0x7e4] ;  /* 0x0007e40001897983 */ /* 0x000ee80000300800 */
[----:B------:R0:W-:Y:S04]  /*2b110*/  STS.U8 [R2+UR9+0x22280], R139 ;  /* 0x0222808b02007988 */ /* 0x0001e80008000009 */
[----:B------:R-:W3:Y:S04]  /*2b120*/  LDL.LU R138, [R1+0x7e0] ;  /* 0x0007e000018a7983 */ /* 0x000ee80000300800 */
[----:B------:R0:W-:Y:S04]  /*2b130*/  STS.U8 [R2+UR9+0x22480], R140 ;  /* 0x0224808c02007988 */ /* 0x0001e80008000009 */
[----:B--2---:R2:W-:Y:S04]  /*2b140*/  STS.U8 [R2+UR9+0x22680], R141 ;  /* 0x0226808d02007988 */ /* 0x0045e80008000009 */
[----:B----4-:R4:W-:Y:S04]  /*2b150*/  STS.U8 [R2+UR9+0x22880], R145 ;  /* 0x0228809102007988 */ /* 0x0109e80008000009 */
[----:B------:R1:W-:Y:S04]  /*2b160*/  STS.U8 [R2+UR9+0x22a80], R149 ;  /* 0x022a809502007988 */ /* 0x0003e80008000009 */
[----:B------:R1:W-:Y:S04]  /*2b170*/  STS.U8 [R2+UR9+0x22c80], R158 ;  /* 0x022c809e02007988 */ /* 0x0003e80008000009 */
[----:B0-----:R-:W3:Y:S04]  /*2b180*/  LDL.LU R139, [R1+0x7dc] ;  /* 0x0007dc00018b7983 */ /* 0x001ee80000300800 */
[----:B------:R-:W3:Y:S04]  /*2b190*/  LDL.LU R140, [R1+0x7d8] ;  /* 0x0007d800018c7983 */ /* 0x000ee80000300800 */
[----:B--2---:R-:W2:Y:S04]  /*2b1a0*/  LDL.LU R141, [R1+0x7d4] ;  /* 0x0007d400018d7983 */ /* 0x004ea80000300800 */
[----:B----4-:R-:W4:Y:S04]  /*2b1b0*/  LDL.LU R145, [R1+0x7d0] ;  /* 0x0007d00001917983 */ /* 0x010f280000300800 */
[----:B-1----:R-:W2:Y:S04]  /*2b1c0*/  LDL.LU R149, [R1+0x7cc] ;  /* 0x0007cc0001957983 */ /* 0x002ea80000300800 */
[----:B------:R0:W-:Y:S04]  /*2b1d0*/  STS.U8 [R2+UR9+0x22e80], R161 ;  /* 0x022e80a102007988 */ /* 0x0001e80008000009 */
[----:B------:R-:W4:Y:S04]  /*2b1e0*/  LDL.LU R158, [R1+0x7c8] ;  /* 0x0007c800019e7983 */ /* 0x000f280000300800 */
[----:B------:R1:W-:Y:S04]  /*2b1f0*/  STS.U8 [R2+UR9+0x23080], R163 ;  /* 0x023080a302007988 */ /* 0x0003e80008000009 */
[----:B------:R1:W-:Y:S04]  /*2b200*/  STS.U8 [R2+UR9+0x23280], R164 ;  /* 0x023280a402007988 */ /* 0x0003e80008000009 */
[----:B------:R1:W-:Y:S04]  /*2b210*/  STS.U8 [R2+UR9+0x23480], R165 ;  /* 0x023480a502007988 */ /* 0x0003e80008000009 */
[----:B0-----:R-:W4:Y:S04]  /*2b220*/  LDL.LU R161, [R1+0x7c4] ;  /* 0x0007c40001a17983 */ /* 0x001f280000300800 */
[----:B------:R-:W4:Y:S04]  /*2b230*/  LDL.LU R4, [R1+0x79c] ;  /* 0x00079c0001047983 */ /* 0x000f280000300800 */
[----:B-1----:R-:W4:Y:S04]  /*2b240*/  LDL.LU R163, [R1+0x1c88] ;  /* 0x001c880001a37983 */ /* 0x002f280000300800 */
[----:B------:R-:W4:Y:S04]  /*2b250*/  LDL.LU R164, [R1+0x1c84] ;  /* 0x001c840001a47983 */ /* 0x000f280000300800 */
[----:B------:R-:W4:Y:S04]  /*2b260*/  LDL.LU R165, [R1+0x1c80] ;  /* 0x001c800001a57983 */ /* 0x000f280000300800 */
[----:B------:R-:W4:Y:S04]  /*2b270*/  LDL.LU R75, [R1+0x7a0] ;  /* 0x0007a000014b7983 */ /* 0x000f280000300800 */
[----:B------:R-:W4:Y:S04]  /*2b280*/  LDL.LU R72, [R1+0x7a4] ;  /* 0x0007a40001487983 */ /* 0x000f280000300800 */
[----:B------:R-:W4:Y:S04]  /*2b290*/  LDL.LU R70, [R1+0x7a8] ;  /* 0x0007a80001467983 */ /* 0x000f280000300800 */
[----:B------:R-:W4:Y:S04]  /*2b2a0*/  LDL.LU R68, [R1+0x7ac] ;  /* 0x0007ac0001447983 */ /* 0x000f280000300800 */
[----:B------:R-:W4:Y:S04]  /*2b2b0*/  LDL.LU R66, [R1+0x7b0] ;  /* 0x0007b00001427983 */ /* 0x000f280000300800 */
[----:B---3--:R0:W-:Y:S02]  /*2b2c0*/  STS.U8 [R2+UR9+0x22080], R3 ;  /* 0x0220800302007988 */ /* 0x0081e40008000009 */
[----:B0-----:R-:W-:-:S05]  /*2b2d0*/  LOP3.LUT R3, R62, 0x20, RZ, 0x3c, !PT ;  /* 0x000000203e037812 */ /* 0x001fca00078e3cff */
[----:B------:R0:W-:Y:S04]  /*2b2e0*/  STS.U8 [R3+UR9+0x20100], R104 ;  /* 0x0201006803007988 */ /* 0x0001e80008000009 */
[----:B------:R1:W-:Y:S04]  /*2b2f0*/  STS.U8 [R3+UR9+0x20300], R105 ;  /* 0x0203006903007988 */ /* 0x0003e80008000009 */
[----:B------:R3:W-:Y:S04]  /*2b300*/  STS.U8 [R3+UR9+0x20500], R11 ;  /* 0x0205000b03007988 */ /* 0x0007e80008000009 */
[----:B------:R0:W-:Y:S04]  /*2b310*/  STS.U8 [R3+UR9+0x20700], R106 ;  /* 0x0207006a03007988 */ /* 0x0001e80008000009 */
[----:B------:R1:W-:Y:S04]  /*2b320*/  STS.U8 [R3+UR9+0x20900], R107 ;  /* 0x0209006b03007988 */ /* 0x0003e80008000009 */
[----:B------:R3:W-:Y:S04]  /*2b330*/  STS.U8 [R3+UR9+0x20b00], R134 ;  /* 0x020b008603007988 */ /* 0x0007e80008000009 */
[----:B0-----:R-:W4:Y:S04]  /*2b340*/  LDL.LU R104, [R1+0x1c7c] ;  /* 0x001c7c0001687983 */ /* 0x001f280000300800 */
[----:B-1----:R-:W4:Y:S04]  /*2b350*/  LDL.LU R105, [R1+0x1c78] ;  /* 0x001c780001697983 */ /* 0x002f280000300800 */
[----:B---3--:R-:W3:Y:S04]  /*2b360*/  LDL.LU R11, [R1+0x1c74] ;  /* 0x001c7400010b7983 */ /* 0x008ee80000300800 */
[----:B------:R-:W3:Y:S04]  /*2b370*/  LDL.LU R106, [R1+0x1c70] ;  /* 0x001c7000016a7983 */ /* 0x000ee80000300800 */
[----:B------:R-:W3:Y:S04]  /*2b380*/  LDL.LU R107, [R1+0x1c6c] ;  /* 0x001c6c00016b7983 */ /* 0x000ee80000300800 */
[----:B------:R-:W3:Y:S04]  /*2b390*/  LDL.LU R134, [R1+0x1c68] ;  /* 0x001c680001867983 */ /* 0x000ee80000300800 */
[----:B------:R0:W-:Y:S04]  /*2b3a0*/  STS.U8 [R3+UR9+0x20d00], R137 ;  /* 0x020d008903007988 */ /* 0x0001e80008000009 */
[----:B------:R1:W-:Y:S04]  /*2b3b0*/  STS.U8 [R3+UR9+0x20f00], R138 ;  /* 0x020f008a03007988 */ /* 0x0003e80008000009 */
[----:B------:R0:W-:Y:S04]  /*2b3c0*/  STS.U8 [R3+UR9+0x21100], R139 ;  /* 0x0211008b03007988 */ /* 0x0001e80008000009 */
[----:B------:R0:W-:Y:S04]  /*2b3d0*/  STS.U8 [R3+UR9+0x21300], R140 ;  /* 0x0213008c03007988 */ /* 0x0001e80008000009 */
[----:B--2---:R2:W-:Y:S04]  /*2b3e0*/  STS.U8 [R3+UR9+0x21500], R141 ;  /* 0x0215008d03007988 */ /* 0x0045e80008000009 */
[----:B----4-:R4:W-:Y:S04]  /*2b3f0*/  STS.U8 [R3+UR9+0x21700], R145 ;  /* 0x0217009103007988 */ /* 0x0109e80008000009 */
[----:B0-----:R-:W3:Y:S04]  /*2b400*/  LDL.LU R137, [R1+0x1c64] ;  /* 0x001c640001897983 */ /* 0x001ee80000300800 */
[----:B-1----:R-:W3:Y:S04]  /*2b410*/  LDL.LU R138, [R1+0x1c60] ;  /* 0x001c6000018a7983 */ /* 0x002ee80000300800 */
[----:B------:R-:W3:Y:S04]  /*2b420*/  LDL.LU R139, [R1+0x1c5c] ;  /* 0x001c5c00018b7983 */ /* 0x000ee80000300800 */
[----:B------:R-:W3:Y:S04]  /*2b430*/  LDL.LU R140, [R1+0x1c58] ;  /* 0x001c5800018c7983 */ /* 0x000ee80000300800 */
[----:B--2---:R-:W2:Y:S04]  /*2b440*/  LDL.LU R141, [R1+0x1c54] ;  /* 0x001c5400018d7983 */ /* 0x004ea80000300800 */
[----:B----4-:R-:W4:Y:S04]  /*2b450*/  LDL.LU R145, [R1+0x1c50] ;  /* 0x001c500001917983 */ /* 0x010f280000300800 */
[----:B------:R0:W-:Y:S04]  /*2b460*/  STS.U8 [R3+UR9+0x21900], R149 ;  /* 0x0219009503007988 */ /* 0x0001e80008000009 */
[----:B------:R1:W-:Y:S04]  /*2b470*/  STS.U8 [R3+UR9+0x21b00], R158 ;  /* 0x021b009e03007988 */ /* 0x0003e80008000009 */
[----:B------:R0:W-:Y:S04]  /*2b480*/  STS.U8 [R3+UR9+0x21d00], R161 ;  /* 0x021d00a103007988 */ /* 0x0001e80008000009 */
[----:B------:R0:W-:Y:S04]  /*2b490*/  STS.U8 [R3+UR9+0x22b00], R103 ;  /* 0x022b006703007988 */ /* 0x0001e80008000009 */
[----:B------:R1:W-:Y:S04]  /*2b4a0*/  STS.U8 [R3+UR9+0x21f00], R66 ;  /* 0x021f004203007988 */ /* 0x0003e80008000009 */
[----:B------:R1:W-:Y:S04]  /*2b4b0*/  STS.U8 [R3+UR9+0x22100], R68 ;  /* 0x0221004403007988 */ /* 0x0003e80008000009 */
[----:B0-----:R-:W2:Y:S04]  /*2b4c0*/  LDL.LU R149, [R1+0x1c4c] ;  /* 0x001c4c0001957983 */ /* 0x001ea80000300800 */
[----:B-1----:R-:W2:Y:S04]  /*2b4d0*/  LDL.LU R158, [R1+0x1c48] ;  /* 0x001c4800019e7983 */ /* 0x002ea80000300800 */
[----:B------:R-:W2:Y:S04]  /*2b4e0*/  LDL.LU R161, [R1+0x1c44] ;  /* 0x001c440001a17983 */ /* 0x000ea80000300800 */
[----:B------:R-:W2:Y:S04]  /*2b4f0*/  LDL.LU R103, [R1+0x798] ;  /* 0x0007980001677983 */ /* 0x000ea80000300800 */
[----:B------:R-:W2:Y:S04]  /*2b500*/  LDL.LU R66, [R1+0x790] ;  /* 0x0007900001427983 */ /* 0x000ea80000300800 */
[----:B------:R0:W-:Y:S04]  /*2b510*/  STS.U8 [R3+UR9+0x22300], R70 ;  /* 0x0223004603007988 */ /* 0x0001e80008000009 */
[----:B------:R-:W2:Y:S04]  /*2b520*/  LDL.LU R68, [R1+0x718] ;  /* 0x0007180001447983 */ /* 0x000ea80000300800 */
[----:B0-----:R-:W2:Y:S04]  /*2b530*/  LDL.LU R70, [R1+0x710] ;  /* 0x0007100001467983 */ /* 0x001ea80000300800 */
[----:B------:R0:W-:Y:S04]  /*2b540*/  STS.U8 [R3+UR9+0x22500], R72 ;  /* 0x0225004803007988 */ /* 0x0001e80008000009 */
[----:B------:R1:W-:Y:S04]  /*2b550*/  STS.U8 [R3+UR9+0x22700], R75 ;  /* 0x0227004b03007988 */ /* 0x0003e80008000009 */
[----:B------:R1:W-:Y:S04]  /*2b560*/  STS.U8 [R3+UR9+0x22900], R4 ;  /* 0x0229000403007988 */ /* 0x0003e80008000009 */
[----:B0-----:R-:W3:Y:S04]  /*2b570*/  LDL.LU R72, [R1+0x708] ;  /* 0x0007080001487983 */ /* 0x001ee80000300800 */
[----:B-1----:R-:W3:Y:S01]  /*2b580*/  LDL.LU R75, [R1+0x6fc] ;  /* 0x0006fc00014b7983 */ /* 0x002ee20000300800 */
[----:B------:R-:W-:-:S03]  /*2b590*/  LOP3.LUT R4, R62, 0x30, RZ, 0x3c, !PT ;  /* 0x000000303e047812 */ /* 0x000fc600078e3cff */
[----:B------:R-:W3:Y:S04]  /*2b5a0*/  LDL.LU R62, [R1+0x6f4] ;  /* 0x0006f400013e7983 */ /* 0x000ee80000300800 */
[----:B------:R0:W-:Y:S02]  /*2b5b0*/  STS.U8 [R3+UR9+0x22d00], R102 ;  /* 0x022d006603007988 */ /* 0x0001e40008000009 */
[----:B0-----:R-:W0:Y:S02]  /*2b5c0*/  S2R R102, SR_TID.X ;  /* 0x0000000000667919 */ /* 0x001e240000002100 */
[----:B------:R-:W-:Y:S04]  /*2b5d0*/  STS.U8 [R3+UR9+0x22f00], R101 ;  /* 0x022f006503007988 */ /* 0x000fe80008000009 */
        /* <DEDUP_REMOVED lines=8> */
[----:B------:R1:W-:Y:S04]  /*2b660*/  STS.U8 [R4+UR9+0x21d80], R79 ;  /* 0x021d804f04007988 */ /* 0x0003e80008000009 */
[----:B------:R0:W-:Y:S04]  /*2b670*/  STS.U8 [R4+UR9+0x21b80], R80 ;  /* 0x021b805004007988 */ /* 0x0001e80008000009 */
[----:B------:R0:W-:Y:S04]  /*2b680*/  STS.U8 [R4+UR9+0x21980], R82 ;  /* 0x0219805204007988 */ /* 0x0001e80008000009 */
[----:B------:R0:W-:Y:S04]  /*2b690*/  STS.U8 [R4+UR9+0x21780], R83 ;  /* 0x0217805304007988 */ /* 0x0001e80008000009 */
[----:B------:R0:W-:Y:S04]  /*2b6a0*/  STS.U8 [R4+UR9+0x21580], R85 ;  /* 0x0215805504007988 */ /* 0x0001e80008000009 */
[----:B------:R0:W-:Y:S04]  /*2b6b0*/  STS.U8 [R4+UR9+0x21380], R86 ;  /* 0x0213805604007988 */ /* 0x0001e80008000009 */
[----:B-1----:R-:W4:Y:S04]  /*2b6c0*/  LDL.LU R79, [R1+0x6ec] ;  /* 0x0006ec00014f7983 */ /* 0x002f280000300800 */
[----:B0-----:R-:W4:Y:S04]  /*2b6d0*/  LDL.LU R80, [R1+0x458] ;  /* 0x0004580001507983 */ /* 0x001f280000300800 */
[----:B------:R-:W4:Y:S04]  /*2b6e0*/  LDL.LU R82, [R1+0x44c] ;  /* 0x00044c0001527983 */ /* 0x000f280000300800 */
[----:B------:R-:W4:Y:S04]  /*2b6f0*/  LDL.LU R83, [R1+0x418] ;  /* 0x0004180001537983 */ /* 0x000f280000300800 */
[----:B------:R-:W4:Y:S04]  /*2b700*/  LDL.LU R85, [R1+0x40c] ;  /* 0x00040c0001557983 */ /* 0x000f280000300800 */
[----:B------:R0:W-:Y:S04]  /*2b710*/  STS.U8 [R4+UR9+0x21180], R87 ;  /* 0x0211805704007988 */ /* 0x0001e80008000009 */
[----:B------:R-:W4:Y:S04]  /*2b720*/  LDL.LU R86, [R1+0x3d4] ;  /* 0x0003d40001567983 */ /* 0x000f280000300800 */
[----:B------:R1:W-:Y:S04]  /*2b730*/  STS.U8 [R4+UR9+0x20f80], R88 ;  /* 0x020f805804007988 */ /* 0x0003e80008000009 */
[----:B------:R0:W-:Y:S04]  /*2b740*/  STS.U8 [R4+UR9+0x20d80], R89 ;  /* 0x020d805904007988 */ /* 0x0001e80008000009 */
[----:B------:R0:W-:Y:S04]  /*2b750*/  STS.U8 [R4+UR9+0x20b80], R90 ;  /* 0x020b805a04007988 */ /* 0x0001e80008000009 */
[----:B------:R1:W-:Y:S04]  /*2b760*/  STS.U8 [R4+UR9+0x20780], R92 ;  /* 0x0207805c04007988 */ /* 0x0003e80008000009 */
[----:B------:R1:W-:Y:S04]  /*2b770*/  STS.U8 [R4+UR9+0x20580], R94 ;  /* 0x0205805e04007988 */ /* 0x0003e80008000009 */
[----:B0-----:R-:W4:Y:S04]  /*2b780*/  LDL.LU R87, [R1+0x3c8] ;  /* 0x0003c80001577983 */ /* 0x001f280000300800 */
[----:B-1----:R-:W4:Y:S04]  /*2b790*/  LDL.LU R88, [R1+0x394] ;  /* 0x0003940001587983 */ /* 0x002f280000300800 */
[----:B------:R-:W4:Y:S04]  /*2b7a0*/  LDL.LU R89, [R1+0x388] ;  /* 0x0003880001597983 */ /* 0x000f280000300800 */
[----:B------:R-:W4:Y:S04]  /*2b7b0*/  LDL.LU R90, [R1+0x354] ;  /* 0x00035400015a7983 */ /* 0x000f280000300800 */
[----:B------:R-:W4:Y:S04]  /*2b7c0*/  LDL.LU R92, [R1+0x348] ;  /* 0x00034800015c7983 */ /* 0x000f280000300800 */
[----:B------:R0:W-:Y:S04]  /*2b7d0*/  STS.U8 [R4+UR9+0x20380], R95 ;  /* 0x0203805f04007988 */ /* 0x0001e80008000009 */
[----:B------:R-:W4:Y:S04]  /*2b7e0*/  LDL.LU R94, [R1+0x314] ;  /* 0x00031400015e7983 */ /* 0x000f280000300800 */
[----:B------:R1:W-:Y:S04]  /*2b7f0*/  STS.U8 [R4+UR9+0x20180], R97 ;  /* 0x0201806104007988 */ /* 0x0003e80008000009 */
[----:B------:R1:W-:Y:S04]  /*2b800*/  STS.U8 [R4+UR9+0x20980], R91 ;  /* 0x0209805b04007988 */ /* 0x0003e80008000009 */
[----:B0-----:R-:W4:Y:S04]  /*2b810*/  LDL.LU R95, [R1+0x308] ;  /* 0x00030800015f7983 */ /* 0x001f280000300800 */
[----:B-1----:R-:W4:Y:S04]  /*2b820*/  LDL.LU R97, [R1+0x2e8] ;  /* 0x0002e80001617983 */ /* 0x002f280000300800 */
[----:B------:R-:W4:Y:S04]  /*2b830*/  LDL.LU R65, [R1+0x2e4] ;  /* 0x0002e40001417983 */ /* 0x000f280000300800 */
[----:B------:R-:W4:Y:S04]  /*2b840*/  LDL.LU R67, [R1+0x2e0] ;  /* 0x0002e00001437983 */ /* 0x000f280000300800 */
[----:B------:R-:W4:Y:S04]  /*2b850*/  LDL.LU R69, [R1+0x2dc] ;  /* 0x0002dc0001457983 */ /* 0x000f280000300800 */
[----:B------:R-:W4:Y:S01]  /*2b860*/  LDL.LU R71, [R1+0x2d8] ;  /* 0x0002d80001477983 */ /* 0x000f220000300800 */
[----:B------:R-:W-:-:S03]  /*2b870*/  LOP3.LUT R91, R102, 0x7f, RZ, 0xc0, !PT ;  /* 0x0000007f665b7812 */ /* 0x000fc600078ec0ff */
[----:B------:R-:W4:Y:S04]  /*2b880*/  LDL.LU R73, [R1+0x1a8] ;  /* 0x0001a80001497983 */ /* 0x000f280000300800 */
[----:B------:R-:W4:Y:S04]  /*2b890*/  LDL.LU R93, [R1+0x174] ;  /* 0x00017400015d7983 */ /* 0x000f280000300800 */
[----:B------:R-:W4:Y:S04]  /*2b8a0*/  LDL.LU R98, [R1+0x168] ;  /* 0x0001680001627983 */ /* 0x000f280000300800 */
[----:B------:R-:W4:Y:S04]  /*2b8b0*/  LDL.LU R100, [R1+0x134] ;  /* 0x0001340001647983 */ /* 0x000f280000300800 */
        /* <DEDUP_REMOVED lines=17> */
[----:B------:R-:W4:Y:S04]  /*2b9d0*/  LDL.LU R101, [R1+0x128] ;  /* 0x0001280001657983 */ /* 0x000f280000300800 */
[----:B------:R-:W4:Y:S04]  /*2b9e0*/  LDL.LU R102, [R1+0xf4] ;  /* 0x0000f40001667983 */ /* 0x000f280000300800 */
[----:B--2---:R0:W-:Y:S04]  /*2b9f0*/  STS.U8 [R91+UR9], R103 ;  /* 0x000000675b007988 */ /* 0x0041e80008000009 */
[----:B------:R1:W-:Y:S04]  /*2ba00*/  STS.U8 [R91+UR9+0x8000], R66 ;  /* 0x008000425b007988 */ /* 0x0003e80008000009 */
[----:B------:R2:W-:Y:S04]  /*2ba10*/  STS.U8 [R91+UR9+0x400], R68 ;  /* 0x000400445b007988 */ /* 0x0005e80008000009 */
[----:B0-----:R-:W4:Y:S04]  /*2ba20*/  LDL.LU R103, [R1+0xe8] ;  /* 0x0000e80001677983 */ /* 0x001f280000300800 */
[----:B-1----:R-:W4:Y:S04]  /*2ba30*/  LDL.LU R66, [R1+0xb4] ;  /* 0x0000b40001427983 */ /* 0x002f280000300800 */
[----:B------:R0:W-:Y:S04]  /*2ba40*/  STS.U8 [R91+UR9+0x8400], R70 ;  /* 0x008400465b007988 */ /* 0x0001e80008000009 */
[----:B--2---:R-:W2:Y:S04]  /*2ba50*/  LDL.LU R68, [R1+0xa8] ;  /* 0x0000a80001447983 */ /* 0x004ea80000300800 */
[----:B0-----:R-:W2:Y:S04]  /*2ba60*/  LDL.LU R70, [R1+0x6c] ;  /* 0x00006c0001467983 */ /* 0x001ea80000300800 */
[----:B---3--:R0:W-:Y:S04]  /*2ba70*/  STS.U8 [R91+UR9+0x800], R72 ;  /* 0x000800485b007988 */ /* 0x0081e80008000009 */
[----:B------:R1:W-:Y:S04]  /*2ba80*/  STS.U8 [R91+UR9+0x8800], R75 ;  /* 0x0088004b5b007988 */ /* 0x0003e80008000009 */
[----:B------:R3:W-:Y:S04]  /*2ba90*/  STS.U8 [R91+UR9+0xc00], R62 ;  /* 0x000c003e5b007988 */ /* 0x0007e80008000009 */
[----:B0-----:R-:W2:Y:S04]  /*2baa0*/  LDL.LU R72, [R1+0x60] ;  /* 0x0000600001487983 */ /* 0x001ea80000300800 */
[----:B-1----:R-:W2:Y:S04]  /*2bab0*/  LDL.LU R75, [R1+0x2c] ;  /* 0x00002c00014b7983 */ /* 0x002ea80000300800 */
[----:B---3--:R-:W3:Y:S04]  /*2bac0*/  LDL.LU R62, [R1+0x20] ;  /* 0x00002000013e7983 */ /* 0x008ee80000300800 */
[----:B----4-:R-:W-:Y:S04]  /*2bad0*/  STS.U8 [R91+UR9+0x8c00], R79 ;  /* 0x008c004f5b007988 */ /* 0x010fe80008000009 */
        /* <DEDUP_REMOVED lines=23> */
[----:B0-----:R-:W4:Y:S04]  /*2bc50*/  LDL.LU R102, [R1+0x794] ;  /* 0x0007940001667983 */ /* 0x001f280000300800 */
[----:B------:R0:W-:Y:S04]  /*2bc60*/  STS.U8 [R91+UR9+0xbc00], R103 ;  /* 0x00bc00675b007988 */ /* 0x0001e80008000009 */
[----:B------:R1:W-:Y:S04]  /*2bc70*/  STS.U8 [R91+UR9+0x4000], R66 ;  /* 0x004000425b007988 */ /* 0x0003e80008000009 */
[----:B--2---:R2:W-:Y:S04]  /*2bc80*/  STS.U8 [R91+UR9+0xc000], R68 ;  /* 0x00c000445b007988 */ /* 0x0045e80008000009 */
[----:B0-----:R-:W4:Y:S04]  /*2bc90*/  LDL.LU R103, [R1+0x78c] ;  /* 0x00078c0001677983 */ /* 0x001f280000300800 */
[----:B-1----:R-:W4:Y:S04]  /*2bca0*/  LDL.LU R66, [R1+0x714] ;  /* 0x0007140001427983 */ /* 0x002f280000300800 */
[----:B------:R0:W-:Y:S04]  /*2bcb0*/  STS.U8 [R91+UR9+0x4400], R70 ;  /* 0x004400465b007988 */ /* 0x0001e80008000009 */
[----:B--2---:R-:W2:Y:S04]  /*2bcc0*/  LDL.LU R68, [R1+0x70c] ;  /* 0x00070c0001447983 */ /* 0x004ea80000300800 */
[----:B0-----:R-:W4:Y:S04]  /*2bcd0*/  LDL.LU R70, [R1+0x704] ;  /* 0x0007040001467983 */ /* 0x001f280000300800 */
[----:B------:R0:W-:Y:S04]  /*2bce0*/  STS.U8 [R91+UR9+0xc400], R72 ;  /* 0x00c400485b007988 */ /* 0x0001e80008000009 */
[----:B------:R1:W-:Y:S04]  /*2bcf0*/  STS.U8 [R91+UR9+0x4800], R75 ;  /* 0x0048004b5b007988 */ /* 0x0003e80008000009 */
[----:B---3--:R3:W-:Y:S04]  /*2bd00*/  STS.U8 [R91+UR9+0xc800], R62 ;  /* 0x00c8003e5b007988 */ /* 0x0087e80008000009 */
[----:B0-----:R-:W4:Y:S04]  /*2bd10*/  LDL.LU R72, [R1+0x700] ;  /* 0x0007000001487983 */ /* 0x001f280000300800 */
[----:B-1----:R-:W4:Y:S04]  /*2bd20*/  LDL.LU R75, [R1+0x6f8] ;  /* 0x0006f800014b7983 */ /* 0x002f280000300800 */
[----:B---3--:R-:W3:Y:S04]  /*2bd30*/  LDL.LU R62, [R1+0x6f0] ;  /* 0x0006f000013e7983 */ /* 0x008ee80000300800 */
        /* <DEDUP_REMOVED lines=16> */
[----:B------:R-:W-:Y:S01]  /*2be40*/  STS.U8 [R91+UR9+0x6c00], R84 ;  /* 0x006c00545b007988 */ /* 0x000fe20008000009 */
[----:B------:R-:W-:-:S03]  /*2be50*/  @!P5 IMAD.MOV R29, RZ, RZ, -R29 ;  /* 0x000000ffff1dd224 */ /* 0x000fc600078e0a1d */
[----:B------:R-:W-:Y:S01]  /*2be60*/  STS.U8 [R91+UR9+0xec00], R81 ;  /* 0x00ec00515b007988 */ /* 0x000fe20008000009 */
[----:B------:R-:W-:-:S03]  /*2be70*/  ISETP.GT.U32.AND P5, PT, R9, R13, PT ;  /* 0x0000000d0900720c */ /* 0x000fc60003fa4070 */
[----:B------:R-:W-:Y:S04]  /*2be80*/  STS.U8 [R91+UR9+0x7000], R32 ;  /* 0x007000205b007988 */ /* 0x000fe80008000009 */
[----:B------:R-:W-:Y:S04]  /*2be90*/  STS.U8 [R91+UR9+0xf000], R31 ;  /* 0x00f0001f5b007988 */ /* 0x000fe80008000009 */
[----:B------:R-:W-:Y:S04]  /*2bea0*/  STS.U8 [R91+UR9+0x7400], R21 ;  /* 0x007400155b007988 */ /* 0x000fe80008000009 */
[----:B------:R-:W-:Y:S01]  /*2beb0*/  STS.U8 [R91+UR9+0xf400], R20 ;  /* 0x00f400145b007988 */ /* 0x000fe20008000009 */
[----:B------:R-:W-:-:S03]  /*2bec0*/  SEL R23, R16, R23, !P3 ;  /* 0x0000001710177207 */ /* 0x000fc60005800000 */
[----:B------:R-:W-:Y:S04]  /*2bed0*/  STS.U8 [R91+UR9+0x7800], R19 ;  /* 0x007800135b007988 */ /* 0x000fe80008000009 */
[----:B------:R-:W-:Y:S04]  /*2bee0*/  STS.U8 [R91+UR9+0xf800], R18 ;  /* 0x00f800125b007988 */ /* 0x000fe80008000009 */
[----:B------:R-:W-:Y:S04]  /*2bef0*/  STS.U8 [R91+UR9+0x7c00], R17 ;  /* 0x007c00115b007988 */ /* 0x000fe80008000009 */
[----:B------:R0:W-:Y:S01]  /*2bf00*/  STS.U8 [R91+UR9+0xfc00], R15 ;  /* 0x00fc000f5b007988 */ /* 0x0001e20008000009 */
[----:B------:R-:W-:-:S02]  /*2bf10*/  @!P5 IMAD.IADD R13, R13, 0x1, -R9 ;  /* 0x000000010d0dd824 */ /* 0x000fc400078e0a09 */
[----:B0-----:R-:W-:Y:S01]  /*2bf20*/  IMAD R15, R23, UR4, RZ ;  /* 0x00000004170f7c24 */ /* 0x001fe2000f8e02ff */
[----:B------:R-:W-:Y:S01]  /*2bf30*/  SEL R17, R16, R27, !P3 ;  /* 0x0000001b10117207 */ /* 0x000fe20005800000 */
[----:B------:R-:W0:Y:S03]  /*2bf40*/  LDCU UR4, c[0x0][0x3b0] ;  /* 0x00007600ff0477ac */ /* 0x000e260008000800 */
[----:B------:R-:W-:Y:S02]  /*2bf50*/  SHF.R.S32.HI R18, RZ, 0x1f, R15 ;  /* 0x0000001fff127819 */ /* 0x000fe4000001140f */
[----:B------:R-:W-:Y:S01]  /*2bf60*/  IADD3 R65, P5, PT, R15, R8, RZ ;  /* 0x000000080f417210 */ /* 0x000fe20007fbe0ff */
[----:B------:R-:W-:Y:S01]  /*2bf70*/  IMAD R17, R17, UR5, RZ ;  /* 0x0000000511117c24 */ /* 0x000fe2000f8e02ff */
[----:B------:R-:W-:Y:S02]  /*2bf80*/  PRMT R60, RZ, 0x7610, R60 ;  /* 0x00007610ff3c7816 */ /* 0x000fe4000000003c */
[----:B------:R-:W-:-:S02]  /*2bf90*/  PRMT R59, RZ, 0x7610, R59 ;  /* 0x00007610ff3b7816 */ /* 0x000fc4000000003b */
[----:B------:R-:W-:Y:S01]  /*2bfa0*/  PRMT R58, RZ, 0x7610, R58 ;  /* 0x00007610ff3a7816 */ /* 0x000fe2000000003a */
[----:B------:R-:W-:Y:S01]  /*2bfb0*/  STL [R1+0x7c8], R65 ;  /* 0x0007c84101007387 */ /* 0x000fe20000100800 */
[----:B------:R-:W-:Y:S02]  /*2bfc0*/  SHF.R.S32.HI R19, RZ, 0x1f, R17 ;  /* 0x0000001fff137819 */ /* 0x000fe40000011411 */
[----:B------:R-:W-:Y:S02]  /*2bfd0*/  PRMT R57, RZ, 0x7610, R57 ;  /* 0x00007610ff397816 */ /* 0x000fe40000000039 */
[----:B------:R-:W-:Y:S01]  /*2bfe0*/  PRMT R56, RZ, 0x7610, R56 ;  /* 0x00007610ff387816 */ /* 0x000fe20000000038 */
[----:B------:R-:W1:Y:S01]  /*2bff0*/  LDCU UR5, c[0x0][0x3b0] ;  /* 0x00007600ff0577ac */ /* 0x000e620008000800 */
[----:B------:R-:W-:Y:S02]  /*2c000*/  PRMT R55, RZ, 0x7610, R55 ;  /* 0x00007610ff377816 */ /* 0x000fe40000000037 */
[----:B------:R-:W-:-:S02]  /*2c010*/  PRMT R54, RZ, 0x7610, R54 ;  /* 0x00007610ff367816 */ /* 0x000fc40000000036 */
[----:B------:R-:W-:Y:S02]  /*2c020*/  PRMT R53, RZ, 0x7610, R53 ;  /* 0x00007610ff357816 */ /* 0x000fe40000000035 */
[----:B------:R-:W-:Y:S02]  /*2c030*/  ISETP.GE.AND P6, PT, R77, RZ, PT ;  /* 0x000000ff4d00720c */ /* 0x000fe40003fc6270 */
[----:B------:R-:W-:Y:S02]  /*2c040*/  PRMT R50, RZ, 0x7610, R50 ;  /* 0x00007610ff327816 */ /* 0x000fe40000000032 */
[----:B------:R-:W-:Y:S02]  /*2c050*/  PRMT R49, RZ, 0x7610, R49 ;  /* 0x00007610ff317816 */ /* 0x000fe40000000031 */
[----:B------:R-:W-:Y:S02]  /*2c060*/  PRMT R48, RZ, 0x7610, R48 ;  /* 0x00007610ff307816 */ /* 0x000fe40000000030 */
[----:B------:R-:W-:-:S02]  /*2c070*/  PRMT R44, RZ, 0x7610, R44 ;  /* 0x00007610ff2c7816 */ /* 0x000fc4000000002c */
[----:B------:R-:W-:Y:S02]  /*2c080*/  PRMT R47, RZ, 0x7610, R47 ;  /* 0x00007610ff2f7816 */ /* 0x000fe4000000002f */
[----:B------:R-:W-:Y:S02]  /*2c090*/  PRMT R52, RZ, 0x7610, R52 ;  /* 0x00007610ff347816 */ /* 0x000fe40000000034 */
[----:B------:R-:W-:Y:S02]  /*2c0a0*/  PRMT R51, RZ, 0x7610, R51 ;  /* 0x00007610ff337816 */ /* 0x000fe40000000033 */
[----:B------:R-:W-:Y:S02]  /*2c0b0*/  PRMT R46, RZ, 0x7610, R46 ;  /* 0x00007610ff2e7816 */ /* 0x000fe4000000002e */
[----:B------:R-:W-:Y:S02]  /*2c0c0*/  PRMT R45, RZ, 0x7610, R45 ;  /* 0x00007610ff2d7816 */ /* 0x000fe4000000002d */
[----:B------:R-:W-:Y:S01]  /*2c0d0*/  PRMT R43, RZ, 0x7610, R43 ;  /* 0x00007610ff2b7816 */ /* 0x000fe2000000002b */
[----:B--2---:R-:W-:Y:S04]  /*2c0e0*/  STS.U8 [R2+UR9+0x8480], R68 ;  /* 0x0084804402007988 */ /* 0x004fe80008000009 */
[----:B----4-:R2:W-:Y:S02]  /*2c0f0*/  STS.U8 [R2+UR9+0x880], R70 ;  /* 0x0008804602007988 */ /* 0x0105e40008000009 */
[----:B--2---:R-:W-:Y:S01]  /*2c100*/  IMAD.X R70, R18, 0x1, R6, P5 ;  /* 0x0000000112467824 */ /* 0x004fe200028e0606 */
[----:B------:R-:W-:-:S05]  /*2c110*/  IADD3 R20, P5, PT, R15, R7, RZ ;  /* 0x000000070f147210 */ /* 0x000fca0007fbe0ff */
[----:B------:R-:W-:Y:S01]  /*2c120*/  IMAD.X R21, R18, 0x1, R5, P5 ;  /* 0x0000000112157824 */ /* 0x000fe200028e0605 */
[----:B------:R-:W-:Y:S01]  /*2c130*/  IADD3 R68, P5, PT, R17, R8, RZ ;  /* 0x0000000811447210 */ /* 0x000fe20007fbe0ff */
[----:B------:R2:W-:Y:S04]  /*2c140*/  STS.U8 [R2+UR9+0x480], R66 ;  /* 0x0004804202007988 */ /* 0x0005e80008000009 */
[----:B------:R-:W-:Y:S01]  /*2c150*/  IMAD.X R69, R19, 0x1, R6, P5 ;  /* 0x0000000113457824 */ /* 0x000fe200028e0606 */
[----:B------:R-:W-:Y:S02]  /*2c160*/  SEL R15, R16, R29, !P3 ;  /* 0x0000001d100f7207 */ /* 0x000fe40005800000 */
[----:B--2---:R-:W-:Y:S01]  /*2c170*/  IADD3 R66, P5, PT, R17, R7, RZ ;  /* 0x0000000711427210 */ /* 0x004fe20007fbe0ff */
[----:B------:R-:W-:-:S04]  /*2c180*/  @P2 IMAD.MOV.U32 R18, RZ, RZ, R65 ;  /* 0x000000ffff122224 */ /* 0x000fc800078e0041 */
[----:B------:R-:W-:Y:S02]  /*2c190*/  IMAD.X R67, R19, 0x1, R5, P5 ;  /* 0x0000000113437824 */ /* 0x000fe400028e0605 */
[----:B------:R-:W-:Y:S02]  /*2c1a0*/  @P2 IMAD.MOV.U32 R19, RZ, RZ, R70 ;  /* 0x000000ffff132224 */ /* 0x000fe400078e0046 */
[----:B0-----:R-:W-:Y:S01]  /*2c1b0*/  IMAD R15, R15, UR4, RZ ;  /* 0x000000040f0f7c24 */ /* 0x001fe2000f8e02ff */
[----:B---3--:R0:W-:Y:S04]  /*2c1c0*/  STS.U8 [R2+UR9+0x8c80], R62 ;  /* 0x008c803e02007988 */ /* 0x0081e80008000009 */
[----:B------:R2:W3:Y:S04]  /*2c1d0*/  @P2 LDG.E.U8 R60, desc[UR20][R18.64] ;  /* 0x00000014123c2981 */ /* 0x0004e8000c1e1100 */
[----:B------:R-:W-:Y:S01]  /*2c1e0*/  STL [R1+0x7c4], R70 ;  /* 0x0007c44601007387 */ /* 0x000fe20000100800 */
[----:B------:R-:W4:Y:S01]  /*2c1f0*/  LDCU UR4, c[0x0][0x3b0] ;  /* 0x00007600ff0477ac */ /* 0x000f220008000800 */
[----:B------:R-:W-:Y:S01]  /*2c200*/  SHF.R.S32.HI R17, RZ, 0x1f, R15 ;  /* 0x0000001fff117819 */ /* 0x000fe2000001140f */
[----:B--2---:R-:W-:-:S02]  /*2c210*/  @P1 IMAD.MOV.U32 R18, RZ, RZ, R20 ;  /* 0x000000ffff121224 */ /* 0x004fc400078e0014 */
[----:B------:R-:W-:Y:S01]  /*2c220*/  @P1 IMAD.MOV.U32 R19, RZ, RZ, R21 ;  /* 0x000000ffff131224 */ /* 0x000fe200078e0015 */
[----:B0-----:R-:W-:Y:S01]  /*2c230*/  IADD3 R62, P5, PT, R15, R8, RZ ;  /* 0x000000080f3e7210 */ /* 0x001fe20007fbe0ff */
[----:B------:R0:W-:Y:S04]  /*2c240*/  STL [R1+0x7d0], R20 ;  /* 0x0007d01401007387 */ /* 0x0001e80000100800 */
[----:B------:R2:W3:Y:S01]  /*2c250*/  @P1 LDG.E.U8 R59, desc[UR20][R18.64] ;  /* 0x00000014123b1981 */ /* 0x0004e2000c1e1100 */
[----:B------:R-:W-:Y:S02]  /*2c260*/  IMAD.X R65, R17, 0x1, R6, P5 ;  /* 0x0000000111417824 */ /* 0x000fe400028e0606 */
[----:B--2---:R-:W-:Y:S02]  /*2c270*/  @P2 IMAD.MOV.U32 R18, RZ, RZ, R68 ;  /* 0x000000ffff122224 */ /* 0x004fe400078e0044 */
[----:B------:R-:W-:Y:S01]  /*2c280*/  @P2 IMAD.MOV.U32 R19, RZ, RZ, R69 ;  /* 0x000000ffff132224 */ /* 0x000fe200078e0045 */
[----:B0-----:R-:W-:Y:S01]  /*2c290*/  IADD3 R20, P5, PT, R15, R7, RZ ;  /* 0x000000070f147210 */ /* 0x001fe20007fbe0ff */
[----:B------:R0:W-:Y:S04]  /*2c2a0*/  STL [R1+0x7cc], R21 ;  /* 0x0007cc1501007387 */ /* 0x0001e80000100800 */
[----:B------:R2:W3:Y:S01]  /*2c2b0*/  @P2 LDG.E.U8 R58, desc[UR20][R18.64] ;  /* 0x00000014123a2981 */ /* 0x0004e2000c1e1100 */
[----:B------:R-:W-:Y:S01]  /*2c2c0*/  SEL R15, R16, R22, !P3 ;  /* 0x00000016100f7207 */ /* 0x000fe20005800000 */
[----:B--2---:R-:W-:-:S02]  /*2c2d0*/  @P1 IMAD.MOV.U32 R18, RZ, RZ, R66 ;  /* 0x000000ffff121224 */ /* 0x004fc400078e0042 */
[----:B------:R-:W-:Y:S02]  /*2c2e0*/  @P1 IMAD.MOV.U32 R19, RZ, RZ, R67 ;  /* 0x000000ffff131224 */ /* 0x000fe400078e0043 */
[----:B0-----:R-:W-:Y:S01]  /*2c2f0*/  IMAD.X R21, R17, 0x1, R5, P5 ;  /* 0x0000000111157824 */ /* 0x001fe200028e0605 */
[----:B------:R-:W-:Y:S02]  /*2c300*/  ISETP.GT.U32.AND P5, PT, R9, R13, PT ;  /* 0x0000000d0900720c */ /* 0x000fe40003fa4070 */
[----:B------:R0:W2:Y:S04]  /*2c310*/  @P1 LDG.E.U8 R57, desc[UR20][R18.64] ;  /* 0x0000001412391981 */ /* 0x0000a8000c1e1100 */
[----:B------:R-:W-:Y:S04]  /*2c320*/  STL [R1+0x848], R68 ;  /* 0x0008484401007387 */ /* 0x000fe80000100800 */
[----:B------:R-:W-:Y:S04]  /*2c330*/  STL [R1+0x844], R69 ;  /* 0x0008444501007387 */ /* 0x000fe80000100800 */
[----:B------:R-:W-:Y:S01]  /*2c340*/  STL [R1+0x850], R66 ;  /* 0x0008504201007387 */ /* 0x000fe20000100800 */
[----:B0-----:R-:W-:-:S02]  /*2c350*/  @P2 IMAD.MOV.U32 R18, RZ, RZ, R62 ;  /* 0x000000ffff122224 */ /* 0x001fc400078e003e */
[----:B------:R-:W-:Y:S01]  /*2c360*/  @P2 IMAD.MOV.U32 R19, RZ, RZ, R65 ;  /* 0x000000ffff132224 */ /* 0x000fe200078e0041 */
[----:B------:R-:W-:Y:S01]  /*2c370*/  STL [R1+0x84c], R67 ;  /* 0x00084c4301007387 */ /* 0x000fe20000100800 */
[----:B----4-:R-:W-:-:S03]  /*2c380*/  IMAD R15, R15, UR4, RZ ;  /* 0x000000040f0f7c24 */ /* 0x010fc6000f8e02ff */
[----:B------:R0:W4:Y:S04]  /*2c390*/  @P2 LDG.E.U8 R56, desc[UR20][R18.64] ;  /* 0x0000001412382981 */ /* 0x000128000c1e1100 */
[----:B------:R-:W-:Y:S04]  /*2c3a0*/  STL [R1+0x8c8], R62 ;  /* 0x0008c83e01007387 */ /* 0x000fe80000100800 */
[----:B------:R-:W-:Y:S04]  /*2c3b0*/  STL [R1+0x8c4], R65 ;  /* 0x0008c44101007387 */ /* 0x000fe80000100800 */
[----:B------:R-:W-:Y:S01]  /*2c3c0*/  STL [R1+0x8d0], R20 ;  /* 0x0008d01401007387 */ /* 0x000fe20000100800 */
[----:B------:R-:W-:-:S03]  /*2c3d0*/  @!P5 IMAD.IADD R13, R13, 0x1, -R9 ;  /* 0x000000010d0dd824 */ /* 0x000fc600078e0a09 */
[----:B------:R1:W-:Y:S01]  /*2c3e0*/  STL [R1+0x8cc], R21 ;  /* 0x0008cc1501007387 */ /* 0x0003e20000100800 */
[----:B------:R-:W-:Y:S01]  /*2c3f0*/  SEL R17, R16, R26, !P3 ;  /* 0x0000001a10117207 */ /* 0x000fe20005800000 */
[----:B------:R-:W1:Y:S01]  /*2c400*/  LDCU UR4, c[0x0][0x3b0] ;  /* 0x00007600ff0477ac */ /* 0x000e620008000800 */
[----:B0-----:R-:W-:Y:S02]  /*2c410*/  @P1 IMAD.MOV.U32 R18, RZ, RZ, R20 ;  /* 0x000000ffff121224 */ /* 0x001fe400078e0014 */
[----:B------:R-:W-:Y:S02]  /*2c420*/  @P1 IMAD.MOV.U32 R19, RZ, RZ, R21 ;  /* 0x000000ffff131224 */ /* 0x000fe400078e0015 */
[----:B------:R-:W-:Y:S01]  /*2c430*/  @!P4 IMAD.MOV R13, RZ, RZ, -R13 ;  /* 0x000000ffff0dc224 */ /* 0x000fe200078e0a0d */
[C---:B-1----:R-:W-:Y:S02]  /*2c440*/  IADD3 R21, P5, PT, R15.reuse, R8, RZ ;  /* 0x000000080f157210 */ /* 0x042fe40007fbe0ff */
[----:B------:R0:W2:Y:S01]  /*2c450*/  @P1 LDG.E.U8 R55, desc[UR20][R18.64] ;  /* 0x0000001412371981 */ /* 0x0000a2000c1e1100 */
[----:B------:R-:W-:Y:S01]  /*2c460*/  IADD3 R62, P4, PT, R15, R7, RZ ;  /* 0x000000070f3e7210 */ /* 0x000fe20007f9e0ff */
[----:B------:R-:W-:Y:S01]  /*2c470*/  IMAD R17, R17, UR5, RZ ;  /* 0x0000000511117c24 */ /* 0x000fe2000f8e02ff */
[----:B0-----:R-:W-:-:S05]  /*2c480*/  SHF.R.S32.HI R18, RZ, 0x1f, R15 ;  /* 0x0000001fff127819 */ /* 0x001fca000001140f */
[C---:B------:R-:W-:Y:S02]  /*2c490*/  IMAD.X R66, R18.reuse, 0x1, R6, P5 ;  /* 0x0000000112427824 */ /* 0x040fe400028e0606 */
[----:B------:R-:W-:Y:S02]  /*2c4a0*/  IMAD.X R65, R18, 0x1, R5, P4 ;  /* 0x0000000112417824 */ /* 0x000fe400020e0605 */
[----:B------:R-:W-:Y:S02]  /*2c4b0*/  @P2 IMAD.MOV.U32 R18, RZ, RZ, R21 ;  /* 0x000000ffff122224 */ /* 0x000fe400078e0015 */
[----:B------:R-:W-:Y:S01]  /*2c4c0*/  @P2 IMAD.MOV.U32 R19, RZ, RZ, R66 ;  /* 0x000000ffff132224 */ /* 0x000fe200078e0042 */
[----:B------:R-:W-:Y:S02]  /*2c4d0*/  SHF.R.S32.HI R15, RZ, 0x1f, R17 ;  /* 0x0000001fff0f7819 */ /* 0x000fe40000011411 */
[----:B------:R-:W-:Y:S02]  /*2c4e0*/  IADD3 R20, P4, PT, R17, R8, RZ ;  /* 0x0000000811147210 */ /* 0x000fe40007f9e0ff */
[----:B------:R-:W-:Y:S01]  /*2c4f0*/  ISETP.GT.U32.AND P5, PT, R9, R30, PT ;  /* 0x0000001e0900720c */ /* 0x000fe20003fa4070 */
[----:B------:R0:W-:Y:S04]  /*2c500*/  STL [R1+0x7d8], R21 ;  /* 0x0007d81501007387 */ /* 0x0001e80000100800 */
[----:B------:R1:W2:Y:S04]  /*2c510*/  @P2 LDG.E.U8 R54, desc[UR20][R18.64] ;  /* 0x0000001412362981 */ /* 0x0002a8000c1e1100 */
[----:B------:R-:W-:Y:S04]  /*2c520*/  STL [R1+0x7e0], R62 ;  /* 0x0007e03e01007387 */ /* 0x000fe80000100800 */
[----:B------:R-:W-:Y:S01]  /*2c530*/  STL [R1+0x7d4], R66 ;  /* 0x0007d44201007387 */ /* 0x000fe20000100800 */
[----:B------:R-:W-:-:S03]  /*2c540*/  SEL R13, R16, R13, !P3 ;  /* 0x0000000d100d7207 */ /* 0x000fc60005800000 */
[----:B------:R-:W-:Y:S04]  /*2c550*/  STL [R1+0x7dc], R65 ;  /* 0x0007dc4101007387 */ /* 0x000fe80000100800 */
[----:B------:R-:W-:Y:S01]  /*2c560*/  STL [R1+0x858], R20 ;  /* 0x0008581401007387 */ /* 0x000fe20000100800 */
[----:B0-----:R-:W-:Y:S02]  /*2c570*/  IMAD.X R21, R15, 0x1, R6, P4 ;  /* 0x000000010f157824 */ /* 0x001fe400020e0606 */
[----:B-1----:R-:W-:Y:S02]  /*2c580*/  @P1 IMAD.MOV.U32 R18, RZ, RZ, R62 ;  /* 0x000000ffff121224 */ /* 0x002fe400078e003e */
[----:B------:R-:W-:Y:S02]  /*2c590*/  @P1 IMAD.MOV.U32 R19, RZ, RZ, R65 ;  /* 0x000000ffff131224 */ /* 0x000fe400078e0041 */
[----:B------:R-:W-:Y:S01]  /*2c5a0*/  IMAD R13, R13, UR4, RZ ;  /* 0x000000040d0d7c24 */ /* 0x000fe2000f8e02ff */
[----:B------:R-:W0:Y:S01]  /*2c5b0*/  LDCU UR4, c[0x0][0x3b0] ;  /* 0x00007600ff0477ac */ /* 0x000e220008000800 */
[----:B------:R1:W-:Y:S04]  /*2c5c0*/  STL [R1+0x854], R21 ;  /* 0x0008541501007387 */ /* 0x0003e80000100800 */
[----:B------:R1:W2:Y:S01]  /*2c5d0*/  @P1 LDG.E.U8 R53, desc[UR20][R18.64] ;  /* 0x0000001412351981 */ /* 0x0002a2000c1e1100 */
[----:B------:R-:W-:-:S02]  /*2c5e0*/  @!P5 IMAD.IADD R30, R30, 0x1, -R9 ;  /* 0x000000011e1ed824 */ /* 0x000fc400078e0a09 */
[----:B-1----:R-:W-:Y:S01]  /*2c5f0*/  @P2 IMAD.MOV.U32 R19, RZ, RZ, R21 ;  /* 0x000000ffff132224 */ /* 0x002fe200078e0015 */
[----:B------:R-:W-:Y:S01]  /*2c600*/  IADD3 R21, P4, PT, R17, R7, RZ ;  /* 0x0000000711157210 */ /* 0x000fe20007f9e0ff */
[----:B------:R-:W-:Y:S01]  /*2c610*/  @P2 IMAD.MOV.U32 R18, RZ, RZ, R20 ;  /* 0x000000ffff122224 */ /* 0x000fe200078e0014 */
[----:B------:R-:W-:Y:S02]  /*2c620*/  SHF.R.S32.HI R17, RZ, 0x1f, R13 ;  /* 0x0000001fff117819 */ /* 0x000fe4000001140d */
[----:B------:R-:W-:Y:S01]  /*2c630*/  IADD3 R20, P5, PT, R13, R8, RZ ;  /* 0x000000080d147210 */ /* 0x000fe20007fbe0ff */
[----:B------:R-:W-:Y:S01]  /*2c640*/  IMAD.X R15, R15, 0x1, R5, P4 ;  /* 0x000000010f0f7824 */ /* 0x000fe200020e0605 */
[----:B------:R1:W2:Y:S04]  /*2c650*/  @P2 LDG.E.U8 R50, desc[UR20][R18.64] ;  /* 0x0000001412322981 */ /* 0x0002a8000c1e1100 */
[----:B------:R0:W-:Y:S01]  /*2c660*/  STL [R1+0x860], R21 ;  /* 0x0008601501007387 */ /* 0x0001e20000100800 */
[----:B------:R-:W-:-:S02]  /*2c670*/  IMAD.X R62, R17, 0x1, R6, P5 ;  /* 0x00000001113e7824 */ /* 0x000fc400028e0606 */
[----:B------:R-:W-:Y:S02]  /*2c680*/  @!P6 IMAD.MOV R30, RZ, RZ, -R30 ;  /* 0x000000ffff1ee224 */ /* 0x000fe400078e0a1e */
[----:B-1----:R-:W-:Y:S02]  /*2c690*/  @P1 IMAD.MOV.U32 R18, RZ, RZ, R21 ;  /* 0x000000ffff121224 */ /* 0x002fe400078e0015 */
[----:B------:R-:W-:Y:S01]  /*2c6a0*/  @P1 IMAD.MOV.U32 R19, RZ, RZ, R15 ;  /* 0x000000ffff131224 */ /* 0x000fe200078e000f */
[----:B0-----:R-:W-:-:S04]  /*2c6b0*/  IADD3 R21, P5, PT, R13, R7, RZ ;  /* 0x000000070d157210 */ /* 0x001fc80007fbe0ff */
[----:B------:R0:W2:Y:S01]  /*2c6c0*/  @P1 LDG.E.U8 R49, desc[UR20][R18.64] ;  /* 0x0000001412311981 */ /* 0x0000a2000c1e1100 */
[----:B------:R-:W-:Y:S01]  /*2c6d0*/  IMAD.X R17, R17, 0x1, R5, P5 ;  /* 0x0000000111117824 */ /* 0x000fe200028e0605 */
[----:B------:R-:W-:Y:S02]  /*2c6e0*/  SEL R13, R16, R30, !P3 ;  /* 0x0000001e100d7207 */ /* 0x000fe40005800000 */
[----:B------:R-:W-:Y:S04]  /*2c6f0*/  STL [R1+0x8d8], R20 ;  /* 0x0008d81401007387 */ /* 0x000fe80000100800 */
[----:B------:R1:W-:Y:S01]  /*2c700*/  STL [R1+0x85c], R15 ;  /* 0x00085c0f01007387 */ /* 0x0003e20000100800 */
[----:B0-----:R-:W-:Y:S02]  /*2c710*/  @P2 IMAD.MOV.U32 R18, RZ, RZ, R20 ;  /* 0x000000ffff122224 */ /* 0x001fe400078e0014 */
[----:B------:R-:W-:-:S02]  /*2c720*/  @P2 IMAD.MOV.U32 R19, RZ, RZ, R62 ;  /* 0x000000ffff132224 */ /* 0x000fc400078e003e */
[----:B------:R-:W-:Y:S01]  /*2c730*/  IMAD R13, R13, UR4, RZ ;  /* 0x000000040d0d7c24 */ /* 0x000fe2000f8e02ff */
[----:B-1----:R-:W-:Y:S01]  /*2c740*/  IADD3 R15, P4, PT, R38, R7, RZ ;  /* 0x00000007260f7210 */ /* 0x002fe20007f9e0ff */
[----:B------:R-:W-:Y:S04]  /*2c750*/  STL [R1+0x8d4], R62 ;  /* 0x0008d43e01007387 */ /* 0x000fe80000100800 */
[----:B------:R0:W2:Y:S04]  /*2c760*/  @P2 LDG.E.U8 R48, desc[UR20][R18.64] ;  /* 0x0000001412302981 */ /* 0x0000a8000c1e1100 */
[----:B------:R-:W-:Y:S04]  /*2c770*/  STL [R1+0x8e0], R21 ;  /* 0x0008e01501007387 */ /* 0x000fe80000100800 */
[----:B------:R-:W-:Y:S01]  /*2c780*/  STL [R1+0x790], R15 ;  /* 0x0007900f01007387 */ /* 0x000fe20000100800 */
[----:B------:R-:W-:-:S03]  /*2c790*/  IMAD.X R20, R39, 0x1, R5, P4 ;  /* 0x0000000127147824 */ /* 0x000fc600020e0605 */
[----:B------:R1:W-:Y:S01]  /*2c7a0*/  STL [R1+0x8dc], R17 ;  /* 0x0008dc1101007387 */ /* 0x0003e20000100800 */
[----:B------:R-:W1:Y:S01]  /*2c7b0*/  LDCU UR4, c[0x0][0x3b0] ;  /* 0x00007600ff0477ac */ /* 0x000e620008000800 */
[----:B0-----:R-:W-:Y:S02]  /*2c7c0*/  @P1 IMAD.MOV.U32 R18, RZ, RZ, R21 ;  /* 0x000000ffff121224 */ /* 0x001fe400078e0015 */
[----:B------:R-:W-:Y:S01]  /*2c7d0*/  @P1 IMAD.MOV.U32 R19, RZ, RZ, R17 ;  /* 0x000000ffff131224 */ /* 0x000fe200078e0011 */
[----:B------:R-:W-:Y:S02]  /*2c7e0*/  ISETP.GT.U32.AND P4, PT, R9, R14, PT ;  /* 0x0000000e0900720c */ /* 0x000fe40003f84070 */
[----:B-1----:R-:W-:Y:S02]  /*2c7f0*/  IADD3 R17, P5, PT, R13, R8, RZ ;  /* 0x000000080d117210 */ /* 0x002fe40007fbe0ff */
[----:B------:R0:W2:Y:S04]  /*2c800*/  @P1 LDG.E.U8 R44, desc[UR20][R18.64] ;  /* 0x00000014122c1981 */ /* 0x0000a8000c1e1100 */
[----:B------:R1:W-:Y:S01]  /*2c810*/  STL [R1+0x78c], R20 ;  /* 0x00078c1401007387 */ /* 0x0003e20000100800 */
[----:B0-----:R-:W-:Y:S01]  /*2c820*/  @P1 IMAD.MOV.U32 R18, RZ, RZ, R15 ;  /* 0x000000ffff121224 */ /* 0x001fe200078e000f */
[----:B------:R-:W-:Y:S01]  /*2c830*/  SHF.R.S32.HI R15, RZ, 0x1f, R13 ;  /* 0x0000001fff0f7819 */ /* 0x000fe2000001140d */
[----:B------:R-:W-:-:S04]  /*2c840*/  @P1 IMAD.MOV.U32 R19, RZ, RZ, R20 ;  /* 0x000000ffff131224 */ /* 0x000fc800078e0014 */
[----:B-1----:R-:W-:Y:S01]  /*2c850*/  IMAD.X R20, R15, 0x1, R6, P5 ;  /* 0x000000010f147824 */ /* 0x002fe200028e0606 */
[----:B------:R-:W-:Y:S01]  /*2c860*/  IADD3 R13, P5, PT, R13, R7, RZ ;  /* 0x000000070d0d7210 */ /* 0x000fe20007fbe0ff */
[----:B------:R0:W2:Y:S04]  /*2c870*/  @P1 LDG.E.U8 R47, desc[UR20][R18.64] ;  /* 0x00000014122f1981 */ /* 0x0000a8000c1e1100 */
[----:B------:R-:W-:Y:S01]  /*2c880*/  STL [R1+0x798], R17 ;  /* 0x0007981101007387 */ /* 0x000fe20000100800 */
[----:B------:R-:W-:Y:S02]  /*2c890*/  @!P4 IMAD.IADD R14, R14, 0x1, -R9 ;  /* 0x000000010e0ec824 */ /* 0x000fe400078e0a09 */
[----:B------:R-:W-:Y:S01]  /*2c8a0*/  IMAD.X R15, R15, 0x1, R5, P5 ;  /* 0x000000010f0f7824 */ /* 0x000fe200028e0605 */
[----:B------:R-:W-:Y:S01]  /*2c8b0*/  STL [R1+0x794], R20 ;  /* 0x0007941401007387 */ /* 0x000fe20000100800 */
[----:B0-----:R-:W-:-:S02]  /*2c8c0*/  @P2 IMAD.MOV.U32 R18, RZ, RZ, R17 ;  /* 0x000000ffff122224 */ /* 0x001fc400078e0011 */
[----:B------:R-:W-:Y:S01]  /*2c8d0*/  @P2 IMAD.MOV.U32 R19, RZ, RZ, R20 ;  /* 0x000000ffff132224 */ /* 0x000fe200078e0014 */
[----:B------:R-:W-:Y:S04]  /*2c8e0*/  STL [R1+0x7a0], R13 ;  /* 0x0007a00d01007387 */ /* 0x000fe80000100800 */
[----:B------:R0:W-:Y:S04]  /*2c8f0*/  STL [R1+0x79c], R15 ;  /* 0x00079c0f01007387 */ /* 0x0001e80000100800 */
[----:B------:R1:W2:Y:S01]  /*2c900*/  @P2 LDG.E.U8 R52, desc[UR20][R18.64] ;  /* 0x0000001412342981 */ /* 0x0002a2000c1e1100 */
[----:B------:R-:W-:-:S02]  /*2c910*/  ISETP.GT.U32.AND P4, PT, R9, R14, PT ;  /* 0x0000000e0900720c */ /* 0x000fc40003f84070 */
[----:B------:R-:W-:Y:S01]  /*2c920*/  ISETP.GE.AND P5, PT, R37, RZ, PT ;  /* 0x000000ff2500720c */ /* 0x000fe20003fa6270 */
[----:B-1----:R-:W-:Y:S02]  /*2c930*/  @P1 IMAD.MOV.U32 R19, RZ, RZ, R15 ;  /* 0x000000ffff131224 */ /* 0x002fe400078e000f */
[----:B0-----:R-:W-:Y:S02]  /*2c940*/  VIADD R15, R0, 0xeb ;  /* 0x000000eb000f7836 */ /* 0x001fe40000000000 */
[----:B------:R-:W-:-:S03]  /*2c950*/  @P1 IMAD.MOV.U32 R18, RZ, RZ, R13 ;  /* 0x000000ffff121224 */ /* 0x000fc600078e000d */
[----:B------:R-:W-:-:S03]  /*2c960*/  IABS R13, R15 ;  /* 0x0000000f000d7213 */ /* 0x000fc60000000000 */
[----:B------:R-:W-:Y:S01]  /*2c970*/  @!P4 IMAD.IADD R14, R14, 0x1, -R9 ;  /* 0x000000010e0ec824 */ /* 0x000fe200078e0a09 */
[----:B------:R0:W2:Y:S01]  /*2c980*/  @P1 LDG.E.U8 R51, desc[UR20][R18.64] ;  /* 0x0000001412331981 */ /* 0x0000a2000c1e1100 */
[----:B------:R-:W-:-:S04]  /*2c990*/  IMAD.HI.U32 R17, R12, R13, RZ ;  /* 0x0000000d0c117227 */ /* 0x000fc800078e00ff */
[----:B------:R-:W-:Y:S02]  /*2c9a0*/  IMAD.MOV R17, RZ, RZ, -R17 ;  /* 0x000000ffff117224 */ /* 0x000fe400078e0a11 */
[----:B------:R-:W-:Y:S02]  /*2c9b0*/  @!P5 IMAD.MOV R14, RZ, RZ, -R14 ;  /* 0x000000ffff0ed224 */ /* 0x000fe400078e0a0e */
[----:B------:R-:W-:-:S03]  /*2c9c0*/  IMAD R13, R9, R17, R13 ;  /* 0x00000011090d7224 */ /* 0x000fc600078e020d */
[----:B------:R-:W-:Y:S02]  /*2c9d0*/  SEL R14, R16, R14, !P3 ;  /* 0x0000000e100e7207 */ /* 0x000fe40005800000 */
[----:B------:R-:W-:-:S03]  /*2c9e0*/  ISETP.GT.U32.AND P4, PT, R9, R13, PT ;  /* 0x0000000d0900720c */ /* 0x000fc60003f84070 */
[----:B------:R-:W-:Y:S01]  /*2c9f0*/  IMAD R14, R14, UR4, RZ ;  /* 0x000000040e0e7c24 */ /* 0x000fe2000f8e02ff */
[----:B------:R-:W1:Y:S04]  /*2ca00*/  LDCU UR4, c[0x0][0x3b0] ;  /* 0x00007600ff0477ac */ /* 0x000e680008000800 */
[----:B------:R-:W-:Y:S02]  /*2ca10*/  SHF.R.S32.HI R17, RZ, 0x1f, R14 ;  /* 0x0000001fff117819 */ /* 0x000fe4000001140e */
[----:B------:R-:W-:-:S03]  /*2ca20*/  IADD3 R20, P5, PT, R14, R8, RZ ;  /* 0x000000080e147210 */ /* 0x000fc60007fbe0ff */
[----:B------:R-:W-:Y:S02]  /*2ca30*/  @!P4 IMAD.IADD R13, R13, 0x1, -R9 ;  /* 0x000000010d0dc824 */ /* 0x000fe400078e0a09 */
[----:B------:R-:W-:Y:S01]  /*2ca40*/  IMAD.X R21, R17, 0x1, R6, P5 ;  /* 0x0000000111157824 */ /* 0x000fe200028e0606 */
[----:B------:R-:W-:Y:S02]  /*2ca50*/  IADD3 R14, P5, PT, R14, R7, RZ ;  /* 0x000000070e0e7210 */ /* 0x000fe40007fbe0ff */
[----:B------:R-:W-:Y:S01]  /*2ca60*/  ISETP.GT.U32.AND P4, PT, R9, R13, PT ;  /* 0x0000000d0900720c */ /* 0x000fe20003f84070 */
[----:B0-----:R-:W-:Y:S02]  /*2ca70*/  @P2 IMAD.MOV.U32 R18, RZ, RZ, R20 ;  /* 0x000000ffff122224 */ /* 0x001fe400078e0014 */
[----:B------:R-:W-:Y:S02]  /*2ca80*/  @P2 IMAD.MOV.U32 R19, RZ, RZ, R21 ;  /* 0x000000ffff132224 */ /* 0x000fe400078e0015 */
[----:B------:R-:W-:Y:S01]  /*2ca90*/  IMAD.X R17, R17, 0x1, R5, P5 ;  /* 0x0000000111117824 */ /* 0x000fe200028e0605 */
[----:B------:R-:W-:Y:S01]  /*2caa0*/  ISETP.GE.AND P5, PT, R15, RZ, PT ;  /* 0x000000ff0f00720c */ /* 0x000fe20003fa6270 */
[----:B------:R-:W-:Y:S01]  /*2cab0*/  VIADD R15, R0, 0xec ;  /* 0x000000ec000f7836 */ /* 0x000fe20000000000 */
[----:B------:R-:W-:Y:S04]  /*2cac0*/  STL [R1+0x7a8], R20 ;  /* 0x0007a81401007387 */ /* 0x000fe80000100800 */
[----:B------:R-:W-:Y:S04]  /*2cad0*/  STL [R1+0x7a4], R21 ;  /* 0x0007a41501007387 */ /* 0x000fe80000100800 */
[----:B------:R0:W2:Y:S04]  /*2cae0*/  @P2 LDG.E.U8 R46, desc[UR20][R18.64] ;  /* 0x00000014122e2981 */ /* 0x0000a8000c1e1100 */
[----:B------:R1:W-:Y:S04]  /*2caf0*/  STL [R1+0x7b0], R14 ;  /* 0x0007b00e01007387 */ /* 0x0003e80000100800 */
[----:B------:R3:W-:Y:S01]  /*2cb00*/  STL [R1+0x7ac], R17 ;  /* 0x0007ac1101007387 */ /* 0x0007e20000100800 */
[----:B------:R-:W-:-:S02]  /*2cb10*/  @!P4 IMAD.IADD R13, R13, 0x1, -R9 ;  /* 0x000000010d0dc824 */ /* 0x000fc400078e0a09 */
[----:B0-----:R-:W-:Y:S01]  /*2cb20*/  @P1 IMAD.MOV.U32 R18, RZ, RZ, R14 ;  /* 0x000000ffff121224 */ /* 0x001fe200078e000e */
[----:B-1----:R-:W-:Y:S01]  /*2cb30*/  IABS R14, R15 ;  /* 0x0000000f000e7213 */ /* 0x002fe20000000000 */
[----:B------:R-:W-:Y:S02]  /*2cb40*/  @P1 IMAD.MOV.U32 R19, RZ, RZ, R17 ;  /* 0x000000ffff131224 */ /* 0x000fe400078e0011 */
[----:B------:R-:W-:Y:S02]  /*2cb50*/  @!P5 IMAD.MOV R13, RZ, RZ, -R13 ;  /* 0x000000ffff0dd224 */ /* 0x000fe400078e0a0d */
[----:B---3--:R-:W-:Y:S01]  /*2cb60*/  IMAD.HI.U32 R17, R12, R14, RZ ;  /* 0x0000000e0c117227 */ /* 0x008fe200078e00ff */
[----:B------:R0:W3:Y:S03]  /*2cb70*/  @P1 LDG.E.U8 R45, desc[UR20][R18.64] ;  /* 0x00000014122d1981 */ /* 0x0000e6000c1e1100 */
[----:B0-----:R-:W-:Y:S01]  /*2cb80*/  IMAD.MOV R18, RZ, RZ, -R17 ;  /* 0x000000ffff127224 */ /* 0x001fe200078e0a11 */
[----:B------:R-:W-:-:S03]  /*2cb90*/  SEL R17, R16, R13, !P3 ;  /* 0x0000000d10117207 */ /* 0x000fc60005800000 */
[----:B------:R-:W-:-:S05]  /*2cba0*/  IMAD R13, R9, R18, R14 ;  /* 0x00000012090d7224 */ /* 0x000fca00078e020e */
[----:B------:R-:W-:Y:S01]  /*2cbb0*/  ISETP.GT.U32.AND P4, PT, R9, R13, PT ;  /* 0x0000000d0900720c */ /* 0x000fe20003f84070 */
[----:B------:R-:W-:Y:S01]  /*2cbc0*/  IMAD R14, R17, UR4, RZ ;  /* 0x00000004110e7c24 */ /* 0x000fe2000f8e02ff */
[----:B------:R-:W-:Y:S01]  /*2cbd0*/  PRMT R42, RZ, 0x7610, R42 ;  /* 0x00007610ff2a7816 */ /* 0x000fe2000000002a */
[----:B------:R-:W0:Y:S03]  /*2cbe0*/  LDCU UR4, c[0x0][0x3b0] ;  /* 0x00007600ff0477ac */ /* 0x000e260008000800 */
[----:B------:R-:W-:Y:S02]  /*2cbf0*/  SHF.R.S32.HI R17, RZ, 0x1f, R14 ;  /* 0x0000001fff117819 */ /* 0x000fe4000001140e */
[----:B------:R-:W-:-:S05]  /*2cc00*/  IADD3 R20, P5, PT, R14, R8, RZ ;  /* 0x000000080e147210 */ /* 0x000fca0007fbe0ff */
[----:B------:R-:W-:Y:S02]  /*2cc10*/  @!P4 IMAD.IADD R13, R13, 0x1, -R9 ;  /* 0x000000010d0dc824 */ /* 0x000fe400078e0a09 */
[----:B------:R-:W-:Y:S01]  /*2cc20*/  IMAD.X R21, R17, 0x1, R6, P5 ;  /* 0x0000000111157824 */ /* 0x000fe200028e0606 */
[----:B------:R-:W-:Y:S02]  /*2cc30*/  IADD3 R14, P5, PT, R14, R7, RZ ;  /* 0x000000070e0e7210 */ /* 0x000fe40007fbe0ff */
[----:B------:R-:W-:Y:S01]  /*2cc40*/  ISETP.GT.U32.AND P4, PT, R9, R13, PT ;  /* 0x0000000d0900720c */ /* 0x000fe20003f84070 */
[----:B------:R-:W-:Y:S02]  /*2cc50*/  @P2 IMAD.MOV.U32 R18, RZ, RZ, R20 ;  /* 0x000000ffff122224 */ /* 0x000fe400078e0014 */
        /* <DEDUP_REMOVED lines=10> */
[----:B-1----:R-:W-:Y:S01]  /*2cd00*/  @P1 IMAD.MOV.U32 R18, RZ, RZ, R14 ;  /* 0x000000ffff121224 */ /* 0x002fe200078e000e */
[----:B0-----:R-:W-:Y:S01]  /*2cd10*/  IABS R14, R15 ;  /* 0x0000000f000e7213 */ /* 0x001fe20000000000 */
[----:B------:R-:W-:Y:S02]  /*2cd20*/  @P1 IMAD.MOV.U32 R19, RZ, RZ, R17 ;  /* 0x000000ffff131224 */ /* 0x000fe400078e0011 */
[----:B------:R-:W-:Y:S02]  /*2cd30*/  @!P5 IMAD.MOV R13, RZ, RZ, -R13 ;  /* 0x000000ffff0dd224 */ /* 0x000fe400078e0a0d */
[----:B----4-:R-:W-:Y:S01]  /*2cd40*/  IMAD.HI.U32 R17, R12, R14, RZ ;  /* 0x0000000e0c117227 */ /* 0x010fe200078e00ff */
[----:B------:R0:W4:Y:S03]  /*2cd50*/  @P1 LDG.E.U8 R42, desc[UR20][R18.64] ;  /* 0x00000014122a1981 */ /* 0x000126000c1e1100 */
[----:B0-----:R-:W-:Y:S01]  /*2cd60*/  IMAD.MOV R18, RZ, RZ, -R17 ;  /* 0x000000ffff127224 */ /* 0x001fe200078e0a11 */
[----:B------:R-:W-:-:S03]  /*2cd70*/  SEL R17, R16, R13, !P3 ;  /* 0x0000000d10117207 */ /* 0x000fc60005800000 */
[----:B------:R-:W-:-:S05]  /*2cd80*/  IMAD R13, R9, R18, R14 ;  /* 0x00000012090d7224 */ /* 0x000fca00078e020e */
[----:B------:R-:W-:Y:S01]  /*2cd90*/  ISETP.GT.U32.AND P4, PT, R9, R13, PT ;  /* 0x0000000d0900720c */ /* 0x000fe20003f84070 */
[----:B------:R-:W-:Y:S01]  /*2cda0*/  IMAD R14, R17, UR4, RZ ;  /* 0x00000004110e7c24 */ /* 0x000fe2000f8e02ff */
[----:B------:R-:W-:Y:S02]  /*2cdb0*/  PRMT R41, RZ, 0x7610, R41 ;  /* 0x00007610ff297816 */ /* 0x000fe40000000029 */
[----:B------:R-:W-:Y:S01]  /*2cdc0*/  PRMT R40, RZ, 0x7610, R40 ;  /* 0x00007610ff287816 */ /* 0x000fe20000000028 */
[----:B------:R-:W0:Y:S01]  /*2cdd0*/  LDCU UR4, c[0x0][0x3b0] ;  /* 0x00007600ff0477ac */ /* 0x000e220008000800 */
        /* <DEDUP_REMOVED lines=21> */
[----:B------:R-:W-:Y:S01]  /*2cf30*/  IMAD.HI.U32 R17, R12, R14, RZ ;  /* 0x0000000e0c117227 */ /* 0x000fe200078e00ff */
[----:B------:R0:W2:Y:S03]  /*2cf40*/  @P1 LDG.E.U8 R40, desc[UR20][R18.64] ;  /* 0x0000001412281981 */ /* 0x0000a6000c1e1100 */
        /* <DEDUP_REMOVED lines=194> */
[C---:B------:R-:W-:Y:S02]  /*2db70*/  IADD3 R20, P5, PT, R14.reuse, R8, RZ ;  /* 0x000000080e147210 */ /* 0x040fe40007fbe0ff */
[----:B------:R-:W-:-:S03]  /*2db80*/  IADD3 R14, P6, PT, R14, R7, RZ ;  /* 0x000000070e0e7210 */ /* 0x000fc60007fde0ff */
[----:B------:R-:W-:Y:S02]  /*2db90*/  @!P4 IMAD.IADD R13, R13, 0x1, -R9 ;  /* 0x000000010d0dc824 */ /* 0x000fe400078e0a09 */
[----:B------:R-:W-:-:S03]  /*2dba0*/  IMAD.X R21, R17, 0x1, R6, P5 ;  /* 0x0000000111157824 */ /* 0x000fc600028e0606 */
[----:B------:R-:W-:Y:S02]  /*2dbb0*/  ISETP.GT.U32.AND P4, PT, R9, R13, PT ;  /* 0x0000000d0900720c */ /* 0x000fe40003f84070 */
[----:B------:R-:W-:Y:S01]  /*2dbc0*/  ISETP.GE.AND P5, PT, R15, RZ, PT ;  /* 0x000000ff0f00720c */ /* 0x000fe20003fa6270 */
[----:B------:R-:W-:-:S04]  /*2dbd0*/  IMAD.X R17, R17, 0x1, R5, P6 ;  /* 0x0000000111117824 */ /* 0x000fc800030e0605 */
[----:B------:R-:W-:Y:S01]  /*2dbe0*/  @P1 IMAD.MOV.U32 R15, RZ, RZ, R17 ;  /* 0x000000ffff0f1224 */ /* 0x000fe200078e0011 */
[----:B------:R-:W-:Y:S01]  /*2dbf0*/  PRMT R27, RZ, 0x7610, R27 ;  /* 0x00007610ff1b7816 */ /* 0x000fe2000000001b */
[----:B------:R-:W-:Y:S02]  /*2dc00*/  @P2 IMAD.MOV.U32 R18, RZ, RZ, R20 ;  /* 0x000000ffff122224 */ /* 0x000fe400078e0014 */
[----:B------:R-:W-:Y:S01]  /*2dc10*/  @P2 IMAD.MOV.U32 R19, RZ, RZ, R21 ;  /* 0x000000ffff132224 */ /* 0x000fe200078e0015 */
[----:B------:R1:W2:Y:S04]  /*2dc20*/  @P1 LDG.E.U8 R26, desc[UR20][R14.64] ;  /* 0x000000140e1a1981 */ /* 0x0002a8000c1e1100 */
[----:B------:R-:W-:Y:S01]  /*2dc30*/  STL [R1+0x898], R20 ;  /* 0x0008981401007387 */ /* 0x000fe20000100800 */
[----:B------:R-:W-:-:S03]  /*2dc40*/  @!P4 IMAD.IADD R13, R13, 0x1, -R9 ;  /* 0x000000010d0dc824 */ /* 0x000fc600078e0a09 */
[----:B------:R-:W-:Y:S01]  /*2dc50*/  STL [R1+0x894], R21 ;  /* 0x0008941501007387 */ /* 0x000fe20000100800 */
[----:B------:R-:W-:-:S03]  /*2dc60*/  @!P5 IMAD.MOV R13, RZ, RZ, -R13 ;  /* 0x000000ffff0dd224 */ /* 0x000fc600078e0a0d */
[----:B------:R0:W-:Y:S04]  /*2dc70*/  STL [R1+0x8a0], R14 ;  /* 0x0008a00e01007387 */ /* 0x0001e80000100800 */
[----:B------:R0:W2:Y:S01]  /*2dc80*/  @P2 LDG.E.U8 R27, desc[UR20][R18.64] ;  /* 0x00000014121b2981 */ /* 0x0000a2000c1e1100 */
[----:B-1----:R-:W-:-:S05]  /*2dc90*/  VIADD R15, R0, 0xfb ;  /* 0x000000fb000f7836 */ /* 0x002fca0000000000 */
[----:B0-----:R-:W-:Y:S02]  /*2dca0*/  IABS R14, R15 ;  /* 0x0000000f000e7213 */ /* 0x001fe40000000000 */
[----:B------:R-:W-:-:S03]  /*2dcb0*/  SEL R18, R16, R13, !P3 ;  /* 0x0000000d10127207 */ /* 0x000fc60005800000 */
[----:B------:R-:W-:-:S04]  /*2dcc0*/  IMAD.HI.U32 R13, R12, R14, RZ ;  /* 0x0000000e0c0d7227 */ /* 0x000fc800078e00ff */
[----:B------:R-:W-:Y:S01]  /*2dcd0*/  IMAD R18, R18, UR4, RZ ;  /* 0x0000000412127c24 */ /* 0x000fe2000f8e02ff */
[----:B------:R0:W-:Y:S01]  /*2dce0*/  STL [R1+0x89c], R17 ;  /* 0x00089c1101007387 */ /* 0x0001e20000100800 */
[----:B------:R-:W1:Y:S01]  /*2dcf0*/  LDCU UR4, c[0x0][0x3b0] ;  /* 0x00007600ff0477ac */ /* 0x000e620008000800 */
[----:B------:R-:W-:Y:S02]  /*2dd00*/  IMAD.MOV R13, RZ, RZ, -R13 ;  /* 0x000000ffff0d7224 */ /* 0x000fe400078e0a0d */
[----:B------:R-:W-:Y:S02]  /*2dd10*/  SHF.R.S32.HI R19, RZ, 0x1f, R18 ;  /* 0x0000001fff137819 */ /* 0x000fe40000011412 */
[----:B------:R-:W-:Y:S01]  /*2dd20*/  IMAD R13, R9, R13, R14 ;  /* 0x0000000d090d7224 */ /* 0x000fe200078e020e */
[----:B0-----:R-:W-:-:S05]  /*2dd30*/  IADD3 R17, P4, PT, R18, R8, RZ ;  /* 0x0000000812117210 */ /* 0x001fca0007f9e0ff */
[----:B------:R-:W-:Y:S01]  /*2dd40*/  IMAD.X R20, R19, 0x1, R6, P4 ;  /* 0x0000000113147824 */ /* 0x000fe200020e0606 */
[----:B------:R-:W-:Y:S01]  /*2dd50*/  ISETP.GT.U32.AND P4, PT, R9, R13, PT ;  /* 0x0000000d0900720c */ /* 0x000fe20003f84070 */
[----:B------:R-:W-:Y:S04]  /*2dd60*/  STL [R1+0x8a8], R17 ;  /* 0x0008a81101007387 */ /* 0x000fe80000100800 */
[----:B------:R0:W-:Y:S01]  /*2dd70*/  STL [R1+0x8a4], R20 ;  /* 0x0008a41401007387 */ /* 0x0001e20000100800 */
[----:B------:R-:W-:Y:S02]  /*2dd80*/  @P2 IMAD.MOV.U32 R21, RZ, RZ, R20 ;  /* 0x000000ffff152224 */ /* 0x000fe400078e0014 */
[----:B0-----:R-:W-:Y:S02]  /*2dd90*/  @P2 IMAD.MOV.U32 R20, RZ, RZ, R17 ;  /* 0x000000ffff142224 */ /* 0x001fe400078e0011 */
[----:B------:R-:W-:-:S03]  /*2dda0*/  VIADD R17, R0, 0xfc ;  /* 0x000000fc00117836 */ /* 0x000fc60000000000 */
[----:B------:R-:W-:Y:S02]  /*2ddb0*/  @!P4 IMAD.IADD R13, R13, 0x1, -R9 ;  /* 0x000000010d0dc824 */ /* 0x000fe400078e0a09 */
[----:B------:R-:W-:Y:S02]  /*2ddc0*/  IABS R14, R17 ;  /* 0x00000011000e7213 */ /* 0x000fe40000000000 */
[----:B------:R-:W-:Y:S02]  /*2ddd0*/  ISETP.GE.AND P4, PT, R15, RZ, PT ;  /* 0x000000ff0f00720c */ /* 0x000fe40003f86270 */
[----:B------:R-:W-:Y:S01]  /*2dde0*/  ISETP.GT.U32.AND P5, PT, R9, R13, PT ;  /* 0x0000000d0900720c */ /* 0x000fe20003fa4070 */
[----:B------:R-:W-:-:S04]  /*2ddf0*/  IMAD.HI.U32 R15, R12, R14, RZ ;  /* 0x0000000e0c0f7227 */ /* 0x000fc800078e00ff */
[----:B------:R-:W-:-:S04]  /*2de00*/  IMAD.MOV R15, RZ, RZ, -R15 ;  /* 0x000000ffff0f7224 */ /* 0x000fc800078e0a0f */
[----:B------:R-:W-:-:S04]  /*2de10*/  IMAD R14, R9, R15, R14 ;  /* 0x0000000f090e7224 */ /* 0x000fc800078e020e */
[----:B------:R-:W-:Y:S01]  /*2de20*/  @!P5 IMAD.IADD R13, R13, 0x1, -R9 ;  /* 0x000000010d0dd824 */ /* 0x000fe200078e0a09 */
[----:B------:R-:W-:-:S03]  /*2de30*/  ISETP.GT.U32.AND P5, PT, R9, R14, PT ;  /* 0x0000000e0900720c */ /* 0x000fc60003fa4070 */
[----:B------:R-:W-:-:S10]  /*2de40*/  @!P4 IMAD.MOV R13, RZ, RZ, -R13 ;  /* 0x000000ffff0dc224 */ /* 0x000fd400078e0a0d */
[----:B------:R-:W-:Y:S01]  /*2de50*/  @!P5 IMAD.IADD R14, R14, 0x1, -R9 ;  /* 0x000000010e0ed824 */ /* 0x000fe200078e0a09 */
[----:B------:R-:W-:-:S04]  /*2de60*/  ISETP.GE.AND P5, PT, R17, RZ, PT ;  /* 0x000000ff1100720c */ /* 0x000fc80003fa6270 */
[----:B------:R-:W-:Y:S02]  /*2de70*/  ISETP.GT.U32.AND P4, PT, R9, R14, PT ;  /* 0x0000000e0900720c */ /* 0x000fe40003f84070 */
[----:B------:R-:W-:Y:S02]  /*2de80*/  SEL R13, R16, R13, !P3 ;  /* 0x0000000d100d7207 */ /* 0x000fe40005800000 */
[----:B------:R-:W-:-:S03]  /*2de90*/  IADD3 R18, P6, PT, R18, R7, RZ ;  /* 0x0000000712127210 */ /* 0x000fc60007fde0ff */
[----:B-1----:R-:W-:Y:S01]  /*2dea0*/  IMAD R13, R13, UR4, RZ ;  /* 0x000000040d0d7c24 */ /* 0x002fe2000f8e02ff */
[----:B------:R-:W0:Y:S01]  /*2deb0*/  LDCU UR4, c[0x0][0x3b0] ;  /* 0x00007600ff0477ac */ /* 0x000e220008000800 */
[----:B------:R-:W-:Y:S01]  /*2dec0*/  PRMT R25, RZ, 0x7610, R25 ;  /* 0x00007610ff197816 */ /* 0x000fe20000000019 */
[----:B------:R-:W-:-:S03]  /*2ded0*/  IMAD.X R19, R19, 0x1, R5, P6 ;  /* 0x0000000113137824 */ /* 0x000fc600030e0605 */
[----:B------:R-:W-:Y:S01]  /*2dee0*/  @!P4 IMAD.IADD R14, R14, 0x1, -R9 ;  /* 0x000000010e0ec824 */ /* 0x000fe200078e0a09 */
[----:B------:R-:W-:Y:S02]  /*2def0*/  SHF.R.S32.HI R15, RZ, 0x1f, R13 ;  /* 0x0000001fff0f7819 */ /* 0x000fe4000001140d */
[C---:B------:R-:W-:Y:S02]  /*2df00*/  IADD3 R62, P6, PT, R13.reuse, R8, RZ ;  /* 0x000000080d3e7210 */ /* 0x040fe40007fde0ff */
[----:B------:R-:W-:Y:S01]  /*2df10*/  IADD3 R17, P4, PT, R13, R7, RZ ;  /* 0x000000070d117210 */ /* 0x000fe20007f9e0ff */
[----:B------:R-:W-:Y:S01]  /*2df20*/  @!P5 IMAD.MOV R14, RZ, RZ, -R14 ;  /* 0x000000ffff0ed224 */ /* 0x000fe200078e0a0e */
[----:B------:R1:W2:Y:S01]  /*2df30*/  @P2 LDG.E.U8 R25, desc[UR20][R20.64] ;  /* 0x0000001414192981 */ /* 0x0002a2000c1e1100 */
[----:B------:R-:W-:Y:S01]  /*2df40*/  PRMT R24, RZ, 0x7610, R24 ;  /* 0x00007610ff187816 */ /* 0x000fe20000000018 */
[C---:B------:R-:W-:Y:S02]  /*2df50*/  IMAD.X R65, R15.reuse, 0x1, R6, P6 ;  /* 0x000000010f417824 */ /* 0x040fe400030e0606 */
[----:B------:R-:W-:Y:S01]  /*2df60*/  IMAD.X R15, R15, 0x1, R5, P4 ;  /* 0x000000010f0f7824 */ /* 0x000fe200020e0605 */
[----:B------:R-:W-:Y:S01]  /*2df70*/  SEL R13, R16, R14, !P3 ;  /* 0x0000000e100d7207 */ /* 0x000fe20005800000 */
[----:B------:R-:W-:Y:S01]  /*2df80*/  @P1 IMAD.MOV.U32 R14, RZ, RZ, R17 ;  /* 0x000000ffff0e1224 */ /* 0x000fe200078e0011 */
[----:B------:R0:W-:Y:S01]  /*2df90*/  STL [R1+0x8b0], R18 ;  /* 0x0008b01201007387 */ /* 0x0001e20000100800 */
[----:B-1----:R-:W-:-:S03]  /*2dfa0*/  PRMT R21, RZ, 0x7610, R21 ;  /* 0x00007610ff157816 */ /* 0x002fc60000000015 */
[----:B------:R1:W-:Y:S04]  /*2dfb0*/  STL [R1+0x8ac], R19 ;  /* 0x0008ac1301007387 */ /* 0x0003e80000100800 */
[----:B------:R0:W2:Y:S01]  /*2dfc0*/  @P1 LDG.E.U8 R24, desc[UR20][R18.64] ;  /* 0x0000001412181981 */ /* 0x0000a2000c1e1100 */
[----:B------:R-:W-:-:S03]  /*2dfd0*/  PRMT R23, RZ, 0x7610, R23 ;  /* 0x00007610ff177816 */ /* 0x000fc60000000017 */
[----:B------:R1:W2:Y:S04]  /*2dfe0*/  @P1 LDG.E.U8 R21, desc[UR20][R14.64] ;  /* 0x000000140e151981 */ /* 0x0002a8000c1e1100 */
[----:B------:R-:W-:Y:S04]  /*2dff0*/  STL [R1+0x8e8], R62 ;  /* 0x0008e83e01007387 */ /* 0x000fe80000100800 */
[----:B------:R-:W-:Y:S01]  /*2e000*/  STL [R1+0x8e4], R65 ;  /* 0x0008e44101007387 */ /* 0x000fe20000100800 */
[----:B0-----:R-:W-:Y:S02]  /*2e010*/  @P2 IMAD.MOV.U32 R18, RZ, RZ, R62 ;  /* 0x000000ffff122224 */ /* 0x001fe400078e003e */
[----:B-1----:R-:W-:-:S02]  /*2e020*/  @P2 IMAD.MOV.U32 R19, RZ, RZ, R65 ;  /* 0x000000ffff132224 */ /* 0x002fc400078e0041 */
[----:B------:R-:W-:Y:S01]  /*2e030*/  IMAD R14, R13, UR4, RZ ;  /* 0x000000040d0e7c24 */ /* 0x000fe2000f8e02ff */
[----:B------:R0:W-:Y:S04]  /*2e040*/  STL [R1+0x8f0], R17 ;  /* 0x0008f01101007387 */ /* 0x0001e80000100800 */
[----:B------:R1:W2:Y:S04]  /*2e050*/  @P2 LDG.E.U8 R23, desc[UR20][R18.64] ;  /* 0x0000001412172981 */ /* 0x0002a8000c1e1100 */
[----:B------:R3:W-:Y:S01]  /*2e060*/  STL [R1+0x8ec], R15 ;  /* 0x0008ec0f01007387 */ /* 0x0007e20000100800 */
[----:B------:R-:W-:-:S02]  /*2e070*/  PRMT R22, RZ, 0x7610, R22 ;  /* 0x00007610ff167816 */ /* 0x000fc40000000016 */
[----:B------:R-:W-:Y:S01]  /*2e080*/  PRMT R20, RZ, 0x7610, R20 ;  /* 0x00007610ff147816 */ /* 0x000fe20000000014 */
[----:B------:R-:W4:Y:S01]  /*2e090*/  LDCU UR4, c[0x0][0x3b0] ;  /* 0x00007600ff0477ac */ /* 0x000f220008000800 */
[----:B0-----:R-:W-:Y:S02]  /*2e0a0*/  SHF.R.S32.HI R17, RZ, 0x1f, R14 ;  /* 0x0000001fff117819 */ /* 0x001fe4000001140e */
[----:B-1----:R-:W-:Y:S01]  /*2e0b0*/  IADD3 R18, P4, PT, R14, R8, RZ ;  /* 0x000000080e127210 */ /* 0x002fe20007f9e0ff */
[----:B---3--:R-:W-:-:S04]  /*2e0c0*/  VIADD R15, R0, 0xfd ;  /* 0x000000fd000f7836 */ /* 0x008fc80000000000 */
[----:B------:R-:W-:Y:S01]  /*2e0d0*/  IMAD.X R19, R17, 0x1, R6, P4 ;  /* 0x0000000111137824 */ /* 0x000fe200020e0606 */
[----:B------:R-:W-:Y:S01]  /*2e0e0*/  IABS R13, R15 ;  /* 0x0000000f000d7213 */ /* 0x000fe20000000000 */
[----:B------:R0:W-:Y:S04]  /*2e0f0*/  STL [R1+0x8f8], R18 ;  /* 0x0008f81201007387 */ /* 0x0001e80000100800 */
[----:B------:R0:W3:Y:S01]  /*2e100*/  @P2 LDG.E.U8 R22, desc[UR20][R18.64] ;  /* 0x0000001412162981 */ /* 0x0000e2000c1e1100 */
[----:B------:R-:W-:Y:S01]  /*2e110*/  IADD3 R14, P4, PT, R14, R7, RZ ;  /* 0x000000070e0e7210 */ /* 0x000fe20007f9e0ff */
[----:B0-----:R-:W-:-:S04]  /*2e120*/  IMAD.HI.U32 R18, R12, R13, RZ ;  /* 0x0000000d0c127227 */ /* 0x001fc800078e00ff */
[----:B------:R-:W-:Y:S02]  /*2e130*/  IMAD.MOV R18, RZ, RZ, -R18 ;  /* 0x000000ffff127224 */ /* 0x000fe400078e0a12 */
[----:B------:R-:W-:Y:S02]  /*2e140*/  IMAD.X R17, R17, 0x1, R5, P4 ;  /* 0x0000000111117824 */ /* 0x000fe400020e0605 */
[----:B------:R-:W-:Y:S01]  /*2e150*/  IMAD R13, R9, R18, R13 ;  /* 0x00000012090d7224 */ /* 0x000fe200078e020d */
[----:B------:R0:W-:Y:S01]  /*2e160*/  STL [R1+0x8f4], R19 ;  /* 0x0008f41301007387 */ /* 0x0001e20000100800 */
[----:B------:R-:W-:-:S03]  /*2e170*/  @P1 IMAD.MOV.U32 R18, RZ, RZ, R14 ;  /* 0x000000ffff121224 */ /* 0x000fc600078e000e */
[----:B------:R-:W-:Y:S01]  /*2e180*/  ISETP.GT.U32.AND P4, PT, R9, R13, PT ;  /* 0x0000000d0900720c */ /* 0x000fe20003f84070 */
[----:B0-----:R-:W-:-:S05]  /*2e190*/  @P1 IMAD.MOV.U32 R19, RZ, RZ, R17 ;  /* 0x000000ffff131224 */ /* 0x001fca00078e0011 */
[----:B------:R0:W2:Y:S04]  /*2e1a0*/  @P1 LDG.E.U8 R20, desc[UR20][R18.64] ;  /* 0x0000001412141981 */ /* 0x0000a8000c1e1100 */
[----:B------:R1:W-:Y:S04]  /*2e1b0*/  STL [R1+0x900], R14 ;  /* 0x0009000e01007387 */ /* 0x0003e80000100800 */
[----:B------:R4:W-:Y:S01]  /*2e1c0*/  STL [R1+0x8fc], R17 ;  /* 0x0008fc1101007387 */ /* 0x0009e20000100800 */
[----:B------:R-:W-:Y:S02]  /*2e1d0*/  @!P4 IMAD.IADD R13, R13, 0x1, -R9 ;  /* 0x000000010d0dc824 */ /* 0x000fe400078e0a09 */
[----:B0-----:R-:W-:-:S02]  /*2e1e0*/  VIADD R18, R0, 0xff ;  /* 0x000000ff00127836 */ /* 0x001fc40000000000 */
[----:B------:R-:W-:-:S03]  /*2e1f0*/  VIADD R19, R0, 0xfe ;  /* 0x000000fe00137836 */ /* 0x000fc60000000000 */
[----:B-1----:R-:W-:Y:S02]  /*2e200*/  IABS R14, R18 ;  /* 0x00000012000e7213 */ /* 0x002fe40000000000 */
[----:B----4-:R-:W-:Y:S02]  /*2e210*/  IABS R17, R19 ;  /* 0x0000001300117213 */ /* 0x010fe40000000000 */
[----:B------:R-:W-:Y:S01]  /*2e220*/  ISETP.GT.U32.AND P5, PT, R9, R13, PT ;  /* 0x0000000d0900720c */ /* 0x000fe20003fa4070 */
[----:B------:R-:W-:-:S04]  /*2e230*/  IMAD.HI.U32 R62, R12, R14, RZ ;  /* 0x0000000e0c3e7227 */ /* 0x000fc800078e00ff */
[----:B------:R-:W-:Y:S01]  /*2e240*/  IMAD.HI.U32 R12, R12, R17, RZ ;  /* 0x000000110c0c7227 */ /* 0x000fe200078e00ff */
[----:B------:R-:W-:-:S03]  /*2e250*/  ISETP.GE.AND P4, PT, R15, RZ, PT ;  /* 0x000000ff0f00720c */ /* 0x000fc60003f86270 */
[----:B------:R-:W-:Y:S02]  /*2e260*/  IMAD.MOV R62, RZ, RZ, -R62 ;  /* 0x000000ffff3e7224 */ /* 0x000fe400078e0a3e */
[----:B------:R-:W-:Y:S02]  /*2e270*/  IMAD.MOV R15, RZ, RZ, -R12 ;  /* 0x000000ffff0f7224 */ /* 0x000fe400078e0a0c */
[C---:B------:R-:W-:Y:S02]  /*2e280*/  IMAD R12, R9.reuse, R62, R14 ;  /* 0x0000003e090c7224 */ /* 0x040fe400078e020e */
[----:B------:R-:W-:Y:S02]  /*2e290*/  IMAD R14, R9, R15, R17 ;  /* 0x0000000f090e7224 */ /* 0x000fe400078e0211 */
[----:B------:R-:W-:-:S03]  /*2e2a0*/  @!P5 IMAD.IADD R13, R13, 0x1, -R9 ;  /* 0x000000010d0dd824 */ /* 0x000fc600078e0a09 */
[----:B------:R-:W-:Y:S01]  /*2e2b0*/  ISETP.GT.U32.AND P5, PT, R9, R14, PT ;  /* 0x0000000e0900720c */ /* 0x000fe20003fa4070 */
[----:B------:R-:W-:-:S05]  /*2e2c0*/  @!P4 IMAD.MOV R13, RZ, RZ, -R13 ;  /* 0x000000ffff0dc224 */ /* 0x000fca00078e0a0d */
[----:B------:R-:W-:-:S07]  /*2e2d0*/  SEL R13, R16, R13, !P3 ;  /* 0x0000000d100d7207 */ /* 0x000fce0005800000 */
[----:B------:R-:W-:Y:S02]  /*2e2e0*/  @!P5 IMAD.IADD R14, R14, 0x1, -R9 ;  /* 0x000000010e0ed824 */ /* 0x000fe400078e0a09 */
[----:B------:R-:W-:Y:S01]  /*2e2f0*/  IMAD R13, R13, UR4, RZ ;  /* 0x000000040d0d7c24 */ /* 0x000fe2000f8e02ff */
[----:B------:R-:W-:Y:S04]  /*2e300*/  STS.U8 [R2+UR9+0x80], R102 ;  /* 0x0000806602007988 */ /* 0x000fe80008000009 */
[----:B------:R-:W-:Y:S04]  /*2e310*/  STS.U8 [R2+UR9+0x8080], R103 ;  /* 0x0080806702007988 */ /* 0x000fe80008000009 */
[----:B------:R-:W-:Y:S01]  /*2e320*/  STS.U8 [R2+UR9+0x8880], R72 ;  /* 0x0088804802007988 */ /* 0x000fe20008000009 */
[----:B------:R-:W-:-:S02]  /*2e330*/  ISETP.GT.U32.AND P5, PT, R9, R14, PT ;  /* 0x0000000e0900720c */ /* 0x000fc40003fa4070 */
[----:B------:R-:W-:Y:S02]  /*2e340*/  SHF.R.S32.HI R15, RZ, 0x1f, R13 ;  /* 0x0000001fff0f7819 */ /* 0x000fe4000001140d */
[----:B------:R-:W-:Y:S01]  /*2e350*/  IADD3 R65, P4, PT, R13, R8, RZ ;  /* 0x000000080d417210 */ /* 0x000fe20007f9e0ff */
[----:B------:R-:W-:Y:S01]  /*2e360*/  STS.U8 [R2+UR9+0xc80], R75 ;  /* 0x000c804b02007988 */ /* 0x000fe20008000009 */
[----:B------:R-:W-:Y:S01]  /*2e370*/  ISETP.GT.U32.AND P6, PT, R9, R12, PT ;  /* 0x0000000c0900720c */ /* 0x000fe20003fc4070 */
[----:B------:R-:W0:Y:S02]  /*2e380*/  LDCU UR4, c[0x0][0x3b0] ;  /* 0x00007600ff0477ac */ /* 0x000e240008000800 */
[----:B------:R-:W-:Y:S01]  /*2e390*/  IMAD.X R66, R15, 0x1, R6, P4 ;  /* 0x000000010f427824 */ /* 0x000fe200020e0606 */
[----:B------:R-:W-:Y:S03]  /*2e3a0*/  STL [R1+0x718], R65 ;  /* 0x0007184101007387 */ /* 0x000fe60000100800 */
[----:B------:R-:W-:Y:S01]  /*2e3b0*/  @!P5 IMAD.IADD R14, R14, 0x1, -R9 ;  /* 0x000000010e0ed824 */ /* 0x000fe200078e0a09 */
[----:B------:R-:W-:Y:S01]  /*2e3c0*/  IADD3 R62, P5, PT, R13, R7, RZ ;  /* 0x000000070d3e7210 */ /* 0x000fe20007fbe0ff */
[----:B------:R1:W-:Y:S01]  /*2e3d0*/  STL [R1+0x6ec], R66 ;  /* 0x0006ec4201007387 */ /* 0x0003e20000100800 */
[----:B------:R-:W-:-:S03]  /*2e3e0*/  @P2 IMAD.MOV.U32 R67, RZ, RZ, R66 ;  /* 0x000000ffff432224 */ /* 0x000fc600078e0042 */
[----:B------:R4:W-:Y:S01]  /*2e3f0*/  STL [R1+0x704], R62 ;  /* 0x0007043e01007387 */ /* 0x0009e20000100800 */
[----:B-1----:R-:W-:Y:S02]  /*2e400*/  @P2 IMAD.MOV.U32 R66, RZ, RZ, R65 ;  /* 0x000000ffff422224 */ /* 0x002fe400078e0041 */
[----:B------:R-:W-:-:S05]  /*2e410*/  IMAD.X R65, R15, 0x1, R5, P5 ;  /* 0x000000010f417824 */ /* 0x000fca00028e0605 */
[----:B------:R1:W-:Y:S04]  /*2e420*/  STL [R1+0x6f0], R65 ;  /* 0x0006f04101007387 */ /* 0x0003e80000100800 */
[----:B------:R-:W2:Y:S04]  /*2e430*/  LDL.LU R73, [R1+0x1b78] ;  /* 0x001b780001497983 */ /* 0x000ea80000300800 */
[----:B------:R-:W3:Y:S04]  /*2e440*/  LDL.LU R93, [R1+0x1b74] ;  /* 0x001b7400015d7983 */ /* 0x000ee80000300800 */
        /* <DEDUP_REMOVED lines=8> */
[----:B------:R-:W3:Y:S01]  /*2e4d0*/  LDL.LU R75, [R1+0x1a60] ;  /* 0x001a6000014b7983 */ /* 0x000ee20000300800 */
[----:B------:R-:W-:-:S05]  /*2e4e0*/  @!P6 IMAD.IADD R12, R12, 0x1, -R9 ;  /* 0x000000010c0ce824 */ /* 0x000fca00078e0a09 */
[----:B------:R-:W-:-:S13]  /*2e4f0*/  ISETP.GT.U32.AND P6, PT, R9, R12, PT ;  /* 0x0000000c0900720c */ /* 0x000fda0003fc4070 */
[----:B------:R-:W-:Y:S01]  /*2e500*/  @!P6 IMAD.IADD R12, R12, 0x1, -R9 ;  /* 0x000000010c0ce824 */ /* 0x000fe200078e0a09 */
[----:B------:R-:W-:Y:S02]  /*2e510*/  ISETP.GE.AND P6, PT, R19, RZ, PT ;  /* 0x000000ff1300720c */ /* 0x000fe40003fc6270 */
[----:B------:R-:W-:-:S11]  /*2e520*/  ISETP.GE.AND P4, PT, R18, RZ, PT ;  /* 0x000000ff1200720c */ /* 0x000fd60003f86270 */
[----:B------:R-:W-:-:S05]  /*2e530*/  @!P6 IMAD.MOV R14, RZ, RZ, -R14 ;  /* 0x000000ffff0ee224 */ /* 0x000fca00078e0a0e */
[----:B------:R-:W-:Y:S01]  /*2e540*/  SEL R9, R16, R14, !P3 ;  /* 0x0000000e10097207 */ /* 0x000fe20005800000 */
[----:B------:R-:W-:-:S04]  /*2e550*/  @!P4 IMAD.MOV R12, RZ, RZ, -R12 ;  /* 0x000000ffff0cc224 */ /* 0x000fc800078e0a0c */
[----:B0-----:R-:W-:Y:S01]  /*2e560*/  IMAD R9, R9, UR4, RZ ;  /* 0x0000000409097c24 */ /* 0x001fe2000f8e02ff */
[----:B------:R-:W0:Y:S01]  /*2e570*/  LDCU UR4, c[0x0][0x3b0] ;  /* 0x00007600ff0477ac */ /* 0x000e220008000800 */
[----:B------:R-:W-:Y:S01]  /*2e580*/  @P1 IMAD.MOV.U32 R18, RZ, RZ, R62 ;  /* 0x000000ffff121224 */ /* 0x000fe200078e003e */
[----:B------:R-:W-:Y:S02]  /*2e590*/  SEL R16, R16, R12, !P3 ;  /* 0x0000000c10107207 */ /* 0x000fe40005800000 */
[----:B------:R-:W-:Y:S02]  /*2e5a0*/  SHF.R.S32.HI R12, RZ, 0x1f, R9 ;  /* 0x0000001fff0c7819 */ /* 0x000fe40000011409 */
[----:B----4-:R-:W-:Y:S02]  /*2e5b0*/  IADD3 R62, P3, PT, R9, R8, RZ ;  /* 0x00000008093e7210 */ /* 0x010fe40007f7e0ff */
[----:B------:R-:W-:Y:S01]  /*2e5c0*/  PRMT R15, RZ, 0x7610, R15 ;  /* 0x00007610ff0f7816 */ /* 0x000fe2000000000f */
[----:B------:R-:W-:-:S02]  /*2e5d0*/  @P1 IMAD.MOV.U32 R19, RZ, RZ, R65 ;  /* 0x000000ffff131224 */ /* 0x000fc400078e0041 */
[----:B-1----:R-:W-:Y:S01]  /*2e5e0*/  IMAD.X R65, R12, 0x1, R6, P3 ;  /* 0x000000010c417824 */ /* 0x002fe200018e0606 */
[----:B------:R-:W-:Y:S02]  /*2e5f0*/  PRMT R14, RZ, 0x7610, R14 ;  /* 0x00007610ff0e7816 */ /* 0x000fe4000000000e */
[----:B------:R1:W4:Y:S04]  /*2e600*/  @P1 LDG.E.U8 R15, desc[UR20][R18.64] ;  /* 0x00000014120f1981 */ /* 0x000328000c1e1100 */
[----:B------:R0:W-:Y:S04]  /*2e610*/  STL [R1+0x70c], R62 ;  /* 0x00070c3e01007387 */ /* 0x0001e80000100800 */
[----:B------:R0:W-:Y:S01]  /*2e620*/  STL [R1+0x708], R65 ;  /* 0x0007084101007387 */ /* 0x0001e20000100800 */
[----:B-1----:R-:W-:-:S02]  /*2e630*/  @P2 IMAD.MOV.U32 R18, RZ, RZ, R62 ;  /* 0x000000ffff122224 */ /* 0x002fc400078e003e */
[----:B------:R-:W-:Y:S01]  /*2e640*/  @P2 IMAD.MOV.U32 R19, RZ, RZ, R65 ;  /* 0x000000ffff132224 */ /* 0x000fe200078e0041 */
[----:B0-----:R-:W-:Y:S01]  /*2e650*/  IADD3 R62, P3, PT, R9, R7, RZ ;  /* 0x00000007093e7210 */ /* 0x001fe20007f7e0ff */
[----:B------:R-:W-:-:S03]  /*2e660*/  IMAD R9, R16, UR4, RZ ;  /* 0x0000000410097c24 */ /* 0x000fc6000f8e02ff */
[----:B------:R0:W4:Y:S01]  /*2e670*/  @P2 LDG.E.U8 R14, desc[UR20][R18.64] ;  /* 0x00000014120e2981 */ /* 0x000122000c1e1100 */
[----:B------:R-:W-:-:S03]  /*2e680*/  IMAD.X R65, R12, 0x1, R5, P3 ;  /* 0x000000010c417824 */ /* 0x000fc600018e0605 */
[----:B------:R1:W-:Y:S01]  /*2e690*/  STL [R1+0x714], R62 ;  /* 0x0007143e01007387 */ /* 0x0003e20000100800 */
[C---:B------:R-:W-:Y:S01]  /*2e6a0*/  IADD3 R16, P4, PT, R9.reuse, R7, RZ ;  /* 0x0000000709107210 */ /* 0x040fe20007f9e0ff */
[----:B0-----:R-:W-:Y:S01]  /*2e6b0*/  @P1 IMAD.MOV.U32 R18, RZ, RZ, R62 ;  /* 0x000000ffff121224 */ /* 0x001fe200078e003e */
[----:B-1----:R-:W-:Y:S02]  /*2e6c0*/  IADD3 R62, P3, PT, R9, R8, RZ ;  /* 0x00000008093e7210 */ /* 0x002fe40007f7e0ff */
[----:B------:R-:W-:Y:S01]  /*2e6d0*/  SHF.R.S32.HI R8, RZ, 0x1f, R9 ;  /* 0x0000001fff087819 */ /* 0x000fe20000011409 */
[----:B------:R0:W-:Y:S04]  /*2e6e0*/  STL [R1+0x710], R65 ;  /* 0x0007104101007387 */ /* 0x0001e80000100800 */
[----:B------:R-:W-:-:S02]  /*2e6f0*/  IMAD.X R6, R8, 0x1, R6, P3 ;  /* 0x0000000108067824 */ /* 0x000fc400018e0606 */
[----:B------:R-:W-:Y:S01]  /*2e700*/  IMAD.X R5, R8, 0x1, R5, P4 ;  /* 0x0000000108057824 */ /* 0x000fe200020e0605 */
[----:B------:R-:W-:Y:S04]  /*2e710*/  STL [R1+0x6f8], R62 ;  /* 0x0006f83e01007387 */ /* 0x000fe80000100800 */
[----:B------:R-:W-:Y:S04]  /*2e720*/  STL [R1+0x6f4], R6 ;  /* 0x0006f40601007387 */ /* 0x000fe80000100800 */
[----:B------:R-:W-:Y:S04]  /*2e730*/  STL [R1+0x700], R16 ;  /* 0x0007001001007387 */ /* 0x000fe80000100800 */
[----:B------:R-:W-:Y:S04]  /*2e740*/  STL [R1+0x6fc], R5 ;  /* 0x0006fc0501007387 */ /* 0x000fe80000100800 */
[----:B------:R-:W4:Y:S04]  /*2e750*/  LDL.LU R74, [R1+0x1a5c] ;  /* 0x001a5c00014a7983 */ /* 0x000f280000300800 */
        /* <DEDUP_REMOVED lines=14> */
[----:B------:R-:W4:Y:S01]  /*2e840*/  LDL.LU R95, [R1+0x208] ;  /* 0x00020800015f7983 */ /* 0x000f220000300800 */
[----:B------:R-:W-:-:S03]  /*2e850*/  @P1 IMAD.MOV.U32 R19, RZ, RZ, R65 ;  /* 0x000000ffff131224 */ /* 0x000fc600078e0041 */
[----:B------:R-:W4:Y:S04]  /*2e860*/  LDL.LU R97, [R1+0x1f8] ;  /* 0x0001f80001617983 */ /* 0x000f280000300800 */
[----:B0-----:R-:W4:Y:S04]  /*2e870*/  LDL.LU R65, [R1+0x1c4] ;  /* 0x0001c40001417983 */ /* 0x001f280000300800 */
[----:B------:R-:W4:Y:S04]  /*2e880*/  LDL.LU R69, [R1+0x1c0] ;  /* 0x0001c00001457983 */ /* 0x000f280000300800 */
[----:B------:R-:W4:Y:S04]  /*2e890*/  LDL.LU R71, [R1+0x188] ;  /* 0x0001880001477983 */ /* 0x000f280000300800 */
[----:B--2---:R0:W-:Y:S04]  /*2e8a0*/  STS.U8 [R2+UR9+0x1080], R73 ;  /* 0x0010804902007988 */ /* 0x0041e80008000009 */
[----:B---3--:R1:W-:Y:S04]  /*2e8b0*/  STS.U8 [R2+UR9+0x9080], R93 ;  /* 0x0090805d02007988 */ /* 0x0083e80008000009 */
[----:B------:R2:W-:Y:S04]  /*2e8c0*/  STS.U8 [R2+UR9+0x1480], R98 ;  /* 0x0014806202007988 */ /* 0x0005e80008000009 */
[----:B------:R3:W-:Y:S04]  /*2e8d0*/  STS.U8 [R2+UR9+0x9480], R100 ;  /* 0x0094806402007988 */ /* 0x0007e80008000009 */
[----:B------:R1:W-:Y:S04]  /*2e8e0*/  STS.U8 [R2+UR9+0x1880], R101 ;  /* 0x0018806502007988 */ /* 0x0003e80008000009 */
[----:B------:R2:W-:Y:S04]  /*2e8f0*/  STS.U8 [R2+UR9+0x9880], R102 ;  /* 0x0098806602007988 */ /* 0x0005e80008000009 */
[----:B0-----:R-:W4:Y:S04]  /*2e900*/  LDL.LU R73, [R1+0x184] ;  /* 0x0001840001497983 */ /* 0x001f280000300800 */
[----:B-1----:R-:W4:Y:S04]  /*2e910*/  LDL.LU R93, [R1+0x148] ;  /* 0x00014800015d7983 */ /* 0x002f280000300800 */
[----:B--2---:R-:W2:Y:S04]  /*2e920*/  LDL.LU R98, [R1+0x144] ;  /* 0x0001440001627983 */ /* 0x004ea80000300800 */
[----:B---3--:R-:W3:Y:S04]  /*2e930*/  LDL.LU R100, [R1+0x108] ;  /* 0x0001080001647983 */ /* 0x008ee80000300800 */
[----:B------:R-:W3:Y:S04]  /*2e940*/  LDL.LU R101, [R1+0x104] ;  /* 0x0001040001657983 */ /* 0x000ee80000300800 */
[----:B------:R0:W-:Y:S04]  /*2e950*/  STS.U8 [R2+UR9+0x1c80], R103 ;  /* 0x001c806702007988 */ /* 0x0001e80008000009 */
[----:B------:R-:W3:Y:S04]  /*2e960*/  LDL.LU R102, [R1+0xc8] ;  /* 0x0000c80001667983 */ /* 0x000ee80000300800 */
[----:B------:R1:W-:Y:S04]  /*2e970*/  STS.U8 [R2+UR9+0x9c80], R68 ;  /* 0x009c804402007988 */ /* 0x0003e80008000009 */
[----:B------:R0:W-:Y:S04]  /*2e980*/  STS.U8 [R2+UR9+0x2080], R70 ;  /* 0x0020804602007988 */ /* 0x0001e80008000009 */
[----:B------:R1:W-:Y:S04]  /*2e990*/  STS.U8 [R2+UR9+0xa080], R72 ;  /* 0x00a0804802007988 */ /* 0x0003e80008000009 */
[----:B------:R1:W-:Y:S04]  /*2e9a0*/  STS.U8 [R2+UR9+0x2480], R75 ;  /* 0x0024804b02007988 */ /* 0x0003e80008000009 */
[----:B0-----:R-:W3:Y:S04]  /*2e9b0*/  LDL.LU R103, [R1+0xc4] ;  /* 0x0000c40001677983 */ /* 0x001ee80000300800 */
[----:B-1----:R-:W3:Y:S04]  /*2e9c0*/  LDL.LU R68, [R1+0x80] ;  /* 0x0000800001447983 */ /* 0x002ee80000300800 */
[----:B------:R-:W3:Y:S04]  /*2e9d0*/  LDL.LU R70, [R1+0x7c] ;  /* 0x00007c0001467983 */ /* 0x000ee80000300800 */
[----:B------:R-:W3:Y:S04]  /*2e9e0*/  LDL.LU R72, [R1+0x40] ;  /* 0x0000400001487983 */ /* 0x000ee80000300800 */
[----:B------:R-:W3:Y:S04]  /*2e9f0*/  LDL.LU R75, [R1+0x3c] ;  /* 0x00003c00014b7983 */ /* 0x000ee80000300800 */
[----:B----4-:R0:W-:Y:S04]  /*2ea00*/  STS.U8 [R2+UR9+0xbc80], R90 ;  /* 0x00bc805a02007988 */ /* 0x0101e80008000009 */
[----:B------:R1:W-:Y:S04]  /*2ea10*/  STS.U8 [R2+UR9+0x4080], R92 ;  /* 0x0040805c02007988 */ /* 0x0003e80008000009 */
[----:B------:R4:W-:Y:S04]  /*2ea20*/  STS.U8 [R2+UR9+0xc080], R94 ;  /* 0x00c0805e02007988 */ /* 0x0009e80008000009 */
[----:B------:R0:W-:Y:S04]  /*2ea30*/  STS.U8 [R2+UR9+0x4480], R95 ;  /* 0x0044805f02007988 */ /* 0x0001e80008000009 */
[----:B------:R1:W-:Y:S04]  /*2ea40*/  STS.U8 [R2+UR9+0xc480], R97 ;  /* 0x00c4806102007988 */ /* 0x0003e80008000009 */
[----:B------:R4:W-:Y:S04]  /*2ea50*/  STS.U8 [R2+UR9+0x4880], R65 ;  /* 0x0048804102007988 */ /* 0x0009e80008000009 */
[----:B0-----:R-:W3:Y:S04]  /*2ea60*/  LDL.LU R90, [R1+0x1c38] ;  /* 0x001c3800015a7983 */ /* 0x001ee80000300800 */
[----:B-1----:R-:W3:Y:S04]  /*2ea70*/  LDL.LU R92, [R1+0x1c34] ;  /* 0x001c3400015c7983 */ /* 0x002ee80000300800 */
[----:B----4-:R-:W4:Y:S04]  /*2ea80*/  LDL.LU R94, [R1+0x1c08] ;  /* 0x001c0800015e7983 */ /* 0x010f280000300800 */
[----:B------:R-:W4:Y:S04]  /*2ea90*/  LDL.LU R95, [R1+0x1c04] ;  /* 0x001c0400015f7983 */ /* 0x000f280000300800 */
[----:B------:R-:W4:Y:S04]  /*2eaa0*/  LDL.LU R97, [R1+0x1bd8] ;  /* 0x001bd80001617983 */ /* 0x000f280000300800 */
[----:B------:R0:W-:Y:S04]  /*2eab0*/  STS.U8 [R2+UR9+0xc880], R69 ;  /* 0x00c8804502007988 */ /* 0x0001e80008000009 */
[----:B------:R-:W4:Y:S04]  /*2eac0*/  LDL.LU R65, [R1+0x1bd4] ;  /* 0x001bd40001417983 */ /* 0x000f280000300800 */
[----:B------:R1:W-:Y:S04]  /*2ead0*/  STS.U8 [R2+UR9+0x4c80], R71 ;  /* 0x004c804702007988 */ /* 0x0003e80008000009 */
[----:B0-----:R-:W4:Y:S04]  /*2eae0*/  LDL.LU R69, [R1+0x1ba8] ;  /* 0x001ba80001457983 */ /* 0x001f280000300800 */
[----:B-1----:R-:W4:Y:S04]  /*2eaf0*/  LDL.LU R71, [R1+0x1ba4] ;  /* 0x001ba40001477983 */ /* 0x002f280000300800 */
[----:B------:R0:W-:Y:S04]  /*2eb00*/  STS.U8 [R2+UR9+0xcc80], R73 ;  /* 0x00cc804902007988 */ /* 0x0001e80008000009 */
[----:B------:R1:W-:Y:S04]  /*2eb10*/  STS.U8 [R2+UR9+0x5080], R93 ;  /* 0x0050805d02007988 */ /* 0x0003e80008000009 */
[----:B--2---:R2:W-:Y:S04]  /*2eb20*/  STS.U8 [R2+UR9+0xd080], R98 ;  /* 0x00d0806202007988 */ /* 0x0045e80008000009 */
[----:B---3--:R3:W-:Y:S04]  /*2eb30*/  STS.U8 [R2+UR9+0x5480], R100 ;  /* 0x0054806402007988 */ /* 0x0087e80008000009 */
        /* <DEDUP_REMOVED lines=18> */
[----:B------:R0:W-:Y:S04]  /*2ec60*/  STS.U8 [R2+UR9+0xa480], R74 ;  /* 0x00a4804a02007988 */ /* 0x0001e80008000009 */
[----:B------:R1:W-:Y:S04]  /*2ec70*/  STS.U8 [R2+UR9+0x2880], R76 ;  /* 0x0028804c02007988 */ /* 0x0003e80008000009 */
        /* <DEDUP_REMOVED lines=10> */
[----:B------:R-:W3:Y:S04]  /*2ed20*/  LDL.LU R82, [R1+0x3e0] ;  /* 0x0003e00001527983 */ /* 0x000ee80000300800 */
        /* <DEDUP_REMOVED lines=8> */
[----:B------:R-:W-:Y:S04]  /*2edb0*/  STS.U8 [R2+UR9+0x6480], R165 ;  /* 0x006480a502007988 */ /* 0x000fe80008000009 */
[----:B------:R-:W3:Y:S04]  /*2edc0*/  LDL.LU R87, [R1+0x360] ;  /* 0x0003600001577983 */ /* 0x000ee80000300800 */
        /* <DEDUP_REMOVED lines=13> */
[----:B------:R-:W3:Y:S04]  /*2eea0*/  LDL.LU R88, [R1+0x35c] ;  /* 0x00035c0001587983 */ /* 0x000ee80000300800 */
[----:B------:R-:W3:Y:S04]  /*2eeb0*/  LDL.LU R89, [R1+0x320] ;  /* 0x0003200001597983 */ /* 0x000ee80000300800 */
[----:B------:R0:W-:Y:S04]  /*2eec0*/  STS.U8 [R3+UR9+0x100], R90 ;  /* 0x0001005a03007988 */ /* 0x0001e80008000009 */
[----:B------:R1:W-:Y:S04]  /*2eed0*/  STS.U8 [R3+UR9+0x8100], R92 ;  /* 0x0081005c03007988 */ /* 0x0003e80008000009 */
[----:B----4-:R4:W-:Y:S04]  /*2eee0*/  STS.U8 [R3+UR9+0x500], R94 ;  /* 0x0005005e03007988 */ /* 0x0109e80008000009 */
        /* <DEDUP_REMOVED lines=186> */
[----:B------:R-:W3:Y:S01]  /*2fa90*/  LDL.LU R75, [R1+0x1a48] ;  /* 0x001a4800014b7983 */ /* 0x000ee20000300800 */
[----:B------:R-:W-:Y:S01]  /*2faa0*/  PRMT R12, RZ, 0x7610, R12 ;  /* 0x00007610ff0c7816 */ /* 0x000fe2000000000c */
[----:B------:R-:W-:-:S02]  /*2fab0*/  @P2 IMAD.MOV.U32 R7, RZ, RZ, R6 ;  /* 0x000000ffff072224 */ /* 0x000fc400078e0006 */
[----:B------:R-:W-:Y:S01]  /*2fac0*/  @P2 IMAD.MOV.U32 R6, RZ, RZ, R62 ;  /* 0x000000ffff062224 */ /* 0x000fe200078e003e */
[----:B------:R0:W-:Y:S04]  /*2fad0*/  STS.U8 [R4+UR9+0xa580], R74 ;  /* 0x00a5804a04007988 */ /* 0x0001e80008000009 */
[----:B------:R1:W-:Y:S04]  /*2fae0*/  STS.U8 [R4+UR9+0x2980], R76 ;  /* 0x0029804c04007988 */ /* 0x0003e80008000009 */
[----:B------:R0:W-:Y:S04]  /*2faf0*/  STS.U8 [R4+UR9+0xa980], R78 ;  /* 0x00a9804e04007988 */ /* 0x0001e80008000009 */
[----:B------:R0:W-:Y:S04]  /*2fb00*/  STS.U8 [R4+UR9+0x2d80], R79 ;  /* 0x002d804f04007988 */ /* 0x0001e80008000009 */
[----:B------:R0:W-:Y:S04]  /*2fb10*/  STS.U8 [R4+UR9+0xad80], R80 ;  /* 0x00ad805004007988 */ /* 0x0001e80008000009 */
[----:B------:R1:W3:Y:S04]  /*2fb20*/  @P2 LDG.E.U8 R12, desc[UR20][R6.64] ;  /* 0x00000014060c2981 */ /* 0x0002e8000c1e1100 */
[----:B------:R1:W-:Y:S04]  /*2fb30*/  STS.U8 [R4+UR9+0x3180], R82 ;  /* 0x0031805204007988 */ /* 0x0003e80008000009 */
[----:B0-----:R-:W3:Y:S04]  /*2fb40*/  LDL.LU R74, [R1+0x488] ;  /* 0x00048800014a7983 */ /* 0x001ee80000300800 */
[----:B-1----:R-:W3:Y:S04]  /*2fb50*/  LDL.LU R76, [R1+0x450] ;  /* 0x00045000014c7983 */ /* 0x002ee80000300800 */
[----:B------:R-:W3:Y:S04]  /*2fb60*/  LDL.LU R78, [R1+0x448] ;  /* 0x00044800014e7983 */ /* 0x000ee80000300800 */
[----:B------:R-:W3:Y:S04]  /*2fb70*/  LDL.LU R79, [R1+0x410] ;  /* 0x00041000014f7983 */ /* 0x000ee80000300800 */
[----:B------:R-:W3:Y:S01]  /*2fb80*/  LDL.LU R80, [R1+0x408] ;  /* 0x0004080001507983 */ /* 0x000ee20000300800 */
[----:B------:R-:W-:-:S03]  /*2fb90*/  @P1 IMAD.MOV.U32 R7, RZ, RZ, R5 ;  /* 0x000000ffff071224 */ /* 0x000fc600078e0005 */
[----:B------:R0:W-:Y:S04]  /*2fba0*/  STS.U8 [R4+UR9+0xb180], R83 ;  /* 0x00b1805304007988 */ /* 0x0001e80008000009 */
[----:B------:R-:W3:Y:S04]  /*2fbb0*/  LDL.LU R82, [R1+0x3cc] ;  /* 0x0003cc0001527983 */ /* 0x000ee80000300800 */
[----:B------:R1:W-:Y:S01]  /*2fbc0*/  STS.U8 [R4+UR9+0x3580], R85 ;  /* 0x0035805504007988 */ /* 0x0003e20008000009 */
[----:B------:R-:W-:-:S03]  /*2fbd0*/  LOP3.LUT R5, R91, 0x40, RZ, 0x3c, !PT ;  /* 0x000000405b057812 */ /* 0x000fc600078e3cff */
[----:B------:R0:W-:Y:S04]  /*2fbe0*/  STS.U8 [R4+UR9+0xb580], R86 ;  /* 0x00b5805604007988 */ /* 0x0001e80008000009 */
[----:B------:R1:W-:Y:S04]  /*2fbf0*/  STS.U8 [R4+UR9+0x3980], R87 ;  /* 0x0039805704007988 */ /* 0x0003e80008000009 */
[----:B------:R1:W-:Y:S04]  /*2fc00*/  STS.U8 [R4+UR9+0xb980], R88 ;  /* 0x00b9805804007988 */ /* 0x0003e80008000009 */
[----:B0-----:R-:W3:Y:S04]  /*2fc10*/  LDL.LU R83, [R1+0x3c4] ;  /* 0x0003c40001537983 */ /* 0x001ee80000300800 */
[----:B-1----:R-:W3:Y:S04]  /*2fc20*/  LDL.LU R85, [R1+0x38c] ;  /* 0x00038c0001557983 */ /* 0x002ee80000300800 */
[----:B------:R0:W-:Y:S04]  /*2fc30*/  STS.U8 [R4+UR9+0x3d80], R89 ;  /* 0x003d805904007988 */ /* 0x0001e80008000009 */
[----:B------:R-:W3:Y:S04]  /*2fc40*/  LDL.LU R86, [R1+0x384] ;  /* 0x0003840001567983 */ /* 0x000ee80000300800 */
        /* <DEDUP_REMOVED lines=15> */
[----:B------:R-:W3:Y:S01]  /*2fd40*/  LDL.LU R88, [R1+0x344] ;  /* 0x0003440001587983 */ /* 0x000ee20000300800 */
[----:B------:R-:W-:-:S02]  /*2fd50*/  PRMT R17, RZ, 0x7610, R17 ;  /* 0x00007610ff117816 */ /* 0x000fc40000000011 */
[----:B------:R-:W-:Y:S02]  /*2fd60*/  PRMT R13, RZ, 0x7610, R13 ;  /* 0x00007610ff0d7816 */ /* 0x000fe4000000000d */
[----:B------:R-:W-:Y:S01]  /*2fd70*/  PRMT R9, RZ, 0x7610, R9 ;  /* 0x00007610ff097816 */ /* 0x000fe20000000009 */
[----:B0-----:R-:W3:Y:S01]  /*2fd80*/  LDL.LU R89, [R1+0x30c] ;  /* 0x00030c0001597983 */ /* 0x001ee20000300800 */
[----:B------:R-:W-:-:S03]  /*2fd90*/  @P1 IMAD.MOV.U32 R6, RZ, RZ, R16 ;  /* 0x000000ffff061224 */ /* 0x000fc600078e0010 */
[----:B------:R-:W3:Y:S04]  /*2fda0*/  @P2 LDG.E.U8 R17, desc[UR20][R66.64] ;  /* 0x0000001442112981 */ /* 0x000ee8000c1e1100 */
[----:B------:R-:W3:Y:S04]  /*2fdb0*/  @P1 LDG.E.U8 R13, desc[UR20][R18.64] ;  /* 0x00000014120d1981 */ /* 0x000ee8000c1e1100 */
[----:B------:R0:W3:Y:S04]  /*2fdc0*/  @P1 LDG.E.U8 R9, desc[UR20][R6.64] ;  /* 0x0000001406091981 */ /* 0x0000e8000c1e1100 */
[----:B------:R1:W-:Y:S04]  /*2fdd0*/  STS.U8 [R5+UR9+0x200], R90 ;  /* 0x0002005a05007988 */ /* 0x0003e80008000009 */
[----:B------:R0:W-:Y:S04]  /*2fde0*/  STS.U8 [R5+UR9+0x8200], R92 ;  /* 0x0082005c05007988 */ /* 0x0001e80008000009 */
[----:B----4-:R4:W-:Y:S04]  /*2fdf0*/  STS.U8 [R5+UR9+0x600], R94 ;  /* 0x0006005e05007988 */ /* 0x0109e80008000009 */
[----:B------:R0:W-:Y:S04]  /*2fe00*/  STS.U8 [R5+UR9+0x8600], R95 ;  /* 0x0086005f05007988 */ /* 0x0001e80008000009 */
[----:B------:R0:W-:Y:S04]  /*2fe10*/  STS.U8 [R5+UR9+0xa00], R97 ;  /* 0x000a006105007988 */ /* 0x0001e80008000009 */
[----:B------:R4:W-:Y:S04]  /*2fe20*/  STS.U8 [R5+UR9+0x8a00], R65 ;  /* 0x008a004105007988 */ /* 0x0009e80008000009 */
[----:B-1----:R-:W3:Y:S04]  /*2fe30*/  LDL.LU R90, [R1+0x304] ;  /* 0x00030400015a7983 */ /* 0x002ee80000300800 */
[----:B0-----:R-:W3:Y:S04]  /*2fe40*/  LDL.LU R92, [R1+0x264] ;  /* 0x00026400015c7983 */ /* 0x001ee80000300800 */
        /* <DEDUP_REMOVED lines=106> */
[----:B0-----:R-:W3:Y:S04]  /*304f0*/  LDL.LU R89, [R1+0x300] ;  /* 0x0003000001597983 */ /* 0x001ee80000300800 */
        /* <DEDUP_REMOVED lines=203> */
[----:B------:R0:W-:Y:S01]  /*311b0*/  STS.U8 [R7+UR9+0x3b00], R87 ;  /* 0x003b005707007988 */ /* 0x0001e20008000009 */
[----:B------:R-:W-:-:S03]  /*311c0*/  LOP3.LUT R8, R91, 0x70, RZ, 0x3c, !PT ;  /* 0x000000705b087812 */ /* 0x000fc600078e3cff */
[----:B------:R1:W-:Y:S04]  /*311d0*/  STS.U8 [R7+UR9+0xbb00], R88 ;  /* 0x00bb005807007988 */ /* 0x0003e80008000009 */
[----:B------:R1:W-:Y:S04]  /*311e0*/  STS.U8 [R7+UR9+0x3f00], R89 ;  /* 0x003f005907007988 */ /* 0x0003e80008000009 */
[----:B0-----:R-:W3:Y:S04]  /*311f0*/  LDL.LU R85, [R1+0x3b0] ;  /* 0x0003b00001557983 */ /* 0x001ee80000300800 */
[----:B-1----:R-:W3:Y:S04]  /*31200*/  LDL.LU R86, [R1+0x3ac] ;  /* 0x0003ac0001567983 */ /* 0x002ee80000300800 */
[----:B------:R-:W3:Y:S04]  /*31210*/  LDL.LU R87, [R1+0x370] ;  /* 0x0003700001577983 */ /* 0x000ee80000300800 */
        /* <DEDUP_REMOVED lines=18> */
[----:B0-----:R-:W3:Y:S04]  /*31340*/  LDL.LU R90, [R1+0x32c] ;  /* 0x00032c00015a7983 */ /* 0x001ee80000300800 */
[----:B------:R-:W3:Y:S04]  /*31350*/  LDL.LU R91, [R1+0x2f0] ;  /* 0x0002f000015b7983 */ /* 0x000ee80000300800 */
[----:B------:R0:W-:Y:S04]  /*31360*/  STS.U8 [R8+UR9+0x380], R92 ;  /* 0x0003805c08007988 */ /* 0x0001e80008000009 */
[----:B------:R1:W-:Y:S04]  /*31370*/  STS.U8 [R8+UR9+0x8380], R94 ;  /* 0x0083805e08007988 */ /* 0x0003e80008000009 */
[----:B----4-:R4:W-:Y:S04]  /*31380*/  STS.U8 [R8+UR9+0x780], R95 ;  /* 0x0007805f08007988 */ /* 0x0109e80008000009 */
        /* <DEDUP_REMOVED lines=34> */
[----:B0-----:R0:W5:Y:S04]  /*315b0*/  LDL.LU R11, [R1+0x1c40] ;  /* 0x001c4000010b7983 */ /* 0x0011680000300800 */
[----:B------:R0:W-:Y:S04]  /*315c0*/  STS.U8 [R8+UR9+0x2780], R76 ;  /* 0x0027804c08007988 */ /* 0x0001e80008000009 */
        /* <DEDUP_REMOVED lines=25> */
[----:B------:R0:W-:Y:S01]  /*31760*/  STS.U8 [R8+UR9+0xff80], R9 ;  /* 0x00ff800908007988 */ /* 0x0001e20008000009 */
[----:B------:R-:W-:-:S04]  /*31770*/  UISETP.NE.U32.AND UP1, UPT, UR6, URZ, UPT ;  /* 0x000000ff0600728c */ /* 0x000fc8000bf25070 */
[----:B------:R-:W-:Y:S01]  /*31780*/  UISETP.LT.OR UP3, UPT, UR26, 0x100, UP1 ;  /* 0x000001001a00788c */ /* 0x000fe20008f61670 */
[----:B------:R0:W-:Y:S04]  /*31790*/  STS.U8 [R8+UR9+0xbf80], R92 ;  /* 0x00bf805c08007988 */ /* 0x0001e80008000009 */
[----:B------:R0:W-:Y:S04]  /*317a0*/  STS.U8 [R8+UR9+0x4380], R94 ;  /* 0x0043805e08007988 */ /* 0x0001e80008000009 */
[----:B----4-:R0:W-:Y:S04]  /*317b0*/  STS.U8 [R8+UR9+0xc380], R95 ;  /* 0x00c3805f08007988 */ /* 0x0101e80008000009 */
[----:B------:R0:W-:Y:S04]  /*317c0*/  STS.U8 [R8+UR9+0x4780], R97 ;  /* 0x0047806108007988 */ /* 0x0001e80008000009 */
[----:B------:R0:W-:Y:S04]  /*317d0*/  STS.U8 [R8+UR9+0xc780], R65 ;  /* 0x00c7804108007988 */ /* 0x0001e80008000009 */
[----:B------:R0:W-:Y:S04]  /*317e0*/  STS.U8 [R8+UR9+0x4b80], R69 ;  /* 0x004b804508007988 */ /* 0x0001e80008000009 */
[----:B------:R0:W-:Y:S01]  /*317f0*/  STS.U8 [R8+UR9+0xcb80], R71 ;  /* 0x00cb804708007988 */ /* 0x0001e20008000009 */
[----:B------:R-:W-:-:S03]  /*31800*/  UISETP.GE.AND UP2, UPT, UR26, 0x200, UPT ;  /* 0x000002001a00788c */ /* 0x000fc6000bf46270 */
[----:B------:R0:W-:Y:S04]  /*31810*/  STS.U8 [R8+UR9+0x4f80], R73 ;  /* 0x004f804908007988 */ /* 0x0001e80008000009 */
[----:B------:R0:W-:Y:S04]  /*31820*/  STS.U8 [R8+UR9+0xcf80], R93 ;  /* 0x00cf805d08007988 */ /* 0x0001e80008000009 */
[----:B--2---:R0:W-:Y:S04]  /*31830*/  STS.U8 [R8+UR9+0x5380], R98 ;  /* 0x0053806208007988 */ /* 0x0041e80008000009 */
[----:B---3--:R0:W-:Y:S04]  /*31840*/  STS.U8 [R8+UR9+0xd380], R100 ;  /* 0x00d3806408007988 */ /* 0x0081e80008000009 */
[----:B------:R0:W-:Y:S04]  /*31850*/  STS.U8 [R8+UR9+0x5780], R101 ;  /* 0x0057806508007988 */ /* 0x0001e80008000009 */
[----:B------:R0:W-:Y:S04]  /*31860*/  STS.U8 [R8+UR9+0xd780], R102 ;  /* 0x00d7806608007988 */ /* 0x0001e80008000009 */
[----:B------:R0:W-:Y:S04]  /*31870*/  STS.U8 [R8+UR9+0x5b80], R103 ;  /* 0x005b806708007988 */ /* 0x0001e80008000009 */
[----:B------:R0:W-:Y:S04]  /*31880*/  STS.U8 [R8+UR9+0xdb80], R68 ;  /* 0x00db804408007988 */ /* 0x0001e80008000009 */
[----:B------:R0:W-:Y:S04]  /*31890*/  STS.U8 [R8+UR9+0x5f80], R70 ;  /* 0x005f804608007988 */ /* 0x0001e80008000009 */
[----:B------:R0:W-:Y:S04]  /*318a0*/  STS.U8 [R8+UR9+0xdf80], R72 ;  /* 0x00df804808007988 */ /* 0x0001e80008000009 */
[----:B------:R0:W-:Y:S01]  /*318b0*/  STS.U8 [R8+UR9+0x6380], R75 ;  /* 0x0063804b08007988 */ /* 0x0001e20008000009 */
[----:B------:R1:W-:Y:S06]  /*318c0*/  MEMBAR.ALL.CTA ;  /* 0x0000000000007992 */ /* 0x0003ec0000008000 */
[----:B-1----:R-:W1:Y:S02]  /*318d0*/  FENCE.VIEW.ASYNC.S ;  /* 0x00000000000073c6 */ /* 0x002e640000000000 */
[----:B-1----:R-:W-:Y:S06]  /*318e0*/  BAR.SYNC.DEFER_BLOCKING 0x0 ;  /* 0x0000000000007b1d */ /* 0x002fec0000010000 */
[----:B------:R-:W-:Y:S05]  /*318f0*/  BRA.U UP3, `(.L_x_6) ;  /* 0x0000000103d87547 */ /* 0x000fea000b800000 */
[----:B------:R-:W-:Y:S02]  /*31900*/  USHF.R.U32.HI UR14, URZ, 0x4, UR9 ;  /* 0x00000004ff0e7899 */ /* 0x000fe40008011609 */
[----:B------:R-:W-:Y:S02]  /*31910*/  UIADD3 UR5, UPT, UPT, UR9, 0x20000, URZ ;  /* 0x0002000009057890 */ /* 0x000fe4000fffe0ff */
[----:B------:R-:W-:Y:S02]  /*31920*/  USGXT.U32 UR14, UR14, 0xe ;  /* 0x0000000e0e0e789a */ /* 0x000fe40008000000 */
[----:B------:R-:W-:Y:S02]  /*31930*/  USHF.R.U32.HI UR5, URZ, 0x4, UR5 ;  /* 0x00000004ff057899 */ /* 0x000fe40008011605 */
[----:B------:R-:W-:Y:S02]  /*31940*/  UIADD3 UR46, UP3, UPT, UR14, 0x2, URZ ;  /* 0x000000020e2e7890 */ /* 0x000fe4000ff7e0ff */
[----:B------:R-:W-:Y:S01]  /*31950*/  USGXT.U32 UR12, UR5, 0xe ;  /* 0x0000000e050c789a */ /* 0x000fe20008000000 */
[----:B------:R-:W-:Y:S01]  /*31960*/  UMOV UR4, URZ ;  /* 0x000000ff00047c82 */ /* 0x000fe20008000000 */
[----:B------:R-:W-:Y:S01]  /*31970*/  UMOV UR6, URZ ;  /* 0x000000ff00067c82 */ /* 0x000fe20008000000 */
[----:B------:R-:W-:-:S02]  /*31980*/  UIADD3.X UR47, UPT, UPT, UR4, 0x40004040, URZ, UP3, !UPT ;  /* 0x40004040042f7890 */ /* 0x000fc40009ffe4ff */
[----:B------:R-:W-:Y:S01]  /*31990*/  UIADD3 UR48, UP3, UPT, UR12, 0x80, URZ ;  /* 0x000000800c307890 */ /* 0x000fe2000ff7e0ff */
[----:B------:R-:W-:Y:S01]  /*319a0*/  UMOV UR4, UR11 ;  /* 0x0000000b00047c82 */ /* 0x000fe20008000000 */
[----:B------:R-:W-:Y:S02]  /*319b0*/  UMOV UR5, URZ ;  /* 0x000000ff00057c82 */ /* 0x000fe40008000000 */
[----:B------:R-:W-:Y:S01]  /*319c0*/  UIADD3.X UR49, UPT, UPT, UR6, -0x7fffbfe0, URZ, UP3, !UPT ;  /* 0x8000402006317890 */ /* 0x000fe20009ffe4ff */
[----:B------:R-:W-:Y:S01]  /*319d0*/  UMOV UR27, UR4 ;  /* 0x00000004001b7c82 */ /* 0x000fe20008000000 */
[----:B------:R-:W-:Y:S02]  /*319e0*/  UIADD3.64 UR6, UPT, UPT, UR46, 0x2, URZ ;  /* 0x000000022e067897 */ /* 0x000fe4000fffe0ff */
[----:B------:R-:W-:Y:S02]  /*319f0*/  UIADD3.64 UR4, UPT, UPT, UR48, 0x80, URZ ;  /* 0x0000008030047897 */ /* 0x000fe4000fffe0ff */
[----:B------:R-:W-:-:S02]  /*31a00*/  UIADD3.64 UR28, UPT, UPT, UR46, 0x4, URZ ;  /* 0x000000042e1c7897 */ /* 0x000fc4000fffe0ff */
[----:B------:R-:W-:Y:S02]  /*31a10*/  UIADD3.64 UR24, UPT, UPT, UR48, 0x100, URZ ;  /* 0x0000010030187897 */ /* 0x000fe4000fffe0ff */
[----:B------:R-:W-:Y:S02]  /*31a20*/  UIADD3.64 UR32, UPT, UPT, UR46, 0x7fe, URZ ;  /* 0x000007fe2e207897 */ /* 0x000fe4000fffe0ff */
[----:B------:R-:W-:Y:S02]  /*31a30*/  UIADD3.64 UR30, UPT, UPT, UR48, 0x180, URZ ;  /* 0x00000180301e7897 */ /* 0x000fe4000fffe0ff */
[----:B------:R-:W-:Y:S02]  /*31a40*/  UIADD3.64 UR36, UPT, UPT, UR46, 0x800, URZ ;  /* 0x000008002e247897 */ /* 0x000fe4000fffe0ff */
[----:B------:R-:W-:Y:S02]  /*31a50*/  UIADD3.64 UR34, UPT, UPT, UR48, 0x200, URZ ;  /* 0x0000020030227897 */ /* 0x000fe4000fffe0ff */
[----:B------:R-:W-:-:S02]  /*31a60*/  UIADD3.64 UR40, UPT, UPT, UR46, 0x802, URZ ;  /* 0x000008022e287897 */ /* 0x000fc4000fffe0ff */
[----:B------:R-:W-:Y:S01]  /*31a70*/  UIADD3.64 UR38, UPT, UPT, UR48, 0x280, URZ ;  /* 0x0000028030267897 */ /* 0x000fe2000fffe0ff */
[----:B------:R-:W-:Y:S01]  /*31a80*/  UMOV UR18, 0x0 ;  /* 0x0000000000127882 */ /* 0x000fe20000000000 */
[----:B------:R-:W-:Y:S01]  /*31a90*/  UMOV UR19, 0x4408010 ;  /* 0x0440801000137882 */ /* 0x000fe20000000000 */
[----:B------:R-:W-:Y:S01]  /*31aa0*/  UIADD3.64 UR44, UPT, UPT, UR46, 0x804, URZ ;  /* 0x000008042e2c7897 */ /* 0x000fe2000fffe0ff */
[----:B------:R-:W-:Y:S01]  /*31ab0*/  UMOV UR15, 0x40004040 ;  /* 0x40004040000f7882 */ /* 0x000fe20000000000 */
[----:B------:R-:W-:Y:S01]  /*31ac0*/  UIADD3.64 UR42, UPT, UPT, UR48, 0x300, URZ ;  /* 0x00000300302a7897 */ /* 0x000fe2000fffe0ff */
[----:B------:R-:W-:Y:S01]  /*31ad0*/  UMOV UR13, 0x80004020 ;  /* 0x80004020000d7882 */ /* 0x000fe20000000000 */
[----:B------:R-:W-:Y:S01]  /*31ae0*/  UMOV UR22, 0x0 ;  /* 0x0000000000167882 */ /* 0x000fe20000000000 */
[----:B------:R-:W-:Y:S01]  /*31af0*/  UMOV UR23, 0x4408010 ;  /* 0x0440801000177882 */ /* 0x000fe20000000000 */
[----:B------:R-:W-:Y:S01]  /*31b00*/  UMOV UR16, 0x0 ;  /* 0x0000000000107882 */ /* 0x000fe20000000000 */
[----:B------:R-:W-:Y:S01]  /*31b10*/  UMOV UR17, 0x4408010 ;  /* 0x0440801000117882 */ /* 0x000fe20000000000 */
[----:B------:R1:W-:Y:S01]  /*31b20*/  UTCQMMA gdesc[UR12], gdesc[UR14], tmem[UR8], tmem[UR18], idesc[UR19], !UPT ;  /* 0x00ff120e0c0075ea */ /* 0x0003e2000f800308 */
[----:B------:R-:W-:Y:S01]  /*31b30*/  UMOV UR50, 0x0 ;  /* 0x0000000000327882 */ /* 0x000fe20000000000 */
[----:B------:R-:W-:Y:S01]  /*31b40*/  UMOV UR51, 0x4408010 ;  /* 0x0440801000337882 */ /* 0x000fe20000000000 */
[----:B------:R1:W-:Y:S01]  /*31b50*/  UTCQMMA gdesc[UR48], gdesc[UR46], tmem[UR8], tmem[UR22], idesc[UR23], UPT ;  /* 0x00ff162e300075ea */ /* 0x0003e2000b800308 */
        /* <DEDUP_REMOVED lines=12> */
[----:B------:R1:W-:Y:S01]  /*31c20*/  UTCQMMA gdesc[UR38], gdesc[UR40], tmem[UR8], tmem[UR56], idesc[UR57], UPT ;  /* 0x00ff3828260075ea */ /* 0x0003e2000b800308 */
[----:B------:R1:W-:Y:S01]  /*31c30*/  UTCQMMA gdesc[UR42], gdesc[UR44], tmem[UR8], tmem[UR58], idesc[UR59], UPT ;  /* 0x00ff3a2c2a0075ea */ /* 0x0003e2000b800308 */
[----:B------:R1:W-:Y:S01]  /*31c40*/  UTCBAR [UR27], URZ ;  /* 0x000000ff1b0073e9 */ /* 0x0003e200080000ff */
[----:B------:R-:W-:Y:S01]  /*31c50*/  NOP ;  /* 0x0000000000007918 */ /* 0x000fe20000000000 */
.L_x_6:
[----:B-1----:R-:W-:Y:S01]  /*31c60*/  UMOV UR6, URZ ;  /* 0x000000ff00067c82 */ /* 0x002fe20008000000 */
[----:B------:R-:W-:Y:S05]  /*31c70*/  BRA.U !UP2, `(.L_x_7) ;  /* 0x000002850a787547 */ /* 0x000fea000b800000 */
[----:B------:R-:W-:Y:S01]  /*31c80*/  USHF.R.S32.HI UR6, URZ, 0x1f, UR26 ;  /* 0x0000001fff067899 */ /* 0x000fe2000801141a */
[----:B0-----:R-:W-:Y:S01]  /*31c90*/  IMAD.SHL.U32 R9, R10, 0x100, RZ ;  /* 0x000001000a097824 */ /* 0x001fe200078e00ff */
[----:B------:R-:W-:Y:S01]  /*31ca0*/  UIADD3 UR7, UPT, UPT, UR9, 0x24000, URZ ;  /* 0x0002400009077890 */ /* 0x000fe2000fffe0ff */
[----:B-----5:R-:W-:Y:S01]  /*31cb0*/  IMAD.SHL.U32 R10, R11, 0x100, RZ ;  /* 0x000001000b0a7824 */ /* 0x020fe200078e00ff */
[----:B------:R-:W-:Y:S01]  /*31cc0*/  UIADD3 UR12, UPT, UPT, UR9, 0x10000, URZ ;  /* 0x00010000090c7890 */ /* 0x000fe2000fffe0ff */
[----:B------:R-:W-:Y:S01]  /*31cd0*/  IMAD.MOV.U32 R12, RZ, RZ, RZ ;  /* 0x000000ffff0c7224 */ /* 0x000fe200078e00ff */
[----:B------:R-:W-:Y:S01]  /*31ce0*/  USHF.R.U32.HI UR7, URZ, 0x4, UR7 ;  /* 0x00000004ff077899 */ /* 0x000fe20008011607 */
[----:B------:R-:W-:Y:S01]  /*31cf0*/  SHF.R.S32.HI R13, RZ, 0x1f, R9 ;  /* 0x0000001fff0d7819 */ /* 0x000fe20000011409 */
[----:B------:R-:W-:Y:S01]  /*31d00*/  USHF.R.U32.HI UR14, URZ, 0x4, UR12 ;  /* 0x00000004ff0e7899 */ /* 0x000fe2000801160c */
[----:B------:R-:W-:Y:S01]  /*31d10*/  SHF.R.S32.HI R11, RZ, 0x1f, R10 ;  /* 0x0000001fff0b7819 */ /* 0x000fe2000001140a */
[----:B------:R-:W-:-:S02]  /*31d20*/  ULEA.HI UR6, UR6, UR26, URZ, 0x8 ;  /* 0x0000001a06067291 */ /* 0x000fc4000f8f40ff */
[----:B------:R-:W-:Y:S02]  /*31d30*/  USGXT.U32 UR12, UR7, 0xe ;  /* 0x0000000e070c789a */ /* 0x000fe40008000000 */
[----:B------:R-:W-:Y:S02]  /*31d40*/  USGXT.U32 UR14, UR14, 0xe ;  /* 0x0000000e0e0e789a */ /* 0x000fe40008000000 */
[----:B------:R-:W-:Y:S02]  /*31d50*/  USHF.R.S32.HI UR6, URZ, 0x8, UR6 ;  /* 0x00000008ff067899 */ /* 0x000fe40008011406 */
[----:B------:R-:W-:Y:S02]  /*31d60*/  UIADD3 UR24, UP2, UPT, UR12, 0x80, URZ ;  /* 0x000000800c187890 */ /* 0x000fe4000ff5e0ff */
[----:B------:R-:W-:Y:S02]  /*31d70*/  UIADD3 UR22, UP3, UPT, UR14, 0x2, URZ ;  /* 0x000000020e167890 */ /* 0x000fe4000ff7e0ff */
[----:B------:R-:W-:Y:S01]  /*31d80*/  UISETP.LT.AND UP4, UPT, UR6, 0x2, UPT ;  /* 0x000000020600788c */ /* 0x000fe2000bf81270 */
[----:B------:R-:W-:Y:S01]  /*31d90*/  UMOV UR4, URZ ;  /* 0x000000ff00047c82 */ /* 0x000fe20008000000 */
[----:B------:R-:W-:Y:S01]  /*31da0*/  UMOV UR5, URZ ;  /* 0x000000ff00057c82 */ /* 0x000fe20008000000 */
[----:B------:R-:W-:-:S02]  /*31db0*/  UIADD3.X UR25, UPT, UPT, UR4, -0x7fffbfe0, URZ, UP2, !UPT ;  /* 0x8000402004197890 */ /* 0x000fc400097fe4ff */
[----:B------:R-:W-:Y:S02]  /*31dc0*/  UIADD3.X UR23, UPT, UPT, UR5, 0x40004040, URZ, UP3, !UPT ;  /* 0x4000404005177890 */ /* 0x000fe40009ffe4ff */
[----:B------:R-:W-:Y:S01]  /*31dd0*/  USEL UR6, UR6, 0x2, !UP4 ;  /* 0x0000000206067887 */ /* 0x000fe2000e000000 */
[----:B------:R-:W0:Y:S03]  /*31de0*/  LDCU UR66, c[0x0][0x3a0] ;  /* 0x00007400ff4277ac */ /* 0x000e260008000800 */
[----:B------:R-:W-:Y:S02]  /*31df0*/  UIADD3 UR18, UPT, UPT, UR6, -0x2, URZ ;  /* 0xfffffffe06127890 */ /* 0x000fe4000fffe0ff */
        /* <DEDUP_REMOVED lines=8> */
[----:B------:R-:W-:Y:S02]  /*31e80*/  UIADD3.64 UR44, UPT, UPT, UR24, 0x280, URZ ;  /* 0x00000280182c7897 */ /* 0x000fe4000fffe0ff */
[----:B------:R-:W-:Y:S02]  /*31e90*/  UIADD3.64 UR46, UPT, UPT, UR22, 0x802, URZ ;  /* 0x00000802162e7897 */ /* 0x000fe4000fffe0ff */
[----:B------:R-:W-:Y:S02]  /*31ea0*/  UIADD3.64 UR48, UPT, UPT, UR24, 0x300, URZ ;  /* 0x0000030018307897 */ /* 0x000fe4000fffe0ff */
[----:B------:R-:W-:Y:S01]  /*31eb0*/  UIADD3.64 UR50, UPT, UPT, UR22, 0x804, URZ ;  /* 0x0000080416327897 */ /* 0x000fe2000fffe0ff */
[----:B------:R-:W-:Y:S01]  /*31ec0*/  UMOV UR19, 0x1 ;  /* 0x0000000100137882 */ /* 0x000fe20000000000 */
[----:B0-----:R-:W-:-:S10]  /*31ed0*/  UMOV UR7, URZ ;  /* 0x000000ff00077c82 */ /* 0x001fd40008000000 */
.L_x_10:
[----:B------:R-:W2:Y:S04]  /*31ee0*/  LDL.LU R25, [R1+0x700] ;  /* 0x0007000001197983 */ /* 0x000ea80000300800 */
[----:B------:R-:W3:Y:S04]  /*31ef0*/  LDL.LU R24, [R1+0x6f8] ;  /* 0x0006f80001187983 */ /* 0x000ee80000300800 */
[----:B------:R-:W4:Y:S04]  /*31f00*/  LDL.LU R23, [R1+0x714] ;  /* 0x0007140001177983 */ /* 0x000f280000300800 */
[----:B-----5:R-:W5:Y:S01]  /*31f10*/  LDL.LU R17, [R1+0x70c] ;  /* 0x00070c0001117983 */ /* 0x020f620000300800 */
[----:B------:R-:W0:Y:S03]  /*31f20*/  S2R R20, SR_TID.X ;  /* 0x0000000000147919 */ /* 0x000e260000002100 */
[----:B------:R-:W5:Y:S04]  /*31f30*/  LDL.LU R22, [R1+0x704] ;  /* 0x0007040001167983 */ /* 0x000f680000300800 */
[----:B------:R-:W5:Y:S04]  /*31f40*/  LDL.LU R15, [R1+0x6fc] ;  /* 0x0006fc00010f7983 */ /* 0x000f680000300800 */
[----:B------:R-:W5:Y:S04]  /*31f50*/  LDL.LU R21, [R1+0x718] ;  /* 0x0007180001157983 */ /* 0x000f680000300800 */
[----:B------:R-:W5:Y:S04]  /*31f60*/  LDL.LU R19, [R1+0x6f4] ;  /* 0x0006f40001137983 */ /* 0x000f680000300800 */
[----:B------:R-:W5:Y:S04]  /*31f70*/  LDL.LU R18, [R1+0x900] ;  /* 0x0009000001127983 */ /* 0x000f680000300800 */
[----:B------:R-:W5:Y:S01]  /*31f80*/  LDL.LU R14, [R1+0x710] ;  /* 0x00071000010e7983 */ /* 0x000f620000300800 */
[----:B------:R-:W-:Y:S01]  /*31f90*/  UIADD3 UR27, UPT, UPT, UR7, 0x1, URZ ;  /* 0x00000001071b7890 */ /* 0x000fe2000fffe0ff */
[----:B------:R-:W-:-:S03]  /*31fa0*/  IMAD.U32 R12, R12, -0x80000000, RZ ;  /* 0x800000000c0c7824 */ /* 0x000fc600078e00ff */
[----:B------:R-:W-:Y:S01]  /*31fb0*/  UIMAD UR5, UR27, -0x100, UR66 ;  /* 0xffffff001b0578a4 */ /* 0x000fe2000f8e0242 */
[----:B0-----:R-:W-:-:S04]  /*31fc0*/  SHF.R.U32.HI R13, RZ, 0x6, R20 ;  /* 0x00000006ff0d7819 */ /* 0x001fc80000011614 */
[----:B------:R-:W-:-:S04]  /*31fd0*/  SGXT.U32 R13, R13, 0x1 ;  /* 0x000000010d0d781a */ /* 0x000fc80000000000 */
[----:B------:R-:W-:Y:S02]  /*31fe0*/  ISETP.GE.AND P1, PT, R13, UR5, PT ;  /* 0x000000050d007c0c */ /* 0x000fe4000bf26270 */
[C---:B--2---:R-:W-:Y:S02]  /*31ff0*/  IADD3 R25, P5, PT, R10.reuse, R25, RZ ;  /* 0x000000190a197210 */ /* 0x044fe40007fbe0ff */
[----:B---3--:R-:W-:-:S03]  /*32000*/  IADD3 R24, P3, PT, R10, R24, RZ ;  /* 0x000000180a187210 */ /* 0x008fc60007f7e0ff */
[----:B------:R-:W-:Y:S01]  /*32010*/  STL [R1+0x700], R25 ;  /* 0x0007001901007387 */ /* 0x000fe20000100800 */
[----:B----4-:R-:W-:-:S03]  /*32020*/  IADD3 R23, P2, PT, R10, R23, RZ ;  /* 0x000000170a177210 */ /* 0x010fc60007f5e0ff */
[----:B------:R-:W2:Y:S01]  /*32030*/  LDL.LU R13, [R1+0x8f8] ;  /* 0x0008f800010d7983 */ /* 0x000ea20000300800 */
[----:B-----5:R-:W-:-:S03]  /*32040*/  IADD3 R17, P4, PT, R10, R17, RZ ;  /* 0x000000110a117210 */ /* 0x020fc60007f9e0ff */
[----:B------:R-:W-:Y:S04]  /*32050*/  STL [R1+0x6f8], R24 ;  /* 0x0006f81801007387 */ /* 0x000fe80000100800 */
[----:B------:R0:W-:Y:S04]  /*32060*/  STL [R1+0x70c], R17 ;  /* 0x00070c1101007387 */ /* 0x0001e80000100800 */
[----:B------:R-:W-:Y:S01]  /*32070*/  STL [R1+0x714], R23 ;  /* 0x0007141701007387 */ /* 0x000fe20000100800 */
[----:B------:R-:W-:Y:S01]  /*32080*/  IADD3 R22, P6, PT, R10, R22, RZ ;  /* 0x000000160a167210 */ /* 0x000fe20007fde0ff */
[----:B------:R-:W-:-:S02]  /*32090*/  IMAD.X R15, R11, 0x1, R15, P5 ;  /* 0x000000010b0f7824 */ /* 0x000fc400028e060f */
[----:B0-----:R-:W3:Y:S01]  /*320a0*/  LDL.LU R17, [R1+0x708] ;  /* 0x0007080001117983 */ /* 0x001ee20000300800 */
[----:B------:R-:W-:-:S03]  /*320b0*/  IADD3 R21, P5, PT, R10, R21, RZ ;  /* 0x000000150a157210 */ /* 0x000fc60007fbe0ff */
[----:B------:R0:W-:Y:S01]  /*320c0*/  STL [R1+0x6fc], R15 ;  /* 0x0006fc0f01007387 */ /* 0x0001e20000100800 */
[C---:B------:R-:W-:Y:S01]  /*320d0*/  IMAD.X R19, R11.reuse, 0x1, R19, P3 ;  /* 0x000000010b137824 */ /* 0x040fe200018e0613 */
[----:B------:R-:W-:Y:S02]  /*320e0*/  IADD3 R18, P3, PT, R10, R18, RZ ;  /* 0x000000120a127210 */ /* 0x000fe40007f7e0ff */
[----:B0-----:R-:W4:Y:S01]  /*320f0*/  LDL.LU R15, [R1+0x8f0] ;  /* 0x0008f000010f7983 */ /* 0x001f220000300800 */
[----:B------:R-:W-:-:S03]  /*32100*/  IMAD.X R14, R11, 0x1, R14, P2 ;  /* 0x000000010b0e7824 */ /* 0x000fc600010e060e */
[----:B------:R-:W-:Y:S04]  /*32110*/  STL [R1+0x704], R22 ;  /* 0x0007041601007387 */ /* 0x000fe80000100800 */
[----:B------:R-:W-:Y:S04]  /*32120*/  STL [R1+0x718], R21 ;  /* 0x0007181501007387 */ /* 0x000fe80000100800 */
[----:B------:R-:W5:Y:S04]  /*32130*/  LDL.LU R42, [R1+0x6f0] ;  /* 0x0006f000012a7983 */ /* 0x000f680000300800 */
[----:B------:R-:W-:Y:S04]  /*32140*/  STL [R1+0x6f4], R19 ;  /* 0x0006f41301007387 */ /* 0x000fe80000100800 */
[----:B------:R-:W5:Y:S04]  /*32150*/  LDL.LU R41, [R1+0x8e8] ;  /* 0x0008e80001297983 */ /* 0x000f680000300800 */
[----:B------:R-:W-:Y:S04]  /*32160*/  STL [R1+0x900], R18 ;  /* 0x0009001201007387 */ /* 0x000fe80000100800 */
[----:B------:R-:W5:Y:S04]  /*32170*/  LDL.LU R40, [R1+0x6ec] ;  /* 0x0006ec0001287983 */ /* 0x000f680000300800 */
[----:B------:R0:W-:Y:S04]  /*32180*/  STL [R1+0x710], R14 ;  /* 0x0007100e01007387 */ /* 0x0001e80000100800 */
[----:B------:R-:W5:Y:S04]  /*32190*/  LDL.LU R39, [R1+0x8e0] ;  /* 0x0008e00001277983 */ /* 0x000f680000300800 */
        /* <DEDUP_REMOVED lines=16> */
[----:B0-----:R-:W5:Y:S01]  /*322a0*/  LDL.LU R14, [R1+0x8bc] ;  /* 0x0008bc00010e7983 */ /* 0x001f620000300800 */
[----:B--2---:R-:W-:-:S05]  /*322b0*/  IADD3 R13, P2, PT, R10, R13, RZ ;  /* 0x0000000d0a0d7210 */ /* 0x004fca0007f5e0ff */
[----:B------:R0:W-:Y:S04]  /*322c0*/  STL [R1+0x8f8], R13 ;  /* 0x0008f80d01007387 */ /* 0x0001e80000100800 */
[----:B0-----:R-:W2:Y:S01]  /*322d0*/  LDL.LU R13, [R1+0x898] ;  /* 0x00089800010d7983 */ /* 0x001ea20000300800 */
[----:B---3--:R-:W-:-:S03]  /*322e0*/  IMAD.X R17, R11, 0x1, R17, P4 ;  /* 0x000000010b117824 */ /* 0x008fc600020e0611 */
[----:B------:R-:W3:Y:S04]  /*322f0*/  LDL.LU R22, [R1+0x8b4] ;  /* 0x0008b40001167983 */ /* 0x000ee80000300800 */
[----:B------:R0:W-:Y:S04]  /*32300*/  STL [R1+0x708], R17 ;  /* 0x0007081101007387 */ /* 0x0001e80000100800 */
[----:B0-----:R-:W3:Y:S01]  /*32310*/  LDL.LU R17, [R1+0x890] ;  /* 0x0008900001117983 */ /* 0x001ee20000300800 */
[----:B----4-:R-:W-:-:S03]  /*32320*/  IADD3 R15, P4, PT, R10, R15, RZ ;  /* 0x0000000f0a0f7210 */ /* 0x010fc60007f9e0ff */
[----:B------:R-:W4:Y:S04]  /*32330*/  LDL.LU R21, [R1+0x8ac] ;  /* 0x0008ac0001157983 */ /* 0x000f280000300800 */
[----:B------:R-:W4:Y:S04]  /*32340*/  LDL.LU R19, [R1+0x888] ;  /* 0x0008880001137983 */ /* 0x000f280000300800 */
[----:B------:R-:W4:Y:S01]  /*32350*/  LDL.LU R18, [R1+0x8a4] ;  /* 0x0008a40001127983 */ /* 0x000f220000300800 */
[----:B-----5:R-:W-:-:S03]  /*32360*/  IMAD.X R42, R11, 0x1, R42, P6 ;  /* 0x000000010b2a7824 */ /* 0x020fc600030e062a */
[----:B------:R0:W-:Y:S01]  /*32370*/  STL [R1+0x8f0], R15 ;  /* 0x0008f00f01007387 */ /* 0x0001e20000100800 */
[----:B------:R-:W-:-:S03]  /*32380*/  IADD3 R41, P6, PT, R10, R41, RZ ;  /* 0x000000290a297210 */ /* 0x000fc60007fde0ff */
[----:B0-----:R-:W5:Y:S01]  /*32390*/  LDL.LU R15, [R1+0x880] ;  /* 0x00088000010f7983 */ /* 0x001f620000300800 */
[----:B------:R-:W-:-:S03]  /*323a0*/  IMAD.X R40, R11, 0x1, R40, P5 ;  /* 0x000000010b287824 */ /* 0x000fc600028e0628 */
[----:B------:R-:W-:Y:S04]  /*323b0*/  STL [R1+0x6f0], R42 ;  /* 0x0006f02a01007387 */ /* 0x000fe80000100800 */
[----:B------:R-:W-:Y:S01]  /*323c0*/  STL [R1+0x8e8], R41 ;  /* 0x0008e82901007387 */ /* 0x000fe20000100800 */
[----:B------:R-:W-:-:S03]  /*323d0*/  IADD3 R39, P5, PT, R10, R39, RZ ;  /* 0x000000270a277210 */ /* 0x000fc60007fbe0ff */
[----:B------:R-:W-:Y:S01]  /*323e0*/  STL [R1+0x6ec], R40 ;  /* 0x0006ec2801007387 */ /* 0x000fe20000100800 */
[----:B------:R-:W-:-:S03]  /*323f0*/  IMAD.X R38, R11, 0x1, R38, P3 ;  /* 0x000000010b267824 */ /* 0x000fc600018e0626 */
        /* <DEDUP_REMOVED lines=29> */
[----:B------:R-:W-:Y:S01]  /*325d0*/  IADD3 R23, P4, PT, R10, R23, RZ ;  /* 0x000000170a177210 */ /* 0x000fe20007f9e0ff */
[----:B------:R-:W-:-:S05]  /*325e0*/  IMAD.X R14, R11, 0x1, R14, P6 ;  /* 0x000000010b0e7824 */ /* 0x000fca00030e060e */
[----:B------:R0:W-:Y:S04]  /*325f0*/  STL [R1+0x8bc], R14 ;  /* 0x0008bc0e01007387 */ /* 0x0001e80000100800 */
[----:B------:R-:W-:Y:S04]  /*32600*/  STL [R1+0x8c4], R24 ;  /* 0x0008c41801007387 */ /* 0x000fe80000100800 */
[----:B0-----:R-:W5:Y:S04]  /*32610*/  LDL.LU R14, [R1+0x89c] ;  /* 0x00089c00010e7983 */ /* 0x001f680000300800 */
[----:B------:R-:W-:Y:S01]  /*32620*/  STL [R1+0x8a0], R23 ;  /* 0x0008a01701007387 */ /* 0x000fe20000100800 */
[----:B--2---:R-:W-:-:S05]  /*32630*/  IADD3 R13, P6, PT, R10, R13, RZ ;  /* 0x0000000d0a0d7210 */ /* 0x004fca0007fde0ff */
[----:B------:R0:W-:Y:S04]  /*32640*/  STL [R1+0x898], R13 ;  /* 0x0008980d01007387 */ /* 0x0001e80000100800 */
[----:B0-----:R-:W2:Y:S01]  /*32650*/  LDL.LU R13, [R1+0x878] ;  /* 0x00087800010d7983 */ /* 0x001ea20000300800 */
[C---:B---3--:R-:W-:Y:S01]  /*32660*/  IMAD.X R22, R11.reuse, 0x1, R22, P5 ;  /* 0x000000010b167824 */ /* 0x048fe200028e0616 */
[----:B------:R-:W-:Y:S01]  /*32670*/  IADD3 R17, P5, PT, R10, R17, RZ ;  /* 0x000000110a117210 */ /* 0x000fe20007fbe0ff */
[----:B----4-:R-:W-:-:S04]  /*32680*/  IMAD.X R21, R11, 0x1, R21, P3 ;  /* 0x000000010b157824 */ /* 0x010fc800018e0615 */
[----:B------:R0:W-:Y:S01]  /*32690*/  STL [R1+0x890], R17 ;  /* 0x0008901101007387 */ /* 0x0001e20000100800 */
[C---:B------:R-:W-:Y:S01]  /*326a0*/  IADD3 R19, P3, PT, R10.reuse, R19, RZ ;  /* 0x000000130a137210 */ /* 0x040fe20007f7e0ff */
[----:B------:R-:W-:Y:S02]  /*326b0*/  IMAD.X R18, R11, 0x1, R18, P2 ;  /* 0x000000010b127824 */ /* 0x000fe400010e0612 */
[----:B0-----:R-:W3:Y:S04]  /*326c0*/  LDL.LU R17, [R1+0x894] ;  /* 0x0008940001117983 */ /* 0x001ee80000300800 */
[----:B------:R-:W-:Y:S04]  /*326d0*/  STL [R1+0x8b4], R22 ;  /* 0x0008b41601007387 */ /* 0x000fe80000100800 */
[----:B------:R-:W-:Y:S01]  /*326e0*/  STL [R1+0x8ac], R21 ;  /* 0x0008ac1501007387 */ /* 0x000fe20000100800 */
[----:B-----5:R-:W-:-:S03]  /*326f0*/  IADD3 R15, P2, PT, R10, R15, RZ ;  /* 0x0000000f0a0f7210 */ /* 0x020fc60007f5e0ff */
[----:B------:R-:W4:Y:S04]  /*32700*/  LDL.LU R42, [R1+0x870] ;  /* 0x00087000012a7983 */ /* 0x000f280000300800 */
        /* <DEDUP_REMOVED lines=23> */
[----:B------:R-:W-:-:S05]  /*32880*/  IMAD.X R14, R11, 0x1, R14, P4 ;  /* 0x000000010b0e7824 */ /* 0x000fca00020e060e */
[----:B------:R0:W-:Y:S04]  /*32890*/  STL [R1+0x89c], R14 ;  /* 0x00089c0e01007387 */ /* 0x0001e80000100800 */
[----:B0-----:R-:W5:Y:S04]  /*328a0*/  LDL.LU R14, [R1+0x83c] ;  /* 0x00083c00010e7983 */ /* 0x001f680000300800 */
[----:B------:R-:W5:Y:S01]  /*328b0*/  LDL.LU R22, [R1+0x818] ;  /* 0x0008180001167983 */ /* 0x000f620000300800 */
[----:B--2---:R-:W-:-:S05]  /*328c0*/  IADD3 R13, P4, PT, R10, R13, RZ ;  /* 0x0000000d0a0d7210 */ /* 0x004fca0007f9e0ff */
[----:B------:R0:W-:Y:S04]  /*328d0*/  STL [R1+0x878], R13 ;  /* 0x0008780d01007387 */ /* 0x0001e80000100800 */
[----:B0-----:R-:W2:Y:S01]  /*328e0*/  LDL.LU R13, [R1+0x834] ;  /* 0x00083400010d7983 */ /* 0x001ea20000300800 */
[----:B---3--:R-:W-:-:S03]  /*328f0*/  IMAD.X R17, R11, 0x1, R17, P6 ;  /* 0x000000010b117824 */ /* 0x008fc600030e0611 */
[----:B------:R-:W3:Y:S04]  /*32900*/  LDL.LU R21, [R1+0x810] ;  /* 0x0008100001157983 */ /* 0x000ee80000300800 */
[----:B------:R-:W3:Y:S04]  /*32910*/  LDL.LU R19, [R1+0x82c] ;  /* 0x00082c0001137983 */ /* 0x000ee80000300800 */
[----:B------:R-:W3:Y:S04]  /*32920*/  LDL.LU R18, [R1+0x808] ;  /* 0x0008080001127983 */ /* 0x000ee80000300800 */
[----:B------:R0:W-:Y:S01]  /*32930*/  STL [R1+0x894], R17 ;  /* 0x0008941101007387 */ /* 0x0001e20000100800 */
[----:B----4-:R-:W-:Y:S01]  /*32940*/  IADD3 R42, P6, PT, R10, R42, RZ ;  /* 0x0000002a0a2a7210 */ /* 0x010fe20007fde0ff */
[----:B-----5:R-:W-:-:S02]  /*32950*/  IMAD.X R41, R11, 0x1, R41, P5 ;  /* 0x000000010b297824 */ /* 0x020fc400028e0629 */
[----:B0-----:R-:W4:Y:S01]  /*32960*/  LDL.LU R17, [R1+0x824] ;  /* 0x0008240001117983 */ /* 0x001f220000300800 */
[----:B------:R-:W-:-:S03]  /*32970*/  IADD3 R40, P5, PT, R10, R40, RZ ;  /* 0x000000280a287210 */ /* 0x000fc60007fbe0ff */
[----:B------:R-:W-:Y:S04]  /*32980*/  STL [R1+0x870], R42 ;  /* 0x0008702a01007387 */ /* 0x000fe80000100800 */
        /* <DEDUP_REMOVED lines=31> */
[C---:B------:R-:W-:Y:S01]  /*32b80*/  IADD3 R24, P4, PT, R10.reuse, R24, RZ ;  /* 0x000000180a187210 */ /* 0x040fe20007f9e0ff */
[C---:B------:R-:W-:Y:S01]  /*32b90*/  IMAD.X R23, R11.reuse, 0x1, R23, P6 ;  /* 0x000000010b177824 */ /* 0x040fe200030e0617 */
[----:B------:R-:W-:Y:S01]  /*32ba0*/  IADD3 R15, P6, PT, R10, R15, RZ ;  /* 0x0000000f0a0f7210 */ /* 0x000fe20007fde0ff */
[----:B------:R-:W-:Y:S04]  /*32bb0*/  STL [R1+0x84c], R25 ;  /* 0x00084c1901007387 */ /* 0x000fe80000100800 */
[----:B------:R0:W-:Y:S04]  /*32bc0*/  STL [R1+0x820], R15 ;  /* 0x0008200f01007387 */ /* 0x0001e80000100800 */
[----:B------:R-:W-:Y:S04]  /*32bd0*/  STL [R1+0x828], R24 ;  /* 0x0008281801007387 */ /* 0x000fe80000100800 */
[----:B0-----:R-:W5:Y:S01]  /*32be0*/  LDL.LU R15, [R1+0x800] ;  /* 0x00080000010f7983 */ /* 0x001f620000300800 */
[----:B------:R-:W-:-:S03]  /*32bf0*/  IMAD.X R14, R11, 0x1, R14, P5 ;  /* 0x000000010b0e7824 */ /* 0x000fc600028e060e */
[----:B------:R-:W-:Y:S04]  /*32c00*/  STL [R1+0x844], R23 ;  /* 0x0008441701007387 */ /* 0x000fe80000100800 */
[----:B------:R0:W-:Y:S04]  /*32c10*/  STL [R1+0x83c], R14 ;  /* 0x00083c0e01007387 */ /* 0x0001e80000100800 */
[----:B0-----:R-:W5:Y:S01]  /*32c20*/  LDL.LU R14, [R1+0x81c] ;  /* 0x00081c00010e7983 */ /* 0x001f620000300800 */
[----:B--2---:R-:W-:-:S05]  /*32c30*/  IMAD.X R13, R11, 0x1, R13, P3 ;  /* 0x000000010b0d7824 */ /* 0x004fca00018e060d */
[----:B------:R0:W-:Y:S04]  /*32c40*/  STL [R1+0x834], R13 ;  /* 0x0008340d01007387 */ /* 0x0001e80000100800 */
[----:B0-----:R-:W2:Y:S01]  /*32c50*/  LDL.LU R13, [R1+0x7f8] ;  /* 0x0007f800010d7983 */ /* 0x001ea20000300800 */
[C---:B------:R-:W-:Y:S02]  /*32c60*/  IADD3 R22, P5, PT, R10.reuse, R22, RZ ;  /* 0x000000160a167210 */ /* 0x040fe40007fbe0ff */
[C---:B---3--:R-:W-:Y:S01]  /*32c70*/  IADD3 R21, P3, PT, R10.reuse, R21, RZ ;  /* 0x000000150a157210 */ /* 0x048fe20007f7e0ff */
[C---:B------:R-:W-:Y:S01]  /*32c80*/  IMAD.X R19, R11.reuse, 0x1, R19, P2 ;  /* 0x000000010b137824 */ /* 0x040fe200010e0613 */
[----:B------:R-:W-:Y:S01]  /*32c90*/  IADD3 R18, P2, PT, R10, R18, RZ ;  /* 0x000000120a127210 */ /* 0x000fe20007f5e0ff */
[----:B------:R-:W-:Y:S04]  /*32ca0*/  STL [R1+0x818], R22 ;  /* 0x0008181601007387 */ /* 0x000fe80000100800 */
[----:B------:R-:W-:Y:S01]  /*32cb0*/  STL [R1+0x810], R21 ;  /* 0x0008101501007387 */ /* 0x000fe20000100800 */
[----:B----4-:R-:W-:-:S03]  /*32cc0*/  IMAD.X R17, R11, 0x1, R17, P4 ;  /* 0x000000010b117824 */ /* 0x010fc600020e0611 */
[----:B------:R-:W3:Y:S04]  /*32cd0*/  LDL.LU R42, [R1+0x814] ;  /* 0x00081400012a7983 */ /* 0x000ee80000300800 */
[----:B------:R-:W-:Y:S04]  /*32ce0*/  STL [R1+0x82c], R19 ;  /* 0x00082c1301007387 */ /* 0x000fe80000100800 */
[----:B------:R-:W4:Y:S04]  /*32cf0*/  LDL.LU R41, [R1+0x7f0] ;  /* 0x0007f00001297983 */ /* 0x000f280000300800 */
[----:B------:R-:W-:Y:S04]  /*32d00*/  STL [R1+0x808], R18 ;  /* 0x0008081201007387 */ /* 0x000fe80000100800 */
[----:B------:R-:W4:Y:S04]  /*32d10*/  LDL.LU R40, [R1+0x80c] ;  /* 0x00080c0001287983 */ /* 0x000f280000300800 */
[----:B------:R0:W-:Y:S04]  /*32d20*/  STL [R1+0x824], R17 ;  /* 0x0008241101007387 */ /* 0x0001e80000100800 */
        /* <DEDUP_REMOVED lines=17> */
[----:B0-----:R-:W4:Y:S01]  /*32e40*/  LDL.LU R17, [R1+0x7c4] ;  /* 0x0007c40001117983 */ /* 0x001f220000300800 */
[----:B-----5:R-:W-:-:S05]  /*32e50*/  IADD3 R15, P4, PT, R10, R15, RZ ;  /* 0x0000000f0a0f7210 */ /* 0x020fca0007f9e0ff */
[----:B------:R0:W-:Y:S04]  /*32e60*/  STL [R1+0x800], R15 ;  /* 0x0008000f01007387 */ /* 0x0001e80000100800 */
[----:B0-----:R-:W5:Y:S01]  /*32e70*/  LDL.LU R15, [R1+0x7a0] ;  /* 0x0007a000010f7983 */ /* 0x001f620000300800 */
[----:B------:R-:W-:-:S03]  /*32e80*/  IMAD.X R14, R11, 0x1, R14, P6 ;  /* 0x000000010b0e7824 */ /* 0x000fc600030e060e */
[----:B------:R-:W5:Y:S04]  /*32e90*/  LDL.LU R22, [R1+0x7bc] ;  /* 0x0007bc0001167983 */ /* 0x000f680000300800 */
[----:B------:R0:W-:Y:S04]  /*32ea0*/  STL [R1+0x81c], R14 ;  /* 0x00081c0e01007387 */ /* 0x0001e80000100800 */
[----:B0-----:R-:W5:Y:S04]  /*32eb0*/  LDL.LU R14, [R1+0x798] ;  /* 0x00079800010e7983 */ /* 0x001f680000300800 */
[----:B------:R-:W5:Y:S04]  /*32ec0*/  LDL.LU R21, [R1+0x7b4] ;  /* 0x0007b40001157983 */ /* 0x000f680000300800 */
[----:B------:R-:W5:Y:S04]  /*32ed0*/  LDL.LU R19, [R1+0x790] ;  /* 0x0007900001137983 */ /* 0x000f680000300800 */
[----:B------:R-:W5:Y:S01]  /*32ee0*/  LDL.LU R18, [R1+0x7ac] ;  /* 0x0007ac0001127983 */ /* 0x000f620000300800 */
[----:B--2---:R-:W-:-:S05]  /*32ef0*/  IADD3 R13, P6, PT, R10, R13, RZ ;  /* 0x0000000d0a0d7210 */ /* 0x004fca0007fde0ff */
[----:B------:R0:W-:Y:S04]  /*32f00*/  STL [R1+0x7f8], R13 ;  /* 0x0007f80d01007387 */ /* 0x0001e80000100800 */
[----:B0-----:R-:W2:Y:S01]  /*32f10*/  LDL.LU R13, [R1+0x788] ;  /* 0x00078800010d7983 */ /* 0x001ea20000300800 */
[----:B---3--:R-:W-:Y:S01]  /*32f20*/  IMAD.X R42, R11, 0x1, R42, P5 ;  /* 0x000000010b2a7824 */ /* 0x008fe200028e062a */
[----:B----4-:R-:W-:-:S04]  /*32f30*/  IADD3 R41, P5, PT, R10, R41, RZ ;  /* 0x000000290a297210 */ /* 0x010fc80007fbe0ff */
        /* <DEDUP_REMOVED lines=35> */
[----:B------:R-:W-:Y:S01]  /*33170*/  IMAD.X R17, R11, 0x1, R17, P5 ;  /* 0x000000010b117824 */ /* 0x000fe200028e0611 */
[----:B------:R-:W-:-:S04]  /*33180*/  IADD3 R23, P6, PT, R10, R23, RZ ;  /* 0x000000170a177210 */ /* 0x000fc80007fde0ff */
[----:B------:R0:W-:Y:S04]  /*33190*/  STL [R1+0x7c4], R17 ;  /* 0x0007c41101007387 */ /* 0x0001e80000100800 */
[----:B------:R-:W-:Y:S04]  /*331a0*/  STL [R1+0x7cc], R24 ;  /* 0x0007cc1801007387 */ /* 0x000fe80000100800 */
[----:B0-----:R-:W3:Y:S01]  /*331b0*/  LDL.LU R17, [R1+0x7a4] ;  /* 0x0007a40001117983 */ /* 0x001ee20000300800 */
[----:B-----5:R-:W-:-:S03]  /*331c0*/  IADD3 R15, P5, PT, R10, R15, RZ ;  /* 0x0000000f0a0f7210 */ /* 0x020fc60007fbe0ff */
[----:B------:R-:W-:Y:S01]  /*331d0*/  STL [R1+0x7a8], R23 ;  /* 0x0007a81701007387 */ /* 0x000fe20000100800 */
[----:B------:R-:W-:-:S03]  /*331e0*/  IMAD.X R22, R11, 0x1, R22, P3 ;  /* 0x000000010b167824 */ /* 0x000fc600018e0616 */
[----:B------:R0:W-:Y:S04]  /*331f0*/  STL [R1+0x7a0], R15 ;  /* 0x0007a00f01007387 */ /* 0x0001e80000100800 */
[----:B0-----:R-:W4:Y:S01]  /*33200*/  LDL.LU R15, [R1+0x780] ;  /* 0x00078000010f7983 */ /* 0x001f220000300800 */
[----:B------:R-:W-:Y:S01]  /*33210*/  IADD3 R14, P3, PT, R10, R14, RZ ;  /* 0x0000000e0a0e7210 */ /* 0x000fe20007f7e0ff */
[----:B------:R-:W-:-:S04]  /*33220*/  IMAD.X R21, R11, 0x1, R21, P2 ;  /* 0x000000010b157824 */ /* 0x000fc800010e0615 */
[----:B------:R0:W-:Y:S01]  /*33230*/  STL [R1+0x798], R14 ;  /* 0x0007980e01007387 */ /* 0x0001e20000100800 */
[C---:B------:R-:W-:Y:S01]  /*33240*/  IADD3 R19, P2, PT, R10.reuse, R19, RZ ;  /* 0x000000130a137210 */ /* 0x040fe20007f5e0ff */
[----:B------:R-:W-:Y:S02]  /*33250*/  IMAD.X R18, R11, 0x1, R18, P4 ;  /* 0x000000010b127824 */ /* 0x000fe400020e0612 */
[----:B0-----:R-:W5:Y:S04]  /*33260*/  LDL.LU R14, [R1+0x79c] ;  /* 0x00079c00010e7983 */ /* 0x001f680000300800 */
[----:B------:R-:W-:Y:S04]  /*33270*/  STL [R1+0x7bc], R22 ;  /* 0x0007bc1601007387 */ /* 0x000fe80000100800 */
[----:B------:R-:W-:Y:S04]  /*33280*/  STL [R1+0x7b4], R21 ;  /* 0x0007b41501007387 */ /* 0x000fe80000100800 */
[----:B------:R-:W5:Y:S04]  /*33290*/  LDL.LU R42, [R1+0x778] ;  /* 0x00077800012a7983 */ /* 0x000f680000300800 */
[----:B------:R-:W-:Y:S04]  /*332a0*/  STL [R1+0x790], R19 ;  /* 0x0007901301007387 */ /* 0x000fe80000100800 */
[----:B------:R-:W5:Y:S04]  /*332b0*/  LDL.LU R41, [R1+0x794] ;  /* 0x0007940001297983 */ /* 0x000f680000300800 */
[----:B------:R-:W-:Y:S04]  /*332c0*/  STL [R1+0x7ac], R18 ;  /* 0x0007ac1201007387 */ /* 0x000fe80000100800 */
[----:B------:R-:W5:Y:S01]  /*332d0*/  LDL.LU R40, [R1+0x770] ;  /* 0x0007700001287983 */ /* 0x000f620000300800 */
[----:B--2---:R-:W-:-:S05]  /*332e0*/  IADD3 R13, P4, PT, R10, R13, RZ ;  /* 0x0000000d0a0d7210 */ /* 0x004fca0007f9e0ff */
[----:B------:R0:W-:Y:S04]  /*332f0*/  STL [R1+0x788], R13 ;  /* 0x0007880d01007387 */ /* 0x0001e80000100800 */
[----:B------:R-:W2:Y:S04]  /*33300*/  LDL.LU R39, [R1+0x78c] ;  /* 0x00078c0001277983 */ /* 0x000ea80000300800 */
        /* <DEDUP_REMOVED lines=16> */
[----:B0-----:R-:W2:Y:S01]  /*33410*/  LDL.LU R13, [R1+0x728] ;  /* 0x00072800010d7983 */ /* 0x001ea20000300800 */
[----:B---3--:R-:W-:-:S05]  /*33420*/  IMAD.X R17, R11, 0x1, R17, P6 ;  /* 0x000000010b117824 */ /* 0x008fca00030e0611 */
[----:B------:R0:W-:Y:S04]  /*33430*/  STL [R1+0x7a4], R17 ;  /* 0x0007a41101007387 */ /* 0x0001e80000100800 */
[----:B0-----:R-:W3:Y:S01]  /*33440*/  LDL.LU R17, [R1+0x744] ;  /* 0x0007440001117983 */ /* 0x001ee20000300800 */
[----:B----4-:R-:W-:-:S03]  /*33450*/  IADD3 R15, P6, PT, R10, R15, RZ ;  /* 0x0000000f0a0f7210 */ /* 0x010fc60007fde0ff */
[----:B------:R-:W4:Y:S04]  /*33460*/  LDL.LU R22, [R1+0x1884] ;  /* 0x0018840001167983 */ /* 0x000f280000300800 */
[----:B------:R0:W-:Y:S04]  /*33470*/  STL [R1+0x780], R15 ;  /* 0x0007800f01007387 */ /* 0x0001e80000100800 */
[----:B0-----:R-:W4:Y:S01]  /*33480*/  LDL.LU R15, [R1+0x73c] ;  /* 0x00073c00010f7983 */ /* 0x001f220000300800 */
[----:B-----5:R-:W-:-:S03]  /*33490*/  IMAD.X R14, R11, 0x1, R14, P5 ;  /* 0x000000010b0e7824 */ /* 0x020fc600028e060e */
[----:B------:R-:W5:Y:S04]  /*334a0*/  LDL.LU R21, [R1+0x187c] ;  /* 0x00187c0001157983 */ /* 0x000f680000300800 */
[----:B------:R-:W5:Y:S04]  /*334b0*/  LDL.LU R19, [R1+0x734] ;  /* 0x0007340001137983 */ /* 0x000f680000300800 */
[----:B------:R-:W5:Y:S01]  /*334c0*/  LDL.LU R18, [R1+0x1874] ;  /* 0x0018740001127983 */ /* 0x000f620000300800 */
[----:B------:R-:W-:-:S03]  /*334d0*/  IADD3 R42, P5, PT, R10, R42, RZ ;  /* 0x0000002a0a2a7210 */ /* 0x000fc60007fbe0ff */
[----:B------:R0:W-:Y:S01]  /*334e0*/  STL [R1+0x79c], R14 ;  /* 0x00079c0e01007387 */ /* 0x0001e20000100800 */
[----:B------:R-:W-:-:S03]  /*334f0*/  IMAD.X R41, R11, 0x1, R41, P3 ;  /* 0x000000010b297824 */ /* 0x000fc600018e0629 */
[----:B0-----:R-:W5:Y:S01]  /*33500*/  LDL.LU R14, [R1+0x72c] ;  /* 0x00072c00010e7983 */ /* 0x001f620000300800 */
[----:B------:R-:W-:-:S03]  /*33510*/  IADD3 R40, P3, PT, R10, R40, RZ ;  /* 0x000000280a287210 */ /* 0x000fc60007f7e0ff */
[----:B------:R-:W-:Y:S04]  /*33520*/  STL [R1+0x778], R42 ;  /* 0x0007782a01007387 */ /* 0x000fe80000100800 */
[----:B------:R-:W-:Y:S04]  /*33530*/  STL [R1+0x794], R41 ;  /* 0x0007942901007387 */ /* 0x000fe80000100800 */
[----:B------:R-:W-:Y:S01]  /*33540*/  STL [R1+0x770], R40 ;  /* 0x0007702801007387 */ /* 0x000fe20000100800 */
[----:B--2---:R-:W-:Y:S01]  /*33550*/  IMAD.X R39, R11, 0x1, R39, P2 ;  /* 0x000000010b277824 */ /* 0x004fe200010e0627 */
[----:B------:R-:W-:-:S04]  /*33560*/  IADD3 R38, P2, PT, R10, R38, RZ ;  /* 0x000000260a267210 */ /* 0x000fc80007f5e0ff */
        /* <DEDUP_REMOVED lines=33> */
[----:B0-----:R-:W2:Y:S04]  /*33780*/  LDL.LU R13, [R1+0x186c] ;  /* 0x00186c00010d7983 */ /* 0x001ea80000300800 */
[----:B------:R-:W-:Y:S01]  /*33790*/  STL [R1+0x74c], R23 ;  /* 0x00074c1701007387 */ /* 0x000fe20000100800 */
[----:B---3--:R-:W-:-:S05]  /*337a0*/  IMAD.X R17, R11, 0x1, R17, P3 ;  /* 0x000000010b117824 */ /* 0x008fca00018e0611 */
[----:B------:R0:W-:Y:S01]  /*337b0*/  STL [R1+0x744], R17 ;  /* 0x0007441101007387 */ /* 0x0001e20000100800 */
[----:B----4-:R-:W-:-:S03]  /*337c0*/  IADD3 R22, P3, PT, R10, R22, RZ ;  /* 0x000000160a167210 */ /* 0x010fc60007f7e0ff */
[----:B0-----:R-:W3:Y:S01]  /*337d0*/  LDL.LU R17, [R1+0x724] ;  /* 0x0007240001117983 */ /* 0x001ee20000300800 */
[----:B------:R-:W-:Y:S01]  /*337e0*/  IMAD.X R15, R11, 0x1, R15, P2 ;  /* 0x000000010b0f7824 */ /* 0x000fe200010e060f */
[----:B-----5:R-:W-:-:S04]  /*337f0*/  IADD3 R21, P2, PT, R10, R21, RZ ;  /* 0x000000150a157210 */ /* 0x020fc80007f5e0ff */
[----:B------:R0:W-:Y:S01]  /*33800*/  STL [R1+0x73c], R15 ;  /* 0x00073c0f01007387 */ /* 0x0001e20000100800 */
[C---:B------:R-:W-:Y:S01]  /*33810*/  IMAD.X R19, R11.reuse, 0x1, R19, P4 ;  /* 0x000000010b137824 */ /* 0x040fe200020e0613 */
[----:B------:R-:W-:Y:S02]  /*33820*/  IADD3 R18, P4, PT, R10, R18, RZ ;  /* 0x000000120a127210 */ /* 0x000fe40007f9e0ff */
[----:B0-----:R-:W4:Y:S04]  /*33830*/  LDL.LU R15, [R1+0x1864] ;  /* 0x00186400010f7983 */ /* 0x001f280000300800 */
[----:B------:R-:W-:Y:S04]  /*33840*/  STL [R1+0x1884], R22 ;  /* 0x0018841601007387 */ /* 0x000fe80000100800 */
[----:B------:R-:W-:Y:S01]  /*33850*/  STL [R1+0x187c], R21 ;  /* 0x00187c1501007387 */ /* 0x000fe20000100800 */
[----:B------:R-:W-:-:S03]  /*33860*/  IMAD.X R14, R11, 0x1, R14, P6 ;  /* 0x000000010b0e7824 */ /* 0x000fc600030e060e */
        /* <DEDUP_REMOVED lines=26> */
[----:B0-----:R-:W2:Y:S04]  /*33a10*/  LDL.LU R13, [R1+0x180c] ;  /* 0x00180c00010d7983 */ /* 0x001ea80000300800 */
[----:B------:R-:W2:Y:S01]  /*33a20*/  LDL.LU R22, [R1+0x1828] ;  /* 0x0018280001167983 */ /* 0x000ea20000300800 */
[----:B---3--:R-:W-:-:S05]  /*33a30*/  IMAD.X R17, R11, 0x1, R17, P5 ;  /* 0x000000010b117824 */ /* 0x008fca00028e0611 */
[----:B------:R0:W-:Y:S04]  /*33a40*/  STL [R1+0x724], R17 ;  /* 0x0007241101007387 */ /* 0x0001e80000100800 */
[----:B0-----:R-:W3:Y:S01]  /*33a50*/  LDL.LU R17, [R1+0x1804] ;  /* 0x0018040001117983 */ /* 0x001ee20000300800 */
[----:B----4-:R-:W-:-:S03]  /*33a60*/  IADD3 R15, P5, PT, R10, R15, RZ ;  /* 0x0000000f0a0f7210 */ /* 0x010fc60007fbe0ff */
[----:B------:R-:W4:Y:S04]  /*33a70*/  LDL.LU R21, [R1+0x1820] ;  /* 0x0018200001157983 */ /* 0x000f280000300800 */
[----:B------:R-:W4:Y:S04]  /*33a80*/  LDL.LU R19, [R1+0x17fc] ;  /* 0x0017fc0001137983 */ /* 0x000f280000300800 */
[----:B------:R-:W4:Y:S04]  /*33a90*/  LDL.LU R18, [R1+0x1818] ;  /* 0x0018180001127983 */ /* 0x000f280000300800 */
[----:B------:R0:W-:Y:S01]  /*33aa0*/  STL [R1+0x1864], R15 ;  /* 0x0018640f01007387 */ /* 0x0001e20000100800 */
[----:B-----5:R-:W-:Y:S01]  /*33ab0*/  IMAD.X R42, R11, 0x1, R42, P3 ;  /* 0x000000010b2a7824 */ /* 0x020fe200018e062a */
[----:B------:R-:W-:-:S02]  /*33ac0*/  IADD3 R41, P3, PT, R10, R41, RZ ;  /* 0x000000290a297210 */ /* 0x000fc40007f7e0ff */
        /* <DEDUP_REMOVED lines=40> */
[----:B0-----:R-:W5:Y:S04]  /*33d50*/  LDL.LU R14, [R1+0x1810] ;  /* 0x00181000010e7983 */ /* 0x001f680000300800 */
[----:B------:R-:W-:Y:S01]  /*33d60*/  STL [R1+0x1814], R23 ;  /* 0x0018141701007387 */ /* 0x000fe20000100800 */
[----:B--2---:R-:W-:-:S05]  /*33d70*/  IADD3 R13, P3, PT, R10, R13, RZ ;  /* 0x0000000d0a0d7210 */ /* 0x004fca0007f7e0ff */
[----:B------:R0:W-:Y:S04]  /*33d80*/  STL [R1+0x180c], R13 ;  /* 0x00180c0d01007387 */ /* 0x0001e80000100800 */
[----:B0-----:R-:W2:Y:S01]  /*33d90*/  LDL.LU R13, [R1+0x17ec] ;  /* 0x0017ec00010d7983 */ /* 0x001ea20000300800 */
[C---:B------:R-:W-:Y:S01]  /*33da0*/  IMAD.X R22, R11.reuse, 0x1, R22, P2 ;  /* 0x000000010b167824 */ /* 0x040fe200010e0616 */
[----:B---3--:R-:W-:Y:S01]  /*33db0*/  IADD3 R17, P2, PT, R10, R17, RZ ;  /* 0x000000110a117210 */ /* 0x008fe20007f5e0ff */
        /* <DEDUP_REMOVED lines=38> */
[----:B0-----:R-:W2:Y:S04]  /*34020*/  LDL.LU R13, [R1+0x17a8] ;  /* 0x0017a800010d7983 */ /* 0x001ea80000300800 */
[----:B------:R-:W2:Y:S04]  /*34030*/  LDL.LU R21, [R1+0x1784] ;  /* 0x0017840001157983 */ /* 0x000ea80000300800 */
[----:B------:R-:W2:Y:S04]  /*34040*/  LDL.LU R19, [R1+0x17a0] ;  /* 0x0017a00001137983 */ /* 0x000ea80000300800 */
[----:B------:R-:W2:Y:S01]  /*34050*/  LDL.LU R18, [R1+0x177c] ;  /* 0x00177c0001127983 */ /* 0x000ea20000300800 */
[----:B---3--:R-:W-:-:S05]  /*34060*/  IMAD.X R17, R11, 0x1, R17, P3 ;  /* 0x000000010b117824 */ /* 0x008fca00018e0611 */
[----:B------:R0:W-:Y:S01]  /*34070*/  STL [R1+0x1808], R17 ;  /* 0x0018081101007387 */ /* 0x0001e20000100800 */
[----:B----4-:R-:W-:-:S03]  /*34080*/  IADD3 R42, P3, PT, R10, R42, RZ ;  /* 0x0000002a0a2a7210 */ /* 0x010fc60007f7e0ff */
[----:B0-----:R-:W3:Y:S01]  /*34090*/  LDL.LU R17, [R1+0x1798] ;  /* 0x0017980001117983 */ /* 0x001ee20000300800 */
[----:B-----5:R-:W-:-:S03]  /*340a0*/  IMAD.X R41, R11, 0x1, R41, P2 ;  /* 0x000000010b297824 */ /* 0x020fc600010e0629 */
        /* <DEDUP_REMOVED lines=39> */
[----:B0-----:R-:W4:Y:S01]  /*34320*/  LDL.LU R15, [R1+0x1774] ;  /* 0x00177400010f7983 */ /* 0x001f220000300800 */
        /* <DEDUP_REMOVED lines=8> */
[C---:B------:R-:W-:Y:S01]  /*343b0*/  IADD3 R21, P4, PT, R10.reuse, R21, RZ ;  /* 0x000000150a157210 */ /* 0x040fe20007f9e0ff */
[C---:B------:R-:W-:Y:S01]  /*343c0*/  IMAD.X R19, R11.reuse, 0x1, R19, P6 ;  /* 0x000000010b137824 */ /* 0x040fe200030e0613 */
[----:B------:R-:W-:Y:S01]  /*343d0*/  IADD3 R18, P6, PT, R10, R18, RZ ;  /* 0x000000120a127210 */ /* 0x000fe20007fde0ff */
[----:B------:R-:W-:Y:S04]  /*343e0*/  STL [R1+0x178c], R22 ;  /* 0x00178c1601007387 */ /* 0x000fe80000100800 */
[----:B------:R-:W-:Y:S04]  /*343f0*/  STL [R1+0x1784], R21 ;  /* 0x0017841501007387 */ /* 0x000fe80000100800 */
[----:B------:R-:W2:Y:S04]  /*34400*/  LDL.LU R42, [R1+0x1788] ;  /* 0x00178800012a7983 */ /* 0x000ea80000300800 */
[----:B------:R-:W-:Y:S04]  /*34410*/  STL [R1+0x17a0], R19 ;  /* 0x0017a01301007387 */ /* 0x000fe80000100800 */
[----:B------:R-:W2:Y:S04]  /*34420*/  LDL.LU R41, [R1+0x1764] ;  /* 0x0017640001297983 */ /* 0x000ea80000300800 */
[----:B------:R-:W-:Y:S01]  /*34430*/  STL [R1+0x177c], R18 ;  /* 0x00177c1201007387 */ /* 0x000fe20000100800 */
[----:B---3--:R-:W-:-:S03]  /*34440*/  IMAD.X R17, R11, 0x1, R17, P5 ;  /* 0x000000010b117824 */ /* 0x008fc600028e0611 */
[----:B------:R-:W3:Y:S04]  /*34450*/  LDL.LU R40, [R1+0x1780] ;  /* 0x0017800001287983 */ /* 0x000ee80000300800 */
[----:B------:R0:W-:Y:S04]  /*34460*/  STL [R1+0x1798], R17 ;  /* 0x0017981101007387 */ /* 0x0001e80000100800 */
        /* <DEDUP_REMOVED lines=17> */
[----:B0-----:R-:W3:Y:S01]  /*34580*/  LDL.LU R17, [R1+0x1738] ;  /* 0x0017380001117983 */ /* 0x001ee20000300800 */
[----:B----4-:R-:W-:-:S05]  /*34590*/  IADD3 R15, P5, PT, R10, R15, RZ ;  /* 0x0000000f0a0f7210 */ /* 0x010fca0007fbe0ff */
[----:B------:R0:W-:Y:S04]  /*345a0*/  STL [R1+0x1774], R15 ;  /* 0x0017740f01007387 */ /* 0x0001e80000100800 */
[----:B0-----:R-:W4:Y:S01]  /*345b0*/  LDL.LU R15, [R1+0x1714] ;  /* 0x00171400010f7983 */ /* 0x001f220000300800 */
[----:B-----5:R-:W-:-:S03]  /*345c0*/  IMAD.X R14, R11, 0x1, R14, P3 ;  /* 0x000000010b0e7824 */ /* 0x020fc600018e060e */
        /* <DEDUP_REMOVED lines=9> */
[----:B------:R-:W-:Y:S01]  /*34660*/  IMAD.X R42, R11, 0x1, R42, P2 ;  /* 0x000000010b2a7824 */ /* 0x000fe200010e062a */
[----:B------:R-:W-:-:S04]  /*34670*/  IADD3 R41, P2, PT, R10, R41, RZ ;  /* 0x000000290a297210 */ /* 0x000fc80007f5e0ff */
[----:B------:R-:W-:Y:S01]  /*34680*/  STL [R1+0x1788], R42 ;  /* 0x0017882a01007387 */ /* 0x000fe20000100800 */
[----:B---3--:R-:W-:-:S03]  /*34690*/  IMAD.X R40, R11, 0x1, R40, P4 ;  /* 0x000000010b287824 */ /* 0x008fc600020e0628 */
        /* <DEDUP_REMOVED lines=37> */
[----:B0-----:R-:W3:Y:S04]  /*348f0*/  LDL.LU R17, [R1+0x1718] ;  /* 0x0017180001117983 */ /* 0x001ee80000300800 */
[----:B------:R-:W-:Y:S01]  /*34900*/  STL [R1+0x171c], R23 ;  /* 0x00171c1701007387 */ /* 0x000fe20000100800 */
[----:B----4-:R-:W-:-:S05]  /*34910*/  IADD3 R15, P2, PT, R10, R15, RZ ;  /* 0x0000000f0a0f7210 */ /* 0x010fca0007f5e0ff */
[----:B------:R0:W-:Y:S01]  /*34920*/  STL [R1+0x1714], R15 ;  /* 0x0017140f01007387 */ /* 0x0001e20000100800 */
[----:B-----5:R-:W-:-:S03]  /*34930*/  IMAD.X R22, R11, 0x1, R22, P4 ;  /* 0x000000010b167824 */ /* 0x020fc600020e0616 */
        /* <DEDUP_REMOVED lines=36> */
[----:B0-----:R-:W3:Y:S04]  /*34b80*/  LDL.LU R17, [R1+0x16b8] ;  /* 0x0016b80001117983 */ /* 0x001ee80000300800 */
[----:B------:R-:W3:Y:S01]  /*34b90*/  LDL.LU R22, [R1+0x1694] ;  /* 0x0016940001167983 */ /* 0x000ee20000300800 */
[----:B----4-:R-:W-:-:S05]  /*34ba0*/  IADD3 R15, P3, PT, R10, R15, RZ ;  /* 0x0000000f0a0f7210 */ /* 0x010fca0007f7e0ff */
[----:B------:R0:W-:Y:S04]  /*34bb0*/  STL [R1+0x16f4], R15 ;  /* 0x0016f40f01007387 */ /* 0x0001e80000100800 */
[----:B0-----:R-:W4:Y:S01]  /*34bc0*/  LDL.LU R15, [R1+0x16b0] ;  /* 0x0016b000010f7983 */ /* 0x001f220000300800 */
[----:B-----5:R-:W-:-:S03]  /*34bd0*/  IMAD.X R14, R11, 0x1, R14, P2 ;  /* 0x000000010b0e7824 */ /* 0x020fc600010e060e */
[----:B------:R-:W5:Y:S04]  /*34be0*/  LDL.LU R21, [R1+0x168c] ;  /* 0x00168c0001157983 */ /* 0x000f680000300800 */
[----:B------:R-:W5:Y:S04]  /*34bf0*/  LDL.LU R19, [R1+0x16a8] ;  /* 0x0016a80001137983 */ /* 0x000f680000300800 */
[----:B------:R-:W5:Y:S04]  /*34c00*/  LDL.LU R18, [R1+0x1684] ;  /* 0x0016840001127983 */ /* 0x000f680000300800 */
[----:B------:R0:W-:Y:S01]  /*34c10*/  STL [R1+0x1710], R14 ;  /* 0x0017100e01007387 */ /* 0x0001e20000100800 */
[----:B------:R-:W-:Y:S01]  /*34c20*/  IADD3 R42, P2, PT, R10, R42, RZ ;  /* 0x0000002a0a2a7210 */ /* 0x000fe20007f5e0ff */
[----:B------:R-:W-:-:S02]  /*34c30*/  IMAD.X R41, R11, 0x1, R41, P4 ;  /* 0x000000010b297824 */ /* 0x000fc400020e0629 */
        /* <DEDUP_REMOVED lines=44> */
[----:B------:R-:W-:-:S03]  /*34f00*/  IADD3 R22, P4, PT, R10, R22, RZ ;  /* 0x000000160a167210 */ /* 0x000fc60007f9e0ff */
[----:B0-----:R-:W3:Y:S01]  /*34f10*/  LDL.LU R17, [R1+0x1698] ;  /* 0x0016980001117983 */ /* 0x001ee20000300800 */
[----:B----4-:R-:W-:Y:S01]  /*34f20*/  IMAD.X R15, R11, 0x1, R15, P6 ;  /* 0x000000010b0f7824 */ /* 0x010fe200030e060f */
        /* <DEDUP_REMOVED lines=38> */
[----:B0-----:R-:W3:Y:S04]  /*35190*/  LDL.LU R17, [R1+0x1614] ;  /* 0x0016140001117983 */ /* 0x001ee80000300800 */
[----:B------:R-:W3:Y:S04]  /*351a0*/  LDL.LU R21, [R1+0x1630] ;  /* 0x0016300001157983 */ /* 0x000ee80000300800 */
[----:B------:R-:W3:Y:S04]  /*351b0*/  LDL.LU R19, [R1+0x160c] ;  /* 0x00160c0001137983 */ /* 0x000ee80000300800 */
[----:B------:R-:W3:Y:S01]  /*351c0*/  LDL.LU R18, [R1+0x1628] ;  /* 0x0016280001127983 */ /* 0x000ee20000300800 */
[----:B----4-:R-:W-:-:S05]  /*351d0*/  IADD3 R15, P2, PT, R10, R15, RZ ;  /* 0x0000000f0a0f7210 */ /* 0x010fca0007f5e0ff */
[----:B------:R0:W-:Y:S01]  /*351e0*/  STL [R1+0x1674], R15 ;  /* 0x0016740f01007387 */ /* 0x0001e20000100800 */
[----:B-----5:R-:W-:-:S03]  /*351f0*/  IMAD.X R42, R11, 0x1, R42, P4 ;  /* 0x000000010b2a7824 */ /* 0x020fc600020e062a */
[----:B0-----:R-:W4:Y:S01]  /*35200*/  LDL.LU R15, [R1+0x1604] ;  /* 0x00160400010f7983 */ /* 0x001f220000300800 */
        /* <DEDUP_REMOVED lines=47> */
[----:B------:R-:W-:-:S04]  /*35500*/  IMAD.X R21, R11, 0x1, R21, P5 ;  /* 0x000000010b157824 */ /* 0x000fc800028e0615 */
[----:B------:R0:W-:Y:S01]  /*35510*/  STL [R1+0x1614], R17 ;  /* 0x0016141101007387 */ /* 0x0001e20000100800 */
[C---:B------:R-:W-:Y:S01]  /*35520*/  IADD3 R19, P5, PT, R10.reuse, R19, RZ ;  /* 0x000000130a137210 */ /* 0x040fe20007fbe0ff */
[----:B------:R-:W-:Y:S02]  /*35530*/  IMAD.X R18, R11, 0x1, R18, P3 ;  /* 0x000000010b127824 */ /* 0x000fe400018e0612 */
[----:B0-----:R-:W3:Y:S04]  /*35540*/  LDL.LU R17, [R1+0x1618] ;  /* 0x0016180001117983 */ /* 0x001ee80000300800 */
[----:B------:R-:W-:Y:S04]  /*35550*/  STL [R1+0x1638], R22 ;  /* 0x0016381601007387 */ /* 0x000fe80000100800 */
[----:B------:R-:W-:Y:S04]  /*35560*/  STL [R1+0x1630], R21 ;  /* 0x0016301501007387 */ /* 0x000fe80000100800 */
[----:B------:R-:W3:Y:S04]  /*35570*/  LDL.LU R42, [R1+0x15f4] ;  /* 0x0015f400012a7983 */ /* 0x000ee80000300800 */
[----:B------:R-:W-:Y:S04]  /*35580*/  STL [R1+0x160c], R19 ;  /* 0x00160c1301007387 */ /* 0x000fe80000100800 */
[----:B------:R-:W3:Y:S04]  /*35590*/  LDL.LU R41, [R1+0x1610] ;  /* 0x0016100001297983 */ /* 0x000ee80000300800 */
[----:B------:R-:W-:Y:S01]  /*355a0*/  STL [R1+0x1628], R18 ;  /* 0x0016281201007387 */ /* 0x000fe20000100800 */
[----:B----4-:R-:W-:-:S03]  /*355b0*/  IADD3 R15, P3, PT, R10, R15, RZ ;  /* 0x0000000f0a0f7210 */ /* 0x010fc60007f7e0ff */
        /* <DEDUP_REMOVED lines=20> */
[----:B-----5:R-:W-:-:S05]  /*35700*/  IMAD.X R14, R11, 0x1, R14, P2 ;  /* 0x000000010b0e7824 */ /* 0x020fca00010e060e */
        /* <DEDUP_REMOVED lines=11> */
[----:B------:R-:W-:-:S03]  /*357c0*/  IADD3 R42, P4, PT, R10, R42, RZ ;  /* 0x0000002a0a2a7210 */ /* 0x000fc60007f9e0ff */
[----:B0-----:R-:W3:Y:S01]  /*357d0*/  LDL.LU R17, [R1+0x15a8] ;  /* 0x0015a80001117983 */ /* 0x001ee20000300800 */
[----:B------:R-:W-:-:S03]  /*357e0*/  IMAD.X R41, R11, 0x1, R41, P6 ;  /* 0x000000010b297824 */ /* 0x000fc600030e0629 */
[----:B------:R-:W-:Y:S01]  /*357f0*/  STL [R1+0x15f4], R42 ;  /* 0x0015f42a01007387 */ /* 0x000fe20000100800 */
[----:B----4-:R-:W-:-:S03]  /*35800*/  IADD3 R40, P6, PT, R10, R40, RZ ;  /* 0x000000280a287210 */ /* 0x010fc60007fde0ff */
        /* <DEDUP_REMOVED lines=37> */
[----:B0-----:R-:W4:Y:S04]  /*35a60*/  LDL.LU R15, [R1+0x1584] ;  /* 0x00158400010f7983 */ /* 0x001f280000300800 */
[----:B------:R-:W-:Y:S01]  /*35a70*/  STL [R1+0x15c8], R23 ;  /* 0x0015c81701007387 */ /* 0x000fe20000100800 */
[----:B-----5:R-:W-:-:S05]  /*35a80*/  IMAD.X R14, R11, 0x1, R14, P6 ;  /* 0x000000010b0e7824 */ /* 0x020fca00030e060e */
        /* <DEDUP_REMOVED lines=38> */
[----:B0-----:R-:W4:Y:S04]  /*35cf0*/  LDL.LU R15, [R1+0x1524] ;  /* 0x00152400010f7983 */ /* 0x001f280000300800 */
[----:B------:R-:W4:Y:S01]  /*35d00*/  LDL.LU R22, [R1+0x1540] ;  /* 0x0015400001167983 */ /* 0x000f220000300800 */
[----:B-----5:R-:W-:-:S05]  /*35d10*/  IMAD.X R14, R11, 0x1, R14, P4 ;  /* 0x000000010b0e7824 */ /* 0x020fca00020e060e */
        /* <DEDUP_REMOVED lines=53> */
[----:B------:R-:W-:-:S03]  /*36070*/  IMAD.X R22, R11, 0x1, R22, P5 ;  /* 0x000000010b167824 */ /* 0x000fc600028e0616 */
[----:B0-----:R-:W4:Y:S01]  /*36080*/  LDL.LU R15, [R1+0x1504] ;  /* 0x00150400010f7983 */ /* 0x001f220000300800 */
[----:B-----5:R-:W-:Y:S01]  /*36090*/  IADD3 R14, P5, PT, R10, R14, RZ ;  /* 0x0000000e0a0e7210 */ /* 0x020fe20007fbe0ff */
        /* <DEDUP_REMOVED lines=38> */
[----:B0-----:R-:W4:Y:S04]  /*36300*/  LDL.LU R15, [R1+0x14c0] ;  /* 0x0014c000010f7983 */ /* 0x001f280000300800 */
[----:B------:R-:W4:Y:S04]  /*36310*/  LDL.LU R21, [R1+0x149c] ;  /* 0x00149c0001157983 */ /* 0x000f280000300800 */
[----:B------:R-:W4:Y:S04]  /*36320*/  LDL.LU R19, [R1+0x14b8] ;  /* 0x0014b80001137983 */ /* 0x000f280000300800 */
[----:B------:R-:W4:Y:S01]  /*36330*/  LDL.LU R18, [R1+0x1494] ;  /* 0x0014940001127983 */ /* 0x000f220000300800 */
[----:B-----5:R-:W-:-:S05]  /*36340*/  IMAD.X R14, R11, 0x1, R14, P6 ;  /* 0x000000010b0e7824 */ /* 0x020fca00030e060e */
[----:B------:R0:W-:Y:S01]  /*36350*/  STL [R1+0x1520], R14 ;  /* 0x0015200e01007387 */ /* 0x0001e20000100800 */
[----:B------:R-:W-:-:S03]  /*36360*/  IADD3 R42, P6, PT, R10, R42, RZ ;  /* 0x0000002a0a2a7210 */ /* 0x000fc60007fde0ff */
[----:B0-----:R-:W5:Y:S01]  /*36370*/  LDL.LU R14, [R1+0x14b0] ;  /* 0x0014b000010e7983 */ /* 0x001f620000300800 */
[----:B------:R-:W-:-:S03]  /*36380*/  IMAD.X R41, R11, 0x1, R41, P5 ;  /* 0x000000010b297824 */ /* 0x000fc600028e0629 */
[----:B------:R-:W-:Y:S01]  /*36390*/  STL [R1+0x14fc], R42 ;  /* 0x0014fc2a01007387 */ /* 0x000fe20000100800 */
[----:B------:R-:W-:-:S03]  /*363a0*/  IADD3 R40, P5, PT, R10, R40, RZ ;  /* 0x000000280a287210 */ /* 0x000fc60007fbe0ff */
        /* <DEDUP_REMOVED lines=44> */
[----:B------:R-:W-:-:S04]  /*36670*/  IADD3 R21, P3, PT, R10, R21, RZ ;  /* 0x000000150a157210 */ /* 0x000fc80007f7e0ff */
[----:B------:R0:W-:Y:S01]  /*36680*/  STL [R1+0x14c0], R15 ;  /* 0x0014c00f01007387 */ /* 0x0001e20000100800 */
[C---:B------:R-:W-:Y:S01]  /*36690*/  IMAD.X R19, R11.reuse, 0x1, R19, P2 ;  /* 0x000000010b137824 */ /* 0x040fe200010e0613 */
[----:B------:R-:W-:Y:S02]  /*366a0*/  IADD3 R18, P2, PT, R10, R18, RZ ;  /* 0x000000120a127210 */ /* 0x000fe40007f5e0ff */
[----:B0-----:R-:W4:Y:S04]  /*366b0*/  LDL.LU R15, [R1+0x1484] ;  /* 0x00148400010f7983 */ /* 0x001f280000300800 */
[----:B------:R-:W-:Y:S04]  /*366c0*/  STL [R1+0x14a4], R22 ;  /* 0x0014a41601007387 */ /* 0x000fe80000100800 */
[----:B------:R-:W-:Y:S04]  /*366d0*/  STL [R1+0x149c], R21 ;  /* 0x00149c1501007387 */ /* 0x000fe80000100800 */
[----:B------:R-:W4:Y:S04]  /*366e0*/  LDL.LU R42, [R1+0x14a0] ;  /* 0x0014a000012a7983 */ /* 0x000f280000300800 */
[----:B------:R-:W-:Y:S04]  /*366f0*/  STL [R1+0x14b8], R19 ;  /* 0x0014b81301007387 */ /* 0x000fe80000100800 */
[----:B------:R-:W4:Y:S04]  /*36700*/  LDL.LU R41, [R1+0x147c] ;  /* 0x00147c0001297983 */ /* 0x000f280000300800 */
[----:B------:R-:W-:Y:S01]  /*36710*/  STL [R1+0x1494], R18 ;  /* 0x0014941201007387 */ /* 0x000fe20000100800 */
[----:B-----5:R-:W-:-:S03]  /*36720*/  IMAD.X R14, R11, 0x1, R14, P4 ;  /* 0x000000010b0e7824 */ /* 0x020fc600020e060e */
        /* <DEDUP_REMOVED lines=32> */
[----:B------:R-:W-:-:S03]  /*36930*/  IMAD.X R42, R11, 0x1, R42, P5 ;  /* 0x000000010b2a7824 */ /* 0x000fc600028e062a */
[----:B0-----:R-:W4:Y:S01]  /*36940*/  LDL.LU R15, [R1+0x1414] ;  /* 0x00141400010f7983 */ /* 0x001f220000300800 */
[----:B------:R-:W-:-:S03]  /*36950*/  IADD3 R41, P5, PT, R10, R41, RZ ;  /* 0x000000290a297210 */ /* 0x000fc60007fbe0ff */
[----:B------:R-:W-:Y:S01]  /*36960*/  STL [R1+0x14a0], R42 ;  /* 0x0014a02a01007387 */ /* 0x000fe20000100800 */
        /* <DEDUP_REMOVED lines=1429> */
[C---:B------:R-:W-:Y:S01]  /*3c2c0*/  IADD3 R13, P2, PT, R10.reuse, R13, RZ ;  /* 0x0000000d0a0d7210 */ /* 0x040fe20007f5e0ff */
[----:B------:R-:W-:Y:S04]  /*3c2d0*/  STL [R1+0xd18], R25 ;  /* 0x000d181901007387 */ /* 0x000fe80000100800 */
[----:B------:R0:W-:Y:S04]  /*3c2e0*/  STL [R1+0xcec], R13 ;  /* 0x000cec0d01007387 */ /* 0x0001e80000100800 */
[----:B------:R-:W-:Y:S04]  /*3c2f0*/  STL [R1+0xcf4], R24 ;  /* 0x000cf41801007387 */ /* 0x000fe80000100800 */
[----:B0-----:R-:W2:Y:S04]  /*3c300*/  LDL.LU R13, [R1+0xccc] ;  /* 0x000ccc00010d7983 */ /* 0x001ea80000300800 */
[----:B------:R-:W-:Y:S01]  /*3c310*/  STL [R1+0xd10], R23 ;  /* 0x000d101701007387 */ /* 0x000fe20000100800 */
[----:B---3--:R-:W-:Y:S01]  /*3c320*/  IMAD.X R17, R11, 0x1, R17, P4 ;  /* 0x000000010b117824 */ /* 0x008fe200020e0611 */
[----:B------:R-:W-:-:S04]  /*3c330*/  IADD3 R22, P4, PT, R10, R22, RZ ;  /* 0x000000160a167210 */ /* 0x000fc80007f9e0ff */
[----:B------:R0:W-:Y:S04]  /*3c340*/  STL [R1+0xd08], R17 ;  /* 0x000d081101007387 */ /* 0x0001e80000100800 */
        /* <DEDUP_REMOVED lines=276> */
[----:B----4-:R-:W-:Y:S01]  /*3d490*/  IADD3 R15, P6, PT, R10, R15, RZ ;  /* 0x0000000f0a0f7210 */ /* 0x010fe20007fde0ff */
[----:B------:R-:W-:-:S04]  /*3d4a0*/  IMAD.X R22, R11, 0x1, R22, P5 ;  /* 0x000000010b167824 */ /* 0x000fc800028e0616 */
[----:B------:R0:W-:Y:S04]  /*3d4b0*/  STL [R1+0xb74], R15 ;  /* 0x000b740f01007387 */ /* 0x0001e80000100800 */
        /* <DEDUP_REMOVED lines=179> */
[----:B------:R-:W-:Y:S04]  /*3dff0*/  STL [R1+0xaa0], R14 ;  /* 0x000aa00e01007387 */ /* 0x000fe80000100800 */
[----:B------:R-:W-:Y:S04]  /*3e000*/  STL [R1+0xaa8], R24 ;  /* 0x000aa81801007387 */ /* 0x000fe80000100800 */
[----:B------:R-:W-:Y:S01]  /*3e010*/  STL [R1+0xa88], R23 ;  /* 0x000a881701007387 */ /* 0x000fe20000100800 */
[----:B--2---:R-:W-:-:S05]  /*3e020*/  IADD3 R13, P5, PT, R9, R13, RZ ;  /* 0x0000000d090d7210 */ /* 0x004fca0007fbe0ff */
[----:B------:R0:W-:Y:S04]  /*3e030*/  STL [R1+0xa80], R13 ;  /* 0x000a800d01007387 */ /* 0x0001e80000100800 */
[----:B0-----:R-:W2:Y:S01]  /*3e040*/  LDL.LU R13, [R1+0xa84] ;  /* 0x000a8400010d7983 */ /* 0x001ea20000300800 */
[----:B------:R-:W-:Y:S01]  /*3e050*/  SHF.R.S32.HI R14, RZ, 0x1f, R9 ;  /* 0x0000001fff0e7819 */ /* 0x000fe20000011409 */
[----:B------:R-:W-:Y:S01]  /*3e060*/  IMAD.X R22, R11, 0x1, R22, P3 ;  /* 0x000000010b167824 */ /* 0x000fe200018e0616 */
[----:B---3--:R-:W-:-:S03]  /*3e070*/  IADD3 R17, P3, PT, R9, R17, RZ ;  /* 0x0000001109117210 */ /* 0x008fc60007f7e0ff */
[C---:B------:R-:W-:Y:S02]  /*3e080*/  IMAD.X R21, R14.reuse, 0x1, R21, P2 ;  /* 0x000000010e157824 */ /* 0x040fe400010e0615 */
[----:B------:R0:W-:Y:S01]  /*3e090*/  STL [R1+0x720], R17 ;  /* 0x0007201101007387 */ /* 0x0001e20000100800 */
[C---:B------:R-:W-:Y:S01]  /*3e0a0*/  IADD3 R19, P2, PT, R9.reuse, R19, RZ ;  /* 0x0000001309137210 */ /* 0x040fe20007f5e0ff */
[----:B------:R-:W-:Y:S02]  /*3e0b0*/  IMAD.X R18, R14, 0x1, R18, P4 ;  /* 0x000000010e127824 */ /* 0x000fe400020e0612 */
[----:B0-----:R-:W3:Y:S04]  /*3e0c0*/  LDL.LU R17, [R1+0xa68] ;  /* 0x000a680001117983 */ /* 0x001ee80000300800 */
[----:B------:R-:W-:Y:S04]  /*3e0d0*/  STL [R1+0xa98], R22 ;  /* 0x000a981601007387 */ /* 0x000fe80000100800 */
[----:B------:R-:W-:Y:S04]  /*3e0e0*/  STL [R1+0x904], R21 ;  /* 0x0009041501007387 */ /* 0x000fe80000100800 */
[----:B------:R-:W5:Y:S04]  /*3e0f0*/  LDL.LU R44, [R1+0xa7c] ;  /* 0x000a7c00012c7983 */ /* 0x000f680000300800 */
[----:B------:R-:W-:Y:S04]  /*3e100*/  STL [R1+0xa78], R19 ;  /* 0x000a781301007387 */ /* 0x000fe80000100800 */
[----:B------:R-:W5:Y:S04]  /*3e110*/  LDL.LU R43, [R1+0xa60] ;  /* 0x000a6000012b7983 */ /* 0x000f680000300800 */
        /* <DEDUP_REMOVED lines=23> */
[----:B0-----:R-:W4:Y:S04]  /*3e290*/  LDL.LU R15, [R1+0xa2c] ;  /* 0x000a2c00010f7983 */ /* 0x001f280000300800 */
[----:B------:R-:W4:Y:S01]  /*3e2a0*/  LDL.LU R22, [R1+0xa08] ;  /* 0x000a080001167983 */ /* 0x000f220000300800 */
[----:B--2---:R-:W-:-:S05]  /*3e2b0*/  IMAD.X R13, R14, 0x1, R13, P6 ;  /* 0x000000010e0d7824 */ /* 0x004fca00030e060d */
[----:B------:R0:W-:Y:S04]  /*3e2c0*/  STL [R1+0xa84], R13 ;  /* 0x000a840d01007387 */ /* 0x0001e80000100800 */
[----:B0-----:R-:W2:Y:S04]  /*3e2d0*/  LDL.LU R13, [R1+0xa24] ;  /* 0x000a2400010d7983 */ /* 0x001ea80000300800 */
[----:B------:R-:W2:Y:S04]  /*3e2e0*/  LDL.LU R21, [R1+0xa00] ;  /* 0x000a000001157983 */ /* 0x000ea80000300800 */
[----:B------:R-:W2:Y:S04]  /*3e2f0*/  LDL.LU R19, [R1+0xa1c] ;  /* 0x000a1c0001137983 */ /* 0x000ea80000300800 */
[----:B------:R-:W2:Y:S01]  /*3e300*/  LDL.LU R18, [R1+0x9f8] ;  /* 0x0009f80001127983 */ /* 0x000ea20000300800 */
[----:B---3--:R-:W-:-:S05]  /*3e310*/  IADD3 R17, P6, PT, R9, R17, RZ ;  /* 0x0000001109117210 */ /* 0x008fca0007fde0ff */
[----:B------:R0:W-:Y:S01]  /*3e320*/  STL [R1+0xa68], R17 ;  /* 0x000a681101007387 */ /* 0x0001e20000100800 */
[----:B-----5:R-:W-:-:S03]  /*3e330*/  IMAD.X R44, R14, 0x1, R44, P5 ;  /* 0x000000010e2c7824 */ /* 0x020fc600028e062c */
[----:B0-----:R-:W3:Y:S01]  /*3e340*/  LDL.LU R17, [R1+0xa14] ;  /* 0x000a140001117983 */ /* 0x001ee20000300800 */
[----:B------:R-:W-:-:S03]  /*3e350*/  IADD3 R43, P5, PT, R9, R43, RZ ;  /* 0x0000002b092b7210 */ /* 0x000fc60007fbe0ff */
[----:B------:R-:W-:Y:S01]  /*3e360*/  STL [R1+0xa7c], R44 ;  /* 0x000a7c2c01007387 */ /* 0x000fe20000100800 */
[----:B----4-:R-:W-:-:S03]  /*3e370*/  IMAD.X R42, R14, 0x1, R42, P3 ;  /* 0x000000010e2a7824 */ /* 0x010fc600018e062a */
        /* <DEDUP_REMOVED lines=41> */
[----:B0-----:R-:W4:Y:S04]  /*3e610*/  LDL.LU R15, [R1+0x9f0] ;  /* 0x0009f000010f7983 */ /* 0x001f280000300800 */
[----:B------:R-:W-:Y:S01]  /*3e620*/  STL [R1+0xa10], R23 ;  /* 0x000a101701007387 */ /* 0x000fe20000100800 */
        /* <DEDUP_REMOVED lines=9> */
[----:B------:R-:W5:Y:S04]  /*3e6c0*/  LDL.LU R44, [R1+0x9e8] ;  /* 0x0009e800012c7983 */ /* 0x000f680000300800 */
[----:B------:R-:W-:Y:S04]  /*3e6d0*/  STL [R1+0xa1c], R19 ;  /* 0x000a1c1301007387 */ /* 0x000fe80000100800 */
[----:B------:R-:W5:Y:S04]  /*3e6e0*/  LDL.LU R43, [R1+0xa04] ;  /* 0x000a0400012b7983 */ /* 0x000f680000300800 */
        /* <DEDUP_REMOVED lines=31> */
[----:B--2---:R-:W-:-:S05]  /*3e8e0*/  IMAD.X R13, R14, 0x1, R13, P5 ;  /* 0x000000010e0d7824 */ /* 0x004fca00028e060d */
[----:B------:R0:W-:Y:S04]  /*3e8f0*/  STL [R1+0xa0c], R13 ;  /* 0x000a0c0d01007387 */ /* 0x0001e80000100800 */
[----:B0-----:R-:W2:Y:S01]  /*3e900*/  LDL.LU R13, [R1+0x978] ;  /* 0x00097800010d7983 */ /* 0x001ea20000300800 */
[----:B-----5:R-:W-:Y:S01]  /*3e910*/  IADD3 R44, P5, PT, R9, R44, RZ ;  /* 0x0000002c092c7210 */ /* 0x020fe20007fbe0ff */
[----:B------:R-:W-:-:S04]  /*3e920*/  IMAD.X R43, R14, 0x1, R43, P3 ;  /* 0x000000010e2b7824 */ /* 0x000fc800018e062b */
[----:B------:R-:W-:Y:S01]  /*3e930*/  STL [R1+0x9e8], R44 ;  /* 0x0009e82c01007387 */ /* 0x000fe20000100800 */
[----:B---3--:R-:W-:-:S03]  /*3e940*/  IADD3 R42, P3, PT, R9, R42, RZ ;  /* 0x0000002a092a7210 */ /* 0x008fc60007f7e0ff */
        /* <DEDUP_REMOVED lines=39> */
[----:B------:R0:W-:Y:S01]  /*3ebc0*/  STL [R1+0x990], R17 ;  /* 0x0009901101007387 */ /* 0x0001e20000100800 */
[----:B------:R-:W-:-:S03]  /*3ebd0*/  IMAD.X R22, R14, 0x1, R22, P2 ;  /* 0x000000010e167824 */ /* 0x000fc600010e0616 */
[----:B------:R-:W-:Y:S04]  /*3ebe0*/  STL [R1+0x998], R24 ;  /* 0x0009981801007387 */ /* 0x000fe80000100800 */
[----:B0-----:R-:W3:Y:S04]  /*3ebf0*/  LDL.LU R17, [R1+0x994] ;  /* 0x0009940001117983 */ /* 0x001ee80000300800 */
[----:B------:R-:W-:Y:S01]  /*3ec00*/  STL [R1+0x9b4], R23 ;  /* 0x0009b41701007387 */ /* 0x000fe20000100800 */
[----:B----4-:R-:W-:Y:S01]  /*3ec10*/  IADD3 R15, P2, PT, R9, R15, RZ ;  /* 0x0000000f090f7210 */ /* 0x010fe20007f5e0ff */
[----:B------:R-:W-:-:S04]  /*3ec20*/  IMAD.X R21, R14, 0x1, R21, P4 ;  /* 0x000000010e157824 */ /* 0x000fc800020e0615 */
[----:B------:R0:W-:Y:S01]  /*3ec30*/  STL [R1+0x988], R15 ;  /* 0x0009880f01007387 */ /* 0x0001e20000100800 */
[C---:B------:R-:W-:Y:S01]  /*3ec40*/  IADD3 R19, P4, PT, R9.reuse, R19, RZ ;  /* 0x0000001309137210 */ /* 0x040fe20007f9e0ff */
[----:B------:R-:W-:Y:S02]  /*3ec50*/  IMAD.X R18, R14, 0x1, R18, P6 ;  /* 0x000000010e127824 */ /* 0x000fe400030e0612 */
[----:B0-----:R-:W4:Y:S04]  /*3ec60*/  LDL.LU R15, [R1+0x970] ;  /* 0x00097000010f7983 */ /* 0x001f280000300800 */
        /* <DEDUP_REMOVED lines=43> */
[----:B------:R-:W-:Y:S04]  /*3ef20*/  STL [R1+0x968], R43 ;  /* 0x0009682b01007387 */ /* 0x000fe80000100800 */
[----:B------:R-:W-:Y:S01]  /*3ef30*/  STL [R1+0x984], R42 ;  /* 0x0009842a01007387 */ /* 0x000fe20000100800 */
[----:B--2---:R-:W-:Y:S01]  /*3ef40*/  IADD3 R41, P2, PT, R9, R41, RZ ;  /* 0x0000002909297210 */ /* 0x004fe20007f5e0ff */
[----:B------:R-:W-:-:S04]  /*3ef50*/  IMAD.X R40, R14, 0x1, R40, P4 ;  /* 0x000000010e287824 */ /* 0x000fc800020e0628 */
        /* <DEDUP_REMOVED lines=33> */
[----:B------:R-:W-:-:S05]  /*3f170*/  IMAD.X R13, R14, 0x1, R13, P2 ;  /* 0x000000010e0d7824 */ /* 0x000fca00010e060d */
[----:B------:R0:W-:Y:S04]  /*3f180*/  STL [R1+0x934], R13 ;  /* 0x0009340d01007387 */ /* 0x0001e80000100800 */
[----:B------:R-:W-:Y:S04]  /*3f190*/  STL [R1+0x93c], R24 ;  /* 0x00093c1801007387 */ /* 0x000fe80000100800 */
[----:B0-----:R-:W2:Y:S01]  /*3f1a0*/  LDL.LU R13, [R1+0x6dc] ;  /* 0x0006dc00010d7983 */ /* 0x001ea20000300800 */
[C---:B------:R-:W-:Y:S02]  /*3f1b0*/  IADD3 R23, P3, PT, R9.reuse, R23, RZ ;  /* 0x0000001709177210 */ /* 0x040fe40007f7e0ff */
[----:B------:R-:W-:-:S03]  /*3f1c0*/  IADD3 R22, P2, PT, R9, R22, RZ ;  /* 0x0000001609167210 */ /* 0x000fc60007f5e0ff */
[----:B------:R-:W-:Y:S01]  /*3f1d0*/  STL [R1+0x918], R23 ;  /* 0x0009181701007387 */ /* 0x000fe20000100800 */
[----:B---3--:R-:W-:Y:S01]  /*3f1e0*/  IMAD.X R17, R14, 0x1, R17, P4 ;  /* 0x000000010e117824 */ /* 0x008fe200020e0611 */
[----:B------:R-:W-:-:S04]  /*3f1f0*/  IADD3 R21, P4, PT, R9, R21, RZ ;  /* 0x0000001509157210 */ /* 0x000fc80007f9e0ff */
[----:B------:R0:W-:Y:S01]  /*3f200*/  STL [R1+0x92c], R17 ;  /* 0x00092c1101007387 */ /* 0x0001e20000100800 */
[C---:B------:R-:W-:Y:S01]  /*3f210*/  IMAD.X R19, R14.reuse, 0x1, R19, P6 ;  /* 0x000000010e137824 */ /* 0x040fe200030e0613 */
[----:B------:R-:W-:Y:S02]  /*3f220*/  IADD3 R18, P6, PT, R9, R18, RZ ;  /* 0x0000001209127210 */ /* 0x000fe40007fde0ff */
[----:B0-----:R-:W3:Y:S04]  /*3f230*/  LDL.LU R17, [R1+0x914] ;  /* 0x0009140001117983 */ /* 0x001ee80000300800 */
[----:B------:R-:W-:Y:S04]  /*3f240*/  STL [R1+0x910], R22 ;  /* 0x0009101601007387 */ /* 0x000fe80000100800 */
[----:B------:R-:W-:Y:S04]  /*3f250*/  STL [R1+0x908], R21 ;  /* 0x0009081501007387 */ /* 0x000fe80000100800 */
[----:B------:R-:W5:Y:S04]  /*3f260*/  LDL.LU R44, [R1+0x6d4] ;  /* 0x0006d400012c7983 */ /* 0x000f680000300800 */
[----:B------:R-:W-:Y:S04]  /*3f270*/  STL [R1+0x924], R19 ;  /* 0x0009241301007387 */ /* 0x000fe80000100800 */
[----:B------:R-:W5:Y:S04]  /*3f280*/  LDL.LU R43, [R1+0x90c] ;  /* 0x00090c00012b7983 */ /* 0x000f680000300800 */
[----:B------:R-:W-:Y:S01]  /*3f290*/  STL [R1+0x6e4], R18 ;  /* 0x0006e41201007387 */ /* 0x000fe20000100800 */
[----:B----4-:R-:W-:-:S03]  /*3f2a0*/  IMAD.X R15, R14, 0x1, R15, P5 ;  /* 0x000000010e0f7824 */ /* 0x010fc600028e060f */
        /* <DEDUP_REMOVED lines=31> */
[----:B-----5:R-:W-:-:S03]  /*3f4a0*/  IADD3 R44, P3, PT, R9, R44, RZ ;  /* 0x0000002c092c7210 */ /* 0x020fc60007f7e0ff */
        /* <DEDUP_REMOVED lines=46> */
[----:B0-----:R-:W4:Y:S04]  /*3f790*/  LDL.LU R15, [R1+0x680] ;  /* 0x00068000010f7983 */ /* 0x001f280000300800 */
[----:B------:R-:W-:Y:S01]  /*3f7a0*/  STL [R1+0x6a0], R23 ;  /* 0x0006a01701007387 */ /* 0x000fe20000100800 */
[----:B--2---:R-:W-:-:S05]  /*3f7b0*/  IADD3 R13, P4, PT, R9, R13, RZ ;  /* 0x0000000d090d7210 */ /* 0x004fca0007f9e0ff */
[----:B------:R0:W-:Y:S04]  /*3f7c0*/  STL [R1+0x674], R13 ;  /* 0x0006740d01007387 */ /* 0x0001e80000100800 */
[----:B0-----:R-:W2:Y:S01]  /*3f7d0*/  LDL.LU R13, [R1+0x65c] ;  /* 0x00065c00010d7983 */ /* 0x001ea20000300800 */
[C---:B------:R-:W-:Y:S01]  /*3f7e0*/  IMAD.X R21, R14.reuse, 0x1, R21, P6 ;  /* 0x000000010e157824 */ /* 0x040fe200030e0615 */
[C---:B------:R-:W-:Y:S01]  /*3f7f0*/  IADD3 R19, P6, PT, R9.reuse, R19, RZ ;  /* 0x0000001309137210 */ /* 0x040fe20007fde0ff */
[----:B------:R-:W-:Y:S01]  /*3f800*/  IMAD.X R18, R14, 0x1, R18, P5 ;  /* 0x000000010e127824 */ /* 0x000fe200028e0612 */
[----:B------:R-:W-:Y:S04]  /*3f810*/  STL [R1+0x698], R22 ;  /* 0x0006981601007387 */ /* 0x000fe80000100800 */
[----:B------:R-:W-:Y:S04]  /*3f820*/  STL [R1+0x690], R21 ;  /* 0x0006901501007387 */ /* 0x000fe80000100800 */
[----:B------:R-:W5:Y:S04]  /*3f830*/  LDL.LU R44, [R1+0x678] ;  /* 0x00067800012c7983 */ /* 0x000f680000300800 */
[----:B------:R-:W-:Y:S04]  /*3f840*/  STL [R1+0x66c], R19 ;  /* 0x00066c1301007387 */ /* 0x000fe80000100800 */
[----:B------:R-:W5:Y:S04]  /*3f850*/  LDL.LU R43, [R1+0x654] ;  /* 0x00065400012b7983 */ /* 0x000f680000300800 */
[----:B------:R-:W-:Y:S04]  /*3f860*/  STL [R1+0x688], R18 ;  /* 0x0006881201007387 */ /* 0x000fe80000100800 */
[----:B------:R-:W5:Y:S01]  /*3f870*/  LDL.LU R42, [R1+0x670] ;  /* 0x00067000012a7983 */ /* 0x000f620000300800 */
[----:B---3--:R-:W-:-:S05]  /*3f880*/  IADD3 R17, P5, PT, R9, R17, RZ ;  /* 0x0000001109117210 */ /* 0x008fca0007fbe0ff */
        /* <DEDUP_REMOVED lines=22> */
[----:B----4-:R-:W-:-:S05]  /*3f9f0*/  IMAD.X R15, R14, 0x1, R15, P3 ;  /* 0x000000010e0f7824 */ /* 0x010fca00018e060f */
[----:B------:R0:W-:Y:S04]  /*3fa00*/  STL [R1+0x680], R15 ;  /* 0x0006800f01007387 */ /* 0x0001e80000100800 */
[----:B0-----:R-:W4:Y:S04]  /*3fa10*/  LDL.LU R15, [R1+0x618] ;  /* 0x00061800010f7983 */ /* 0x001f280000300800 */
[----:B------:R-:W4:Y:S04]  /*3fa20*/  LDL.LU R21, [R1+0x5f4] ;  /* 0x0005f40001157983 */ /* 0x000f280000300800 */
[----:B------:R-:W4:Y:S04]  /*3fa30*/  LDL.LU R19, [R1+0x610] ;  /* 0x0006100001137983 */ /* 0x000f280000300800 */
[----:B------:R-:W4:Y:S01]  /*3fa40*/  LDL.LU R18, [R1+0x5ec] ;  /* 0x0005ec0001127983 */ /* 0x000f220000300800 */
[----:B--2---:R-:W-:-:S05]  /*3fa50*/  IADD3 R13, P3, PT, R9, R13, RZ ;  /* 0x0000000d090d7210 */ /* 0x004fca0007f7e0ff */
[----:B------:R0:W-:Y:S04]  /*3fa60*/  STL [R1+0x65c], R13 ;  /* 0x00065c0d01007387 */ /* 0x0001e80000100800 */
[----:B0-----:R-:W2:Y:S01]  /*3fa70*/  LDL.LU R13, [R1+0x608] ;  /* 0x00060800010d7983 */ /* 0x001ea20000300800 */
[----:B-----5:R-:W-:Y:S01]  /*3fa80*/  IMAD.X R44, R14, 0x1, R44, P2 ;  /* 0x000000010e2c7824 */ /* 0x020fe200010e062c */
[----:B------:R-:W-:-:S04]  /*3fa90*/  IADD3 R43, P2, PT, R9, R43, RZ ;  /* 0x0000002b092b7210 */ /* 0x000fc80007f5e0ff */
[----:B------:R-:W-:Y:S01]  /*3faa0*/  STL [R1+0x678], R44 ;  /* 0x0006782c01007387 */ /* 0x000fe20000100800 */
[----:B------:R-:W-:-:S03]  /*3fab0*/  IMAD.X R42, R14, 0x1, R42, P4 ;  /* 0x000000010e2a7824 */ /* 0x000fc600020e062a */
[----:B------:R-:W-:Y:S04]  /*3fac0*/  STL [R1+0x654], R43 ;  /* 0x0006542b01007387 */ /* 0x000fe80000100800 */
[----:B------:R-:W-:Y:S01]  /*3fad0*/  STL [R1+0x670], R42 ;  /* 0x0006702a01007387 */ /* 0x000fe20000100800 */
[----:B---3--:R-:W-:Y:S01]  /*3fae0*/  IADD3 R41, P4, PT, R9, R41, RZ ;  /* 0x0000002909297210 */ /* 0x008fe20007f9e0ff */
        /* <DEDUP_REMOVED lines=36> */
[----:B------:R0:W-:Y:S01]  /*3fd30*/  STL [R1+0x620], R17 ;  /* 0x0006201101007387 */ /* 0x0001e20000100800 */
[----:B------:R-:W-:-:S03]  /*3fd40*/  IADD3 R22, P4, PT, R9, R22, RZ ;  /* 0x0000001609167210 */ /* 0x000fc60007f9e0ff */
[----:B------:R-:W-:Y:S04]  /*3fd50*/  STL [R1+0x628], R24 ;  /* 0x0006281801007387 */ /* 0x000fe80000100800 */
[----:B0-----:R-:W3:Y:S04]  /*3fd60*/  LDL.LU R17, [R1+0x5e4] ;  /* 0x0005e40001117983 */ /* 0x001ee80000300800 */
[----:B------:R-:W-:Y:S01]  /*3fd70*/  STL [R1+0x604], R23 ;  /* 0x0006041701007387 */ /* 0x000fe20000100800 */
        /* <DEDUP_REMOVED lines=13> */
[----:B--2---:R-:W-:-:S05]  /*3fe50*/  IMAD.X R13, R14, 0x1, R13, P3 ;  /* 0x000000010e0d7824 */ /* 0x004fca00018e060d */
        /* <DEDUP_REMOVED lines=22> */
[----:B---3--:R-:W-:-:S05]  /*3ffc0*/  IADD3 R17, P3, PT, R9, R17, RZ ;  /* 0x0000001109117210 */ /* 0x008fca0007f7e0ff */
[----:B------:R0:W-:Y:S04]  /*3ffd0*/  STL [R1+0x5e4], R17 ;  /* 0x0005e41101007387 */ /* 0x0001e80000100800 */
[----:B0-----:R-:W3:Y:S04]  /*3ffe0*/  LDL.LU R17, [R1+0x57c] ;  /* 0x00057c0001117983 */ /* 0x001ee80000300800 */
[----:B------:R-:W3:Y:S04]  /*3fff0*/  LDL.LU R21, [R1+0x598] ;  /* 0x0005980001157983 */ /* 0x000ee80000300800 */
[----:B------:R-:W3:Y:S04]  /*40000*/  LDL.LU R19, [R1+0x574] ;  /* 0x0005740001137983 */ /* 0x000ee80000300800 */
[----:B------:R-:W3:Y:S01]  /*40010*/  LDL.LU R18, [R1+0x590] ;  /* 0x0005900001127983 */ /* 0x000ee20000300800 */
[----:B----4-:R-:W-:-:S05]  /*40020*/  IMAD.X R15, R14, 0x1, R15, P2 ;  /* 0x000000010e0f7824 */ /* 0x010fca00010e060f */
[----:B------:R0:W-:Y:S01]  /*40030*/  STL [R1+0x600], R15 ;  /* 0x0006000f01007387 */ /* 0x0001e20000100800 */
[----:B-----5:R-:W-:-:S03]  /*40040*/  IADD3 R44, P2, PT, R9, R44, RZ ;  /* 0x0000002c092c7210 */ /* 0x020fc60007f5e0ff */
[----:B0-----:R-:W4:Y:S01]  /*40050*/  LDL.LU R15, [R1+0x56c] ;  /* 0x00056c00010f7983 */ /* 0x001f220000300800 */
        /* <DEDUP_REMOVED lines=44> */
[----:B0-----:R-:W2:Y:S01]  /*40320*/  LDL.LU R13, [R1+0x588] ;  /* 0x00058800010d7983 */ /* 0x001ea20000300800 */
[----:B------:R-:W-:-:S03]  /*40330*/  IMAD.X R22, R14, 0x1, R22, P6 ;  /* 0x000000010e167824 */ /* 0x000fc600030e0616 */
[----:B------:R-:W-:Y:S01]  /*40340*/  STL [R1+0x5a8], R23 ;  /* 0x0005a81701007387 */ /* 0x000fe20000100800 */
        /* <DEDUP_REMOVED lines=102> */
[----:B------:R0:W-:Y:S04]  /*409b0*/  STL [R1+0x518], R19 ;  /* 0x0005181301007387 */ /* 0x0001e80000100800 */
[----:B------:R-:W5:Y:S04]  /*409c0*/  LDL.LU R42, [R1+0x4e4] ;  /* 0x0004e400012a7983 */ /* 0x000f680000300800 */
[----:B------:R1:W-:Y:S01]  /*409d0*/  STL [R1+0x4f4], R18 ;  /* 0x0004f41201007387 */ /* 0x0003e20000100800 */
[----:B---3--:R-:W-:-:S03]  /*409e0*/  IMAD.X R17, R14, 0x1, R17, P2 ;  /* 0x000000010e117824 */ /* 0x008fc600010e0611 */
[----:B------:R-:W3:Y:S01]  /*409f0*/  LDL.LU R41, [R1+0x4f8] ;  /* 0x0004f80001297983 */ /* 0x000ee20000300800 */
[----:B------:R-:W0:Y:S03]  /*40a00*/  SYNCS.PHASECHK.TRANS64.TRYWAIT P2, [UR11], R12 ;  /* 0x0000000cff0075a7 */ /* 0x000e26000804110b */
        /* <DEDUP_REMOVED lines=20> */
[----:B-1----:R-:W3:Y:S04]  /*40b50*/  LDL.LU R18, [R1+0x49c] ;  /* 0x00049c0001127983 */ /* 0x002ee80000300800 */
[----:B------:R-:W3:Y:S01]  /*40b60*/  LDL.LU R17, [R1+0x490] ;  /* 0x0004900001117983 */ /* 0x000ee20000300800 */
[----:B----4-:R-:W-:-:S05]  /*40b70*/  IMAD.X R15, R14, 0x1, R15, P4 ;  /* 0x000000010e0f7824 */ /* 0x010fca00020e060f */
[----:B------:R0:W-:Y:S04]  /*40b80*/  STL [R1+0x508], R15 ;  /* 0x0005080f01007387 */ /* 0x0001e80000100800 */
[----:B------:R-:W4:Y:S04]  /*40b90*/  LDL.LU R22, [R1+0x4ac] ;  /* 0x0004ac0001167983 */ /* 0x000f280000300800 */
[----:B------:R-:W4:Y:S04]  /*40ba0*/  LDL.LU R21, [R1+0x4a4] ;  /* 0x0004a40001157983 */ /* 0x000f280000300800 */
[----:B0-----:R-:W4:Y:S01]  /*40bb0*/  LDL.LU R15, [R1+0x494] ;  /* 0x00049400010f7983 */ /* 0x001f220000300800 */
[----:B--2---:R-:W-:-:S05]  /*40bc0*/  IADD3 R13, P4, PT, R9, R13, RZ ;  /* 0x0000000d090d7210 */ /* 0x004fca0007f9e0ff */
[----:B------:R0:W-:Y:S04]  /*40bd0*/  STL [R1+0x4ec], R13 ;  /* 0x0004ec0d01007387 */ /* 0x0001e80000100800 */
[----:B0-----:R-:W2:Y:S01]  /*40be0*/  LDL.LU R13, [R1+0x48c] ;  /* 0x00048c00010d7983 */ /* 0x001ea20000300800 */
[----:B-----5:R-:W-:Y:S01]  /*40bf0*/  IMAD.X R43, R14, 0x1, R43, P6 ;  /* 0x000000010e2b7824 */ /* 0x020fe200030e062b */
        /* <DEDUP_REMOVED lines=17> */
[----:B------:R-:W-:Y:S02]  /*40d10*/  IMAD.X R33, R14, 0x1, R33, P5 ;  /* 0x000000010e217824 */ /* 0x000fe400028e0621 */
        /* <DEDUP_REMOVED lines=24> */
[----:B------:R0:W-:Y:S01]  /*40ea0*/  STL [R1+0x498], R19 ;  /* 0x0004981301007387 */ /* 0x0001e20000100800 */
[----:B------:R-:W-:-:S03]  /*40eb0*/  PRMT R16, RZ, 0x7610, R16 ;  /* 0x00007610ff107816 */ /* 0x000fc60000000010 */
[----:B------:R1:W-:Y:S04]  /*40ec0*/  STL [R1+0x4a0], R24 ;  /* 0x0004a01801007387 */ /* 0x0003e80000100800 */
[----:B------:R1:W-:Y:S01]  /*40ed0*/  STL [R1+0x4b0], R23 ;  /* 0x0004b01701007387 */ /* 0x0003e20000100800 */
[--C-:B0-----:R-:W-:Y:S02]  /*40ee0*/  SHF.R.U32.HI R19, RZ, 0x6, R20.reuse ;  /* 0x00000006ff137819 */ /* 0x101fe40000011614 */
[----:B------:R-:W-:Y:S01]  /*40ef0*/  SHF.R.U32.HI R20, RZ, 0x6, R20 ;  /* 0x00000006ff147819 */ /* 0x000fe20000011614 */
[C---:B----4-:R-:W-:Y:S02]  /*40f00*/  IMAD.X R22, R14.reuse, 0x1, R22, P4 ;  /* 0x000000010e167824 */ /* 0x050fe400020e0616 */
[----:B------:R-:W-:-:S03]  /*40f10*/  IMAD.X R21, R14, 0x1, R21, P6 ;  /* 0x000000010e157824 */ /* 0x000fc600030e0615 */
[----:B------:R1:W-:Y:S01]  /*40f20*/  STL [R1+0x4ac], R22 ;  /* 0x0004ac1601007387 */ /* 0x0003e20000100800 */
[----:B------:R-:W-:-:S03]  /*40f30*/  IMAD.X R15, R14, 0x1, R15, P3 ;  /* 0x000000010e0f7824 */ /* 0x000fc600018e060f */
[----:B------:R1:W-:Y:S04]  /*40f40*/  STL [R1+0x4a4], R21 ;  /* 0x0004a41501007387 */ /* 0x0003e80000100800 */
[----:B------:R1:W-:Y:S04]  /*40f50*/  STL [R1+0x49c], R18 ;  /* 0x00049c1201007387 */ /* 0x0003e80000100800 */
[----:B------:R1:W-:Y:S04]  /*40f60*/  STL [R1+0x490], R17 ;  /* 0x0004901101007387 */ /* 0x0003e80000100800 */
[----:B------:R1:W-:Y:S01]  /*40f70*/  STL.S16 [R1+0xbc], R16 ;  /* 0x0000bc1001007387 */ /* 0x0003e20000100600 */
[----:B------:R-:W-:-:S02]  /*40f80*/  SGXT.U32 R19, R19, 0x1 ;  /* 0x000000011313781a */ /* 0x000fc40000000000 */
[----:B------:R-:W-:Y:S02]  /*40f90*/  SGXT.U32 R20, R20, 0x1 ;  /* 0x000000011414781a */ /* 0x000fe40000000000 */
[----:B------:R-:W-:Y:S02]  /*40fa0*/  LOP3.LUT R19, R19, 0x4, RZ, 0xfc, !PT ;  /* 0x0000000413137812 */ /* 0x000fe400078efcff */
[----:B------:R-:W-:Y:S02]  /*40fb0*/  LOP3.LUT R20, R20, 0x2, RZ, 0xfc, !PT ;  /* 0x0000000214147812 */ /* 0x000fe400078efcff */
[----:B------:R-:W-:Y:S02]  /*40fc0*/  ISETP.GE.AND P4, PT, R19, UR5, PT ;  /* 0x0000000513007c0c */ /* 0x000fe4000bf86270 */
[----:B------:R-:W-:Y:S01]  /*40fd0*/  ISETP.GE.AND P6, PT, R20, UR5, PT ;  /* 0x0000000514007c0c */ /* 0x000fe2000bfc6270 */
[----:B--2---:R-:W-:-:S05]  /*40fe0*/  IMAD.X R13, R14, 0x1, R13, P5 ;  /* 0x000000010e0d7824 */ /* 0x004fca00028e060d */
[----:B------:R1:W-:Y:S04]  /*40ff0*/  STL [R1+0x48c], R13 ;  /* 0x00048c0d01007387 */ /* 0x0003e80000100800 */
[----:B------:R1:W-:Y:S01]  /*41000*/  STL [R1+0x494], R15 ;  /* 0x0004940f01007387 */ /* 0x0003e20000100800 */
[----:B------:R-:W-:Y:S05]  /*41010*/  @!P2 BRA `(.L_x_8) ;  /* 0x000001f8000ca947 */ /* 0x000fea0003800000 */
.L_x_16:
[----:B-1----:R-:W2:Y:S04]  /*41020*/  LDL R13, [R1+0x490] ;  /* 0x00049000010d7983 */ /* 0x002ea80000100800 */
[----:B------:R-:W3:Y:S04]  /*41030*/  LDL R44, [R1+0x48c] ;  /* 0x00048c00012c7983 */ /* 0x000ee80000100800 */
[----:B------:R-:W4:Y:S04]  /*41040*/  LDL R52, [R1+0xbc] ;  /* 0x0000bc0001347983 */ /* 0x000f280000100800 */
[----:B------:R-:W2:Y:S04]  /*41050*/  LDL R41, [R1+0x494] ;  /* 0x0004940001297983 */ /* 0x000ea80000100800 */
[----:B------:R-:W2:Y:S04]  /*41060*/  LDL R36, [R1+0x498] ;  /* 0x0004980001247983 */ /* 0x000ea80000100800 */
[----:B------:R-:W2:Y:S04]  /*41070*/  LDL R51, [R1+0x49c] ;  /* 0x00049c0001337983 */ /* 0x000ea80000100800 */
[----:B------:R-:W2:Y:S04]  /*41080*/  LDL R45, [R1+0x4a0] ;  /* 0x0004a000012d7983 */ /* 0x000ea80000100800 */
[----:B------:R-:W2:Y:S04]  /*41090*/  LDL R30, [R1+0x4a4] ;  /* 0x0004a400011e7983 */ /* 0x000ea80000100800 */
[----:B------:R-:W2:Y:S04]  /*410a0*/  LDL R29, [R1+0x4a8] ;  /* 0x0004a800011d7983 */ /* 0x000ea80000100800 */
[----:B------:R-:W2:Y:S04]  /*410b0*/  LDL R49, [R1+0x1888] ;  /* 0x0018880001317983 */ /* 0x000ea80000100800 */
        /* <DEDUP_REMOVED lines=149> */
[----:B--2---:R-:W-:-:S03]  /*41a10*/  @!P1 IMAD.MOV.U32 R12, RZ, RZ, R13 ;  /* 0x000000ffff0c9224 */ /* 0x004fc600078e000d */
[----:B------:R-:W-:Y:S01]  /*41a20*/  STL [R1+0x1e4c], R6 ;  /* 0x001e4c0601007387 */ /* 0x000fe20000100800 */
[----:B---3--:R-:W-:-:S03]  /*41a30*/  @!P1 IMAD.MOV.U32 R13, RZ, RZ, R44 ;  /* 0x000000ffff0d9224 */ /* 0x008fc600078e002c */
[----:B------:R-:W-:Y:S04]  /*41a40*/  STL [R1+0x1e54], R6 ;  /* 0x001e540601007387 */ /* 0x000fe80000100800 */
[----:B------:R-:W-:Y:S04]  /*41a50*/  STL [R1+0x1e5c], R6 ;  /* 0x001e5c0601007387 */ /* 0x000fe80000100800 */
[----:B------:R-:W-:Y:S04]  /*41a60*/  STL [R1+0x1e64], R6 ;  /* 0x001e640601007387 */ /* 0x000fe80000100800 */
[----:B------:R-:W-:Y:S04]  /*41a70*/  STL [R1+0x1e6c], R6 ;  /* 0x001e6c0601007387 */ /* 0x000fe80000100800 */
[----:B------:R-:W-:Y:S01]  /*41a80*/  STL [R1+0x1e74], R6 ;  /* 0x001e740601007387 */ /* 0x000fe20000100800 */
[----:B------:R-:W-:-:S03]  /*41a90*/  PRMT R39, RZ, 0x7610, R39 ;  /* 0x00007610ff277816 */ /* 0x000fc60000000027 */
[----:B------:R-:W-:Y:S04]  /*41aa0*/  STL [R1+0x1e7c], R6 ;  /* 0x001e7c0601007387 */ /* 0x000fe80000100800 */
[----:B------:R-:W-:Y:S04]  /*41ab0*/  STL [R1+0x1e84], R6 ;  /* 0x001e840601007387 */ /* 0x000fe80000100800 */
[----:B------:R-:W-:Y:S04]  /*41ac0*/  STL [R1+0x1e8c], R6 ;  /* 0x001e8c0601007387 */ /* 0x000fe80000100800 */
[----:B------:R-:W-:Y:S04]  /*41ad0*/  STL [R1+0x1e94], R6 ;  /* 0x001e940601007387 */ /* 0x000fe80000100800 */
[----:B----4-:R0:W2:Y:S04]  /*41ae0*/  @!P1 LDG.E.U8 R52, desc[UR20][R12.64] ;  /* 0x000000140c349981 */ /* 0x0100a8000c1e1100 */
[----:B------:R-:W-:Y:S04]  /*41af0*/  STL [R1+0x1e9c], R6 ;  /* 0x001e9c0601007387 */ /* 0x000fe80000100800 */
[----:B------:R-:W-:Y:S01]  /*41b00*/  STL [R1+0x1ea4], R6 ;  /* 0x001ea40601007387 */ /* 0x000fe20000100800 */
[----:B0-----:R-:W-:-:S02]  /*41b10*/  @!P6 IMAD.MOV.U32 R12, RZ, RZ, R36 ;  /* 0x000000ffff0ce224 */ /* 0x001fc400078e0024 */
[----:B------:R-:W-:Y:S01]  /*41b20*/  @!P6 IMAD.MOV.U32 R13, RZ, RZ, R41 ;  /* 0x000000ffff0de224 */ /* 0x000fe200078e0029 */
[----:B------:R-:W-:Y:S04]  /*41b30*/  STL [R1+0x1eac], R6 ;  /* 0x001eac0601007387 */ /* 0x000fe80000100800 */
[----:B------:R-:W-:Y:S04]  /*41b40*/  STL [R1+0x1eb4], R6 ;  /* 0x001eb40601007387 */ /* 0x000fe80000100800 */
[----:B------:R-:W-:Y:S04]  /*41b50*/  STL [R1+0x1ebc], R6 ;  /* 0x001ebc0601007387 */ /* 0x000fe80000100800 */
[----:B------:R-:W-:Y:S04]  /*41b60*/  STL [R1+0x1ec4], R6 ;  /* 0x001ec40601007387 */ /* 0x000fe80000100800 */
[----:B------:R0:W3:Y:S04]  /*41b70*/  @!P6 LDG.E.U8 R39, desc[UR20][R12.64] ;  /* 0x000000140c27e981 */ /* 0x0000e8000c1e1100 */
        /* <DEDUP_REMOVED lines=52> */
[----:B------:R-:W4:Y:S04]  /*41ec0*/  LDL R50, [R1+0x4ac] ;  /* 0x0004ac0001327983 */ /* 0x000f280000100800 */
[----:B------:R-:W4:Y:S04]  /*41ed0*/  LDL R47, [R1+0x4b0] ;  /* 0x0004b000012f7983 */ /* 0x000f280000100800 */
[----:B------:R-:W4:Y:S01]  /*41ee0*/  LDL R44, [R1+0x4b4] ;  /* 0x0004b400012c7983 */ /* 0x000f220000100800 */
[----:B------:R-:W1:Y:S01]  /*41ef0*/  S2R R43, SR_TID.X ;  /* 0x00000000002b7919 */ /* 0x000e620000002100 */
[----:B------:R-:W-:Y:S01]  /*41f00*/  PRMT R46, RZ, 0x7610, R46 ;  /* 0x00007610ff2e7816 */ /* 0x000fe2000000002e */
[----:B0-----:R-:W-:-:S02]  /*41f10*/  @!P4 IMAD.MOV.U32 R12, RZ, RZ, R45 ;  /* 0x000000ffff0cc224 */ /* 0x001fc400078e002d */
[----:B------:R-:W-:Y:S01]  /*41f20*/  @!P4 IMAD.MOV.U32 R13, RZ, RZ, R51 ;  /* 0x000000ffff0dc224 */ /* 0x000fe200078e0033 */
[----:B------:R-:W0:Y:S01]  /*41f30*/  S2R R36, SR_TID.X ;  /* 0x0000000000247919 */ /* 0x000e220000002100 */
[----:B------:R-:W-:-:S03]  /*41f40*/  PRMT R26, RZ, 0x7610, R26 ;  /* 0x00007610ff1a7816 */ /* 0x000fc6000000001a */
[----:B------:R0:W4:Y:S01]  /*41f50*/  @!P4 LDG.E.U8 R46, desc[UR20][R12.64] ;  /* 0x000000140c2ec981 */ /* 0x000122000c1e1100 */
[----:B-1----:R-:W-:-:S04]  /*41f60*/  SHF.R.U32.HI R43, RZ, 0x6, R43 ;  /* 0x00000006ff2b7819 */ /* 0x002fc8000001162b */
[----:B------:R-:W-:-:S04]  /*41f70*/  SGXT.U32 R43, R43, 0x1 ;  /* 0x000000012b2b781a */ /* 0x000fc80000000000 */
[----:B------:R-:W-:-:S04]  /*41f80*/  LOP3.LUT R43, R43, 0x6, RZ, 0xfc, !PT ;  /* 0x000000062b2b7812 */ /* 0x000fc800078efcff */
[----:B------:R-:W-:Y:S02]  /*41f90*/  ISETP.GE.AND P2, PT, R43, UR5, PT ;  /* 0x000000052b007c0c */ /* 0x000fe4000bf46270 */
[----:B------:R-:W1:Y:S11]  /*41fa0*/  S2R R43, SR_TID.X ;  /* 0x00000000002b7919 */ /* 0x000e760000002100 */
[----:B0-----:R-:W-:-:S02]  /*41fb0*/  @!P2 IMAD.MOV.U32 R12, RZ, RZ, R29 ;  /* 0x000000ffff0ca224 */ /* 0x001fc400078e001d */
[----:B------:R-:W-:-:S05]  /*41fc0*/  @!P2 IMAD.MOV.U32 R13, RZ, RZ, R30 ;  /* 0x000000ffff0da224 */ /* 0x000fca00078e001e */
[----:B------:R0:W4:Y:S01]  /*41fd0*/  @!P2 LDG.E.U8 R26, desc[UR20][R12.64] ;  /* 0x000000140c1aa981 */ /* 0x000122000c1e1100 */
[----:B-1----:R-:W-:-:S04]  /*41fe0*/  SHF.R.U32.HI R43, RZ, 0x6, R43 ;  /* 0x00000006ff2b7819 */ /* 0x002fc8000001162b */
[----:B------:R-:W-:-:S04]  /*41ff0*/  SGXT.U32 R43, R43, 0x1 ;  /* 0x000000012b2b781a */ /* 0x000fc80000000000 */
[----:B------:R-:W-:Y:S01]  /*42000*/  LOP3.LUT R43, R43, 0x8, RZ, 0xfc, !PT ;  /* 0x000000082b2b7812 */ /* 0x000fe200078efcff */
[----:B--2---:R1:W-:Y:S03]  /*42010*/  @!P1 STL [R1+0xbc], R52 ;  /* 0x0000bc3401009387 */ /* 0x0043e60000100800 */
[----:B------:R-:W-:Y:S01]  /*42020*/  ISETP.GE.AND P1, PT, R43, UR5, PT ;  /* 0x000000052b007c0c */ /* 0x000fe2000bf26270 */
[----:B------:R-:W2:Y:S04]  /*42030*/  LDL R41, [R1+0x4bc] ;  /* 0x0004bc0001297983 */ /* 0x000ea80000100800 */
[----:B------:R-:W2:Y:S01]  /*42040*/  LDL R43, [R1+0x4b8] ;  /* 0x0004b800012b7983 */ /* 0x000ea20000100800 */
[----:B-1----:R-:W-:-:S03]  /*42050*/  SHF.R.U32.HI R52, RZ, 0x6, R36 ;  /* 0x00000006ff347819 */ /* 0x002fc60000011624 */
[----:B------:R-:W2:Y:S04]  /*42060*/  LDL R36, [R1+0x4c4] ;  /* 0x0004c40001247983 */ /* 0x000ea80000100800 */
[----:B---3--:R1:W-:Y:S02]  /*42070*/  STL [R1+0xb8], R39 ;  /* 0x0000b82701007387 */ /* 0x0083e40000100800 */
[----:B-1----:R-:W1:Y:S01]  /*42080*/  S2R R39, SR_TID.X ;  /* 0x0000000000277919 */ /* 0x002e620000002100 */
[----:B------:R-:W-:-:S04]  /*42090*/  SGXT.U32 R52, R52, 0x1 ;  /* 0x000000013434781a */ /* 0x000fc80000000000 */
[----:B------:R-:W-:-:S04]  /*420a0*/  LOP3.LUT R52, R52, 0xa, RZ, 0xfc, !PT ;  /* 0x0000000a34347812 */ /* 0x000fc800078efcff */
[----:B------:R-:W-:Y:S01]  /*420b0*/  ISETP.GE.AND P3, PT, R52, UR5, PT ;  /* 0x0000000534007c0c */ /* 0x000fe2000bf66270 */
[----:B0-----:R-:W-:Y:S01]  /*420c0*/  @!P1 IMAD.MOV.U32 R12, RZ, RZ, R49 ;  /* 0x000000ffff0c9224 */ /* 0x001fe200078e0031 */
[----:B------:R-:W-:Y:S02]  /*420d0*/  PRMT R48, RZ, 0x7610, R48 ;  /* 0x00007610ff307816 */ /* 0x000fe40000000030 */
[----:B-1----:R-:W-:Y:S02]  /*420e0*/  SHF.R.U32.HI R45, RZ, 0x6, R39 ;  /* 0x00000006ff2d7819 */ /* 0x002fe40000011627 */
[----:B------:R-:W3:Y:S01]  /*420f0*/  LDL R39, [R1+0x4c0] ;  /* 0x0004c00001277983 */ /* 0x000ee20000100800 */
[----:B------:R-:W-:Y:S01]  /*42100*/  PRMT R35, RZ, 0x7610, R35 ;  /* 0x00007610ff237816 */ /* 0x000fe20000000023 */
[----:B----4-:R-:W-:-:S05]  /*42110*/  @!P1 IMAD.MOV.U32 R13, RZ, RZ, R50 ;  /* 0x000000ffff0d9224 */ /* 0x010fca00078e0032 */
[----:B------:R0:W4:Y:S02]  /*42120*/  @!P1 LDG.E.U8 R48, desc[UR20][R12.64] ;  /* 0x000000140c309981 */ /* 0x000124000c1e1100 */
[----:B0-----:R-:W-:Y:S02]  /*42130*/  @!P3 IMAD.MOV.U32 R12, RZ, RZ, R44 ;  /* 0x000000ffff0cb224 */ /* 0x001fe400078e002c */
[----:B------:R-:W-:-:S05]  /*42140*/  @!P3 IMAD.MOV.U32 R13, RZ, RZ, R47 ;  /* 0x000000ffff0db224 */ /* 0x000fca00078e002f */
[----:B------:R2:W4:Y:S01]  /*42150*/  @!P3 LDG.E.U8 R35, desc[UR20][R12.64] ;  /* 0x000000140c23b981 */ /* 0x000522000c1e1100 */
[----:B------:R-:W-:-:S04]  /*42160*/  SGXT.U32 R45, R45, 0x1 ;  /* 0x000000012d2d781a */ /* 0x000fc80000000000 */
[----:B------:R-:W-:-:S04]  /*42170*/  LOP3.LUT R45, R45, 0xc, RZ, 0xfc, !PT ;  /* 0x0000000c2d2d7812 */ /* 0x000fc800078efcff */
[----:B------:R-:W-:Y:S01]  /*42180*/  ISETP.GE.AND P4, PT, R45, UR5, PT ;  /* 0x000000052d007c0c */ /* 0x000fe2000bf86270 */
[----:B------:R0:W-:Y:S02]  /*42190*/  STL [R1+0xb0], R26 ;  /* 0x0000b01a01007387 */ /* 0x0001e40000100800 */
[----:B0-----:R-:W0:Y:S02]  /*421a0*/  S2R R26, SR_TID.X ;  /* 0x00000000001a7919 */ /* 0x001e240000002100 */
[----:B------:R1:W-:Y:S04]  /*421b0*/  STL [R1+0xb4], R46 ;  /* 0x0000b42e01007387 */ /* 0x0003e80000100800 */
[----:B------:R-:W4:Y:S04]  /*421c0*/  LDL R45, [R1+0x4cc] ;  /* 0x0004cc00012d7983 */ /* 0x000f280000100800 */
[----:B------:R-:W4:Y:S04]  /*421d0*/  LDL R29, [R1+0x4d0] ;  /* 0x0004d000011d7983 */ /* 0x000f280000100800 */
[----:B-1----:R-:W4:Y:S01]  /*421e0*/  LDL R46, [R1+0x4c8] ;  /* 0x0004c800012e7983 */ /* 0x002f220000100800 */
[----:B------:R-:W-:Y:S01]  /*421f0*/  PRMT R42, RZ, 0x7610, R42 ;  /* 0x00007610ff2a7816 */ /* 0x000fe2000000002a */
[----:B--2---:R-:W-:Y:S01]  /*42200*/  @!P4 IMAD.MOV.U32 R12, RZ, RZ, R41 ;  /* 0x000000ffff0cc224 */ /* 0x004fe200078e0029 */
[----:B------:R-:W-:Y:S01]  /*42210*/  PRMT R32, RZ, 0x7610, R32 ;  /* 0x00007610ff207816 */ /* 0x000fe20000000020 */
[----:B------:R-:W2:Y:S01]  /*42220*/  LDL R44, [R1+0x4d8] ;  /* 0x0004d800012c7983 */ /* 0x000ea20000100800 */
[----:B0-----:R-:W-:-:S03]  /*42230*/  LEA.HI R51, R26, 0xe, RZ, 0x1a ;  /* 0x0000000e1a337811 */ /* 0x001fc600078fd0ff */
[----:B------:R-:W2:Y:S01]  /*42240*/  LDL R26, [R1+0x4d4] ;  /* 0x0004d400011a7983 */ /* 0x000ea20000100800 */
[----:B------:R-:W-:Y:S01]  /*42250*/  ISETP.GE.AND P2, PT, R51, UR5, PT ;  /* 0x0000000533007c0c */ /* 0x000fe2000bf46270 */
[----:B------:R-:W-:-:S05]  /*42260*/  @!P4 IMAD.MOV.U32 R13, RZ, RZ, R43 ;  /* 0x000000ffff0dc224 */ /* 0x000fca00078e002b */
[----:B------:R0:W2:Y:S07]  /*42270*/  @!P4 LDG.E.U8 R42, desc[UR20][R12.64] ;  /* 0x000000140c2ac981 */ /* 0x0000ae000c1e1100 */
[----:B0-----:R-:W-:Y:S02]  /*42280*/  @!P2 IMAD.MOV.U32 R12, RZ, RZ, R36 ;  /* 0x000000ffff0ca224 */ /* 0x001fe400078e0024 */
[----:B---3--:R-:W-:-:S05]  /*42290*/  @!P2 IMAD.MOV.U32 R13, RZ, RZ, R39 ;  /* 0x000000ffff0da224 */ /* 0x008fca00078e0027 */
[----:B------:R0:W3:Y:S01]  /*422a0*/  @!P2 LDG.E.U8 R32, desc[UR20][R12.64] ;  /* 0x000000140c20a981 */ /* 0x0000e2000c1e1100 */
[----:B------:R-:W1:Y:S03]  /*422b0*/  S2R R30, SR_TID.X ;  /* 0x00000000001e7919 */ /* 0x000e660000002100 */
[----:B----4-:R4:W-:Y:S01]  /*422c0*/  STL [R1+0xa8], R35 ;  /* 0x0000a82301007387 */ /* 0x0109e20000100800 */
[----:B-1----:R-:W-:-:S03]  /*422d0*/  SHF.R.U32.HI R30, RZ, 0x6, R30 ;  /* 0x00000006ff1e7819 */ /* 0x002fc6000001161e */
[----:B------:R-:W3:Y:S04]  /*422e0*/  LDL R43, [R1+0x4e0] ;  /* 0x0004e000012b7983 */ /* 0x000ee80000100800 */
[----:B----4-:R-:W4:Y:S01]  /*422f0*/  LDL R35, [R1+0x4dc] ;  /* 0x0004dc0001237983 */ /* 0x010f220000100800 */
[----:B------:R-:W-:-:S04]  /*42300*/  SGXT.U32 R30, R30, 0x1 ;  /* 0x000000011e1e781a */ /* 0x000fc80000000000 */
[----:B------:R-:W-:-:S04]  /*42310*/  LOP3.LUT R30, R30, 0x10, RZ, 0xfc, !PT ;  /* 0x000000101e1e7812 */ /* 0x000fc800078efcff */
[----:B------:R-:W-:Y:S02]  /*42320*/  ISETP.GE.AND P1, PT, R30, UR5, PT ;  /* 0x000000051e007c0c */ /* 0x000fe4000bf26270 */
[----:B------:R-:W1:Y:S01]  /*42330*/  S2R R30, SR_TID.X ;  /* 0x00000000001e7919 */ /* 0x000e620000002100 */
[----:B------:R-:W-:Y:S02]  /*42340*/  PRMT R40, RZ, 0x7610, R40 ;  /* 0x00007610ff287816 */ /* 0x000fe40000000028 */
[----:B------:R-:W-:Y:S02]  /*42350*/  PRMT R17, RZ, 0x7610, R17 ;  /* 0x00007610ff117816 */ /* 0x000fe40000000011 */
[----:B-1----:R-:W-:-:S04]  /*42360*/  SHF.R.U32.HI R47, RZ, 0x6, R30 ;  /* 0x00000006ff2f7819 */ /* 0x002fc8000001161e */
[----:B------:R-:W-:Y:S02]  /*42370*/  SGXT.U32 R47, R47, 0x1 ;  /* 0x000000012f2f781a */ /* 0x000fe40000000000 */
[----:B------:R-:W-:Y:S02]  /*42380*/  SHF.R.U32.HI R41, RZ, 0x6, R30 ;  /* 0x00000006ff297819 */ /* 0x000fe4000001161e */
[----:B------:R-:W-:Y:S01]  /*42390*/  LOP3.LUT R47, R47, 0x12, RZ, 0xfc, !PT ;  /* 0x000000122f2f7812 */ /* 0x000fe200078efcff */
[----:B------:R-:W4:Y:S03]  /*423a0*/  LDL R30, [R1+0x4e4] ;  /* 0x0004e400011e7983 */ /* 0x000f260000100800 */
[----:B------:R-:W-:Y:S01]  /*423b0*/  ISETP.GE.AND P3, PT, R47, UR5, PT ;  /* 0x000000052f007c0c */ /* 0x000fe2000bf66270 */
[----:B0-----:R-:W-:Y:S02]  /*423c0*/  @!P1 IMAD.MOV.U32 R12, RZ, RZ, R45 ;  /* 0x000000ffff0c9224 */ /* 0x001fe400078e002d */
[----:B------:R-:W-:-:S05]  /*423d0*/  @!P1 IMAD.MOV.U32 R13, RZ, RZ, R46 ;  /* 0x000000ffff0d9224 */ /* 0x000fca00078e002e */
[----:B------:R0:W4:Y:S05]  /*423e0*/  @!P1 LDG.E.U8 R40, desc[UR20][R12.64] ;  /* 0x000000140c289981 */ /* 0x00012a000c1e1100 */
[----:B0-----:R-:W-:Y:S02]  /*423f0*/  @!P3 IMAD.MOV.U32 R13, RZ, RZ, R29 ;  /* 0x000000ffff0db224 */ /* 0x001fe400078e001d */
[----:B--2---:R-:W-:-:S05]  /*42400*/  @!P3 IMAD.MOV.U32 R12, RZ, RZ, R26 ;  /* 0x000000ffff0cb224 */ /* 0x004fca00078e001a */
[----:B------:R0:W2:Y:S01]  /*42410*/  @!P3 LDG.E.U8 R17, desc[UR20][R12.64] ;  /* 0x000000140c11b981 */ /* 0x0000a2000c1e1100 */
[----:B------:R-:W-:-:S04]  /*42420*/  SGXT.U32 R41, R41, 0x1 ;  /* 0x000000012929781a */ /* 0x000fc80000000000 */
[----:B------:R-:W-:-:S04]  /*42430*/  LOP3.LUT R41, R41, 0x14, RZ, 0xfc, !PT ;  /* 0x0000001429297812 */ /* 0x000fc800078efcff */
[----:B------:R-:W-:Y:S02]  /*42440*/  ISETP.GE.AND P4, PT, R41, UR5, PT ;  /* 0x0000000529007c0c */ /* 0x000fe4000bf86270 */
[----:B------:R-:W-:Y:S01]  /*42450*/  PRMT R34, RZ, 0x7610, R34 ;  /* 0x00007610ff227816 */ /* 0x000fe20000000022 */
[----:B---3--:R1:W-:Y:S02]  /*42460*/  STL [R1+0xa0], R32 ;  /* 0x0000a02001007387 */ /* 0x0083e40000100800 */
[----:B-1----:R-:W1:Y:S08]  /*42470*/  S2R R32, SR_TID.X ;  /* 0x0000000000207919 */ /* 0x002e700000002100 */
[----:B0-----:R-:W-:Y:S01]  /*42480*/  @!P4 IMAD.MOV.U32 R13, RZ, RZ, R44 ;  /* 0x000000ffff0dc224 */ /* 0x001fe200078e002c */
[----:B------:R0:W-:Y:S04]  /*42490*/  STL [R1+0xa4], R42 ;  /* 0x0000a42a01007387 */ /* 0x0001e80000100800 */
[----:B------:R-:W3:Y:S04]  /*424a0*/  LDL R41, [R1+0x4ec] ;  /* 0x0004ec0001297983 */ /* 0x000ee80000100800 */
[----:B------:R-:W3:Y:S04]  /*424b0*/  LDL R36, [R1+0x4f0] ;  /* 0x0004f00001247983 */ /* 0x000ee80000100800 */
[----:B0-----:R-:W3:Y:S04]  /*424c0*/  LDL R42, [R1+0x4e8] ;  /* 0x0004e800012a7983 */ /* 0x001ee80000100800 */
[----:B------:R-:W-:Y:S01]  /*424d0*/  STL [R1+0xac], R48 ;  /* 0x0000ac3001007387 */ /* 0x000fe20000100800 */
[----:B-1----:R-:W-:-:S03]  /*424e0*/  SHF.R.U32.HI R47, RZ, 0x6, R32 ;  /* 0x00000006ff2f7819 */ /* 0x002fc60000011620 */
[----:B------:R-:W3:Y:S01]  /*424f0*/  LDL R32, [R1+0x4f4] ;  /* 0x0004f40001207983 */ /* 0x000ee20000100800 */
[----:B----4-:R-:W-:-:S05]  /*42500*/  @!P4 IMAD.MOV.U32 R12, RZ, RZ, R35 ;  /* 0x000000ffff0cc224 */ /* 0x010fca00078e0023 */
[----:B------:R0:W4:Y:S01]  /*42510*/  @!P4 LDG.E.U8 R34, desc[UR20][R12.64] ;  /* 0x000000140c22c981 */ /* 0x000122000c1e1100 */
[----:B------:R-:W-:-:S04]  /*42520*/  SGXT.U32 R47, R47, 0x1 ;  /* 0x000000012f2f781a */ /* 0x000fc80000000000 */
[----:B------:R-:W-:-:S04]  /*42530*/  LOP3.LUT R47, R47, 0x16, RZ, 0xfc, !PT ;  /* 0x000000162f2f7812 */ /* 0x000fc800078efcff */
[----:B------:R-:W-:Y:S02]  /*42540*/  ISETP.GE.AND P2, PT, R47, UR5, PT ;  /* 0x000000052f007c0c */ /* 0x000fe4000bf46270 */
[----:B------:R-:W-:Y:S01]  /*42550*/  PRMT R23, RZ, 0x7610, R23 ;  /* 0x00007610ff177816 */ /* 0x000fe20000000017 */
[----:B------:R-:W1:Y:S10]  /*42560*/  S2R R39, SR_TID.X ;  /* 0x0000000000277919 */ /* 0x000e740000002100 */
[----:B0-----:R-:W-:-:S02]  /*42570*/  @!P2 IMAD.MOV.U32 R13, RZ, RZ, R43 ;  /* 0x000000ffff0da224 */ /* 0x001fc400078e002b */
[----:B------:R-:W-:-:S05]  /*42580*/  @!P2 IMAD.MOV.U32 R12, RZ, RZ, R30 ;  /* 0x000000ffff0ca224 */ /* 0x000fca00078e001e */
[----:B------:R3:W4:Y:S01]  /*42590*/  @!P2 LDG.E.U8 R23, desc[UR20][R12.64] ;  /* 0x000000140c17a981 */ /* 0x000722000c1e1100 */
[----:B-1----:R-:W-:-:S04]  /*425a0*/  SHF.R.U32.HI R39, RZ, 0x6, R39 ;  /* 0x00000006ff277819 */ /* 0x002fc80000011627 */
[----:B------:R-:W-:-:S04]  /*425b0*/  SGXT.U32 R39, R39, 0x1 ;  /* 0x000000012727781a */ /* 0x000fc80000000000 */
[----:B------:R-:W-:Y:S01]  /*425c0*/  LOP3.LUT R39, R39, 0x18, RZ, 0xfc, !PT ;  /* 0x0000001827277812 */ /* 0x000fe200078efcff */
[----:B--2---:R0:W-:Y:S02]  /*425d0*/  STL [R1+0x98], R17 ;  /* 0x0000981101007387 */ /* 0x0041e40000100800 */
[----:B0-----:R-:W0:Y:S01]  /*425e0*/  S2R R17, SR_TID.X ;  /* 0x0000000000117919 */ /* 0x001e220000002100 */
[----:B------:R-:W-:Y:S01]  /*425f0*/  ISETP.GE.AND P1, PT, R39, UR5, PT ;  /* 0x0000000527007c0c */ /* 0x000fe2000bf26270 */
[----:B------:R1:W-:Y:S04]  /*42600*/  STL [R1+0x9c], R40 ;  /* 0x00009c2801007387 */ /* 0x0003e80000100800 */
[----:B------:R-:W2:Y:S01]  /*42610*/  LDL R39, [R1+0x4fc] ;  /* 0x0004fc0001277983 */ /* 0x000ea20000100800 */
[----:B------:R-:W-:-:S03]  /*42620*/  PRMT R37, RZ, 0x7610, R37 ;  /* 0x00007610ff257816 */ /* 0x000fc60000000025 */
[----:B------:R-:W2:Y:S04]  /*42630*/  LDL R29, [R1+0x500] ;  /* 0x00050000011d7983 */ /* 0x000ea80000100800 */
[----:B-1----:R-:W2:Y:S04]  /*42640*/  LDL R40, [R1+0x4f8] ;  /* 0x0004f80001287983 */ /* 0x002ea80000100800 */
[----:B------:R-:W2:Y:S01]  /*42650*/  LDL R26, [R1+0x504] ;  /* 0x00050400011a7983 */ /* 0x000ea20000100800 */
[----:B------:R-:W-:-:S03]  /*42660*/  PRMT R31, RZ, 0x7610, R31 ;  /* 0x00007610ff1f7816 */ /* 0x000fc6000000001f */
[----:B------:R-:W2:Y:S01]  /*42670*/  LDL R35, [R1+0x508] ;  /* 0x0005080001237983 */ /* 0x000ea20000100800 */
[----:B0-----:R-:W-:-:S04]  /*42680*/  SHF.R.U32.HI R45, RZ, 0x6, R17 ;  /* 0x00000006ff2d7819 */ /* 0x001fc80000011611 */
[----:B------:R-:W-:-:S04]  /*42690*/  SGXT.U32 R45, R45, 0x1 ;  /* 0x000000012d2d781a */ /* 0x000fc80000000000 */
[----:B------:R-:W-:-:S04]  /*426a0*/  LOP3.LUT R45, R45, 0x1a, RZ, 0xfc, !PT ;  /* 0x0000001a2d2d7812 */ /* 0x000fc800078efcff */
[----:B------:R-:W-:Y:S01]  /*426b0*/  ISETP.GE.AND P3, PT, R45, UR5, PT ;  /* 0x000000052d007c0c */ /* 0x000fe2000bf66270 */
[----:B---3--:R-:W-:Y:S02]  /*426c0*/  @!P1 IMAD.MOV.U32 R12, RZ, RZ, R41 ;  /* 0x000000ffff0c9224 */ /* 0x008fe400078e0029 */
[----:B------:R-:W-:-:S05]  /*426d0*/  @!P1 IMAD.MOV.U32 R13, RZ, RZ, R42 ;  /* 0x000000ffff0d9224 */ /* 0x000fca00078e002a */
[----:B------:R0:W3:Y:S05]  /*426e0*/  @!P1 LDG.E.U8 R37, desc[UR20][R12.64] ;  /* 0x000000140c259981 */ /* 0x0000ea000c1e1100 */
[----:B0-----:R-:W-:Y:S02]  /*426f0*/  @!P3 IMAD.MOV.U32 R13, RZ, RZ, R36 ;  /* 0x000000ffff0db224 */ /* 0x001fe400078e0024 */
[----:B------:R-:W-:-:S05]  /*42700*/  @!P3 IMAD.MOV.U32 R12, RZ, RZ, R32 ;  /* 0x000000ffff0cb224 */ /* 0x000fca00078e0020 */
[----:B------:R2:W3:Y:S04]  /*42710*/  @!P3 LDG.E.U8 R31, desc[UR20][R12.64] ;  /* 0x000000140c1fb981 */ /* 0x0004e8000c1e1100 */
[----:B----4-:R0:W-:Y:S04]  /*42720*/  STL [R1+0x94], R34 ;  /* 0x0000942201007387 */ /* 0x0101e80000100800 */
[----:B0-----:R-:W4:Y:S01]  /*42730*/  LDL R34, [R1+0x50c] ;  /* 0x00050c0001227983 */ /* 0x001f220000100800 */
[----:B------:R-:W-:-:S04]  /*42740*/  SHF.R.U32.HI R17, RZ, 0x6, R17 ;  /* 0x00000006ff117819 */ /* 0x000fc80000011611 */
[----:B------:R-:W-:-:S04]  /*42750*/  SGXT.U32 R17, R17, 0x1 ;  /* 0x000000011111781a */ /* 0x000fc80000000000 */
[----:B------:R-:W-:-:S04]  /*42760*/  LOP3.LUT R17, R17, 0x1c, RZ, 0xfc, !PT ;  /* 0x0000001c11117812 */ /* 0x000fc800078efcff */
[----:B------:R-:W-:Y:S02]  /*42770*/  ISETP.GE.AND P4, PT, R17, UR5, PT ;  /* 0x0000000511007c0c */ /* 0x000fe4000bf86270 */
[----:B------:R-:W0:Y:S01]  /*42780*/  S2R R17, SR_TID.X ;  /* 0x0000000000117919 */ /* 0x000e220000002100 */
[----:B------:R-:W1:Y:S01]  /*42790*/  S2R R30, SR_TID.X ;  /* 0x00000000001e7919 */ /* 0x000e620000002100 */
[----:B------:R1:W-:Y:S01]  /*427a0*/  STL [R1+0x90], R23 ;  /* 0x0000901701007387 */ /* 0x0003e20000100800 */
[----:B0-----:R-:W-:-:S03]  /*427b0*/  LEA.HI R43, R17, 0x1e, RZ, 0x1a ;  /* 0x0000001e112b7811 */ /* 0x001fc600078fd0ff */
[----:B------:R-:W4:Y:S04]  /*427c0*/  LDL R17, [R1+0x514] ;  /* 0x0005140001117983 */ /* 0x000f280000100800 */
[----:B-1----:R-:W4:Y:S01]  /*427d0*/  LDL R23, [R1+0x510] ;  /* 0x0005100001177983 */ /* 0x002f220000100800 */
[----:B------:R-:W-:-:S04]  /*427e0*/  SHF.R.U32.HI R30, RZ, 0x6, R30 ;  /* 0x00000006ff1e7819 */ /* 0x000fc8000001161e */
[----:B------:R-:W-:-:S04]  /*427f0*/  SGXT.U32 R30, R30, 0x1 ;  /* 0x000000011e1e781a */ /* 0x000fc80000000000 */
[----:B------:R-:W-:-:S04]  /*42800*/  LOP3.LUT R30, R30, 0x20, RZ, 0xfc, !PT ;  /* 0x000000201e1e7812 */ /* 0x000fc800078efcff */
[----:B------:R-:W-:Y:S02]  /*42810*/  ISETP.GE.AND P1, PT, R30, UR5, PT ;  /* 0x000000051e007c0c */ /* 0x000fe4000bf26270 */
[----:B------:R-:W0:Y:S01]  /*42820*/  S2R R30, SR_TID.X ;  /* 0x00000000001e7919 */ /* 0x000e220000002100 */
[----:B------:R-:W-:Y:S02]  /*42830*/  PRMT R38, RZ, 0x7610, R38 ;  /* 0x00007610ff267816 */ /* 0x000fe40000000026 */
[----:B------:R-:W-:Y:S02]  /*42840*/  ISETP.GE.AND P2, PT, R43, UR5, PT ;  /* 0x000000052b007c0c */ /* 0x000fe4000bf46270 */
[----:B------:R-:W-:Y:S01]  /*42850*/  PRMT R0, RZ, 0x7610, R0 ;  /* 0x00007610ff007816 */ /* 0x000fe20000000000 */
[----:B--2---:R-:W-:Y:S02]  /*42860*/  @!P4 IMAD.MOV.U32 R12, RZ, RZ, R39 ;  /* 0x000000ffff0cc224 */ /* 0x004fe400078e0027 */
[----:B------:R-:W-:-:S05]  /*42870*/  @!P4 IMAD.MOV.U32 R13, RZ, RZ, R40 ;  /* 0x000000ffff0dc224 */ /* 0x000fca00078e0028 */
[----:B------:R1:W2:Y:S01]  /*42880*/  @!P4 LDG.E.U8 R38, desc[UR20][R12.64] ;  /* 0x000000140c26c981 */ /* 0x0002a2000c1e1100 */
[----:B0-----:R-:W-:Y:S02]  /*42890*/  SHF.R.U32.HI R30, RZ, 0x6, R30 ;  /* 0x00000006ff1e7819 */ /* 0x001fe4000001161e */
[----:B------:R-:W-:Y:S02]  /*428a0*/  PRMT R33, RZ, 0x7610, R33 ;  /* 0x00007610ff217816 */ /* 0x000fe40000000021 */
[----:B------:R-:W-:Y:S01]  /*428b0*/  SGXT.U32 R30, R30, 0x1 ;  /* 0x000000011e1e781a */ /* 0x000fe20000000000 */
[----:B-1----:R-:W-:Y:S02]  /*428c0*/  @!P2 IMAD.MOV.U32 R12, RZ, RZ, R26 ;  /* 0x000000ffff0ca224 */ /* 0x002fe400078e001a */
[----:B------:R-:W-:Y:S01]  /*428d0*/  @!P2 IMAD.MOV.U32 R13, RZ, RZ, R29 ;  /* 0x000000ffff0da224 */ /* 0x000fe200078e001d */
[----:B------:R-:W-:-:S04]  /*428e0*/  LOP3.LUT R30, R30, 0x22, RZ, 0xfc, !PT ;  /* 0x000000221e1e7812 */ /* 0x000fc800078efcff */
[----:B------:R0:W2:Y:S01]  /*428f0*/  @!P2 LDG.E.U8 R0, desc[UR20][R12.64] ;  /* 0x000000140c00a981 */ /* 0x0000a2000c1e1100 */
[----:B------:R-:W-:Y:S01]  /*42900*/  ISETP.GE.AND P3, PT, R30, UR5, PT ;  /* 0x000000051e007c0c */ /* 0x000fe2000bf66270 */
[----:B0-----:R-:W-:Y:S02]  /*42910*/  @!P1 IMAD.MOV.U32 R13, RZ, RZ, R35 ;  /* 0x000000ffff0d9224 */ /* 0x001fe400078e0023 */
[----:B---3--:R0:W-:Y:S04]  /*42920*/  STL [R1+0x8c], R37 ;  /* 0x00008c2501007387 */ /* 0x0081e80000100800 */
[----:B------:R-:W3:Y:S04]  /*42930*/  LDL R36, [R1+0x51c] ;  /* 0x00051c0001247983 */ /* 0x000ee80000100800 */
[----:B0-----:R-:W3:Y:S04]  /*42940*/  LDL R37, [R1+0x518] ;  /* 0x0005180001257983 */ /* 0x001ee80000100800 */
[----:B------:R0:W-:Y:S04]  /*42950*/  STL [R1+0x88], R31 ;  /* 0x0000881f01007387 */ /* 0x0001e80000100800 */
[----:B------:R-:W3:Y:S04]  /*42960*/  LDL R32, [R1+0x520] ;  /* 0x0005200001207983 */ /* 0x000ee80000100800 */
[----:B------:R-:W3:Y:S01]  /*42970*/  LDL R30, [R1+0x524] ;  /* 0x00052400011e7983 */ /* 0x000ee20000100800 */
[----:B----4-:R-:W-:Y:S01]  /*42980*/  @!P1 IMAD.MOV.U32 R12, RZ, RZ, R34 ;  /* 0x000000ffff0c9224 */ /* 0x010fe200078e0022 */
[----:B------:R-:W-:Y:S01]  /*42990*/  PRMT R14, RZ, 0x7610, R14 ;  /* 0x00007610ff0e7816 */ /* 0x000fe2000000000e */
[----:B0-----:R-:W0:Y:S03]  /*429a0*/  S2R R31, SR_TID.X ;  /* 0x00000000001f7919 */ /* 0x001e260000002100 */
[----:B------:R1:W4:Y:S01]  /*429b0*/  @!P1 LDG.E.U8 R33, desc[UR20][R12.64] ;  /* 0x000000140c219981 */ /* 0x000322000c1e1100 */
[----:B------:R-:W0:Y:S03]  /*429c0*/  S2R R26, SR_TID.X ;  /* 0x00000000001a7919 */ /* 0x000e260000002100 */
[----:B------:R-:W4:Y:S01]  /*429d0*/  LDL R29, [R1+0x52c] ;  /* 0x00052c00011d7983 */ /* 0x000f220000100800 */
[----:B-1----:R-:W-:-:S02]  /*429e0*/  @!P3 IMAD.MOV.U32 R12, RZ, RZ, R17 ;  /* 0x000000ffff0cb224 */ /* 0x002fc400078e0011 */
[----:B------:R-:W-:-:S05]  /*429f0*/  @!P3 IMAD.MOV.U32 R13, RZ, RZ, R23 ;  /* 0x000000ffff0db224 */ /* 0x000fca00078e0017 */
[----:B------:R3:W4:Y:S01]  /*42a00*/  @!P3 LDG.E.U8 R14, desc[UR20][R12.64] ;  /* 0x000000140c0eb981 */ /* 0x000722000c1e1100 */
[----:B0-----:R-:W-:-:S04]  /*42a10*/  SHF.R.U32.HI R31, RZ, 0x6, R31 ;  /* 0x00000006ff1f7819 */ /* 0x001fc8000001161f */
[----:B------:R-:W-:-:S04]  /*42a20*/  SGXT.U32 R31, R31, 0x1 ;  /* 0x000000011f1f781a */ /* 0x000fc80000000000 */
[----:B------:R-:W-:-:S04]  /*42a30*/  LOP3.LUT R31, R31, 0x24, RZ, 0xfc, !PT ;  /* 0x000000241f1f7812 */ /* 0x000fc800078efcff */
[----:B------:R-:W-:Y:S02]  /*42a40*/  ISETP.GE.AND P4, PT, R31, UR5, PT ;  /* 0x000000051f007c0c */ /* 0x000fe4000bf86270 */
[----:B------:R-:W4:Y:S01]  /*42a50*/  LDL R31, [R1+0x528] ;  /* 0x00052800011f7983 */ /* 0x000f220000100800 */
[----:B------:R-:W-:Y:S02]  /*42a60*/  PRMT R24, RZ, 0x7610, R24 ;  /* 0x00007610ff187816 */ /* 0x000fe40000000018 */
[----:B------:R-:W-:Y:S01]  /*42a70*/  PRMT R9, RZ, 0x7610, R9 ;  /* 0x00007610ff097816 */ /* 0x000fe20000000009 */
[----:B--2---:R0:W-:Y:S02]  /*42a80*/  STL [R1+0x84], R38 ;  /* 0x0000842601007387 */ /* 0x0041e40000100800 */
[----:B0-----:R-:W-:-:S04]  /*42a90*/  SHF.R.U32.HI R38, RZ, 0x6, R26 ;  /* 0x00000006ff267819 */ /* 0x001fc8000001161a */
[----:B------:R-:W-:-:S04]  /*42aa0*/  SGXT.U32 R38, R38, 0x1 ;  /* 0x000000012626781a */ /* 0x000fc80000000000 */
[----:B------:R-:W-:-:S04]  /*42ab0*/  LOP3.LUT R38, R38, 0x26, RZ, 0xfc, !PT ;  /* 0x0000002626267812 */ /* 0x000fc800078efcff */
[----:B------:R-:W-:Y:S01]  /*42ac0*/  ISETP.GE.AND P2, PT, R38, UR5, PT ;  /* 0x0000000526007c0c */ /* 0x000fe2000bf46270 */
[----:B------:R-:W-:Y:S01]  /*42ad0*/  STL [R1+0x2024], R0 ;  /* 0x0020240001007387 */ /* 0x000fe20000100800 */
[----:B---3--:R-:W-:Y:S02]  /*42ae0*/  @!P4 IMAD.MOV.U32 R12, RZ, RZ, R36 ;  /* 0x000000ffff0cc224 */ /* 0x008fe400078e0024 */
[----:B------:R-:W-:-:S05]  /*42af0*/  @!P4 IMAD.MOV.U32 R13, RZ, RZ, R37 ;  /* 0x000000ffff0dc224 */ /* 0x000fca00078e0025 */
[----:B------:R0:W2:Y:S04]  /*42b00*/  @!P4 LDG.E.U8 R24, desc[UR20][R12.64] ;  /* 0x000000140c18c981 */ /* 0x0000a8000c1e1100 */
[----:B0-----:R-:W-:Y:S02]  /*42b10*/  @!P2 IMAD.MOV.U32 R13, RZ, RZ, R32 ;  /* 0x000000ffff0da224 */ /* 0x001fe400078e0020 */
[----:B------:R-:W-:-:S05]  /*42b20*/  @!P2 IMAD.MOV.U32 R12, RZ, RZ, R30 ;  /* 0x000000ffff0ca224 */ /* 0x000fca00078e001e */
[----:B------:R0:W3:Y:S04]  /*42b30*/  @!P2 LDG.E.U8 R9, desc[UR20][R12.64] ;  /* 0x000000140c09a981 */ /* 0x0000e8000c1e1100 */
[----:B----4-:R1:W-:Y:S04]  /*42b40*/  STL [R1+0x7c], R33 ;  /* 0x00007c2101007387 */ /* 0x0103e80000100800 */
[----:B------:R-:W4:Y:S01]  /*42b50*/  LDL R35, [R1+0x530] ;  /* 0x0005300001237983 */ /* 0x000f220000100800 */
[----:B-1----:R-:W-:-:S03]  /*42b60*/  SHF.R.U32.HI R33, RZ, 0x6, R26 ;  /* 0x00000006ff217819 */ /* 0x002fc6000001161a */
[----:B------:R-:W4:Y:S01]  /*42b70*/  LDL R26, [R1+0x534] ;  /* 0x00053400011a7983 */ /* 0x000f220000100800 */
[----:B------:R-:W-:-:S04]  /*42b80*/  SGXT.U32 R33, R33, 0x1 ;  /* 0x000000012121781a */ /* 0x000fc80000000000 */
[----:B------:R-:W-:Y:S01]  /*42b90*/  LOP3.LUT R33, R33, 0x28, RZ, 0xfc, !PT ;  /* 0x0000002821217812 */ /* 0x000fe200078efcff */
[----:B------:R1:W-:Y:S04]  /*42ba0*/  STL [R1+0x78], R14 ;  /* 0x0000780e01007387 */ /* 0x0003e80000100800 */
[----:B------:R-:W4:Y:S04]  /*42bb0*/  LDL R34, [R1+0x538] ;  /* 0x0005380001227983 */ /* 0x000f280000100800 */
[----:B------:R-:W4:Y:S01]  /*42bc0*/  LDL R23, [R1+0x53c] ;  /* 0x00053c0001177983 */ /* 0x000f220000100800 */
[----:B-1----:R-:W1:Y:S01]  /*42bd0*/  S2R R14, SR_TID.X ;  /* 0x00000000000e7919 */ /* 0x002e620000002100 */
[----:B------:R-:W-:-:S02]  /*42be0*/  ISETP.GE.AND P1, PT, R33, UR5, PT ;  /* 0x0000000521007c0c */ /* 0x000fc4000bf26270 */
[----:B------:R-:W4:Y:S01]  /*42bf0*/  LDL R17, [R1+0x540] ;  /* 0x0005400001117983 */ /* 0x000f220000100800 */
[----:B------:R-:W1:Y:S01]  /*42c00*/  S2R R33, SR_TID.X ;  /* 0x0000000000217919 */ /* 0x000e620000002100 */
[----:B------:R-:W-:-:S09]  /*42c10*/  PRMT R28, RZ, 0x7610, R28 ;  /* 0x00007610ff1c7816 */ /* 0x000fd2000000001c */
[----:B0-----:R-:W-:Y:S02]  /*42c20*/  @!P1 IMAD.MOV.U32 R12, RZ, RZ, R29 ;  /* 0x000000ffff0c9224 */ /* 0x001fe400078e001d */
[----:B------:R-:W-:-:S05]  /*42c30*/  @!P1 IMAD.MOV.U32 R13, RZ, RZ, R31 ;  /* 0x000000ffff0d9224 */ /* 0x000fca00078e001f */
[----:B------:R4:W4:Y:S01]  /*42c40*/  @!P1 LDG.E.U8 R28, desc[UR20][R12.64] ;  /* 0x000000140c1c9981 */ /* 0x000922000c1e1100 */
[----:B-1----:R-:W-:-:S03]  /*42c50*/  SHF.R.U32.HI R38, RZ, 0x6, R14 ;  /* 0x00000006ff267819 */ /* 0x002fc6000001160e */
[----:B------:R-:W4:Y:S01]  /*42c60*/  LDL R14, [R1+0x544] ;  /* 0x00054400010e7983 */ /* 0x000f220000100800 */
[----:B------:R-:W-:-:S04]  /*42c70*/  SGXT.U32 R38, R38, 0x1 ;  /* 0x000000012626781a */ /* 0x000fc80000000000 */
[----:B------:R-:W-:-:S04]  /*42c80*/  LOP3.LUT R38, R38, 0x2a, RZ, 0xfc, !PT ;  /* 0x0000002a26267812 */ /* 0x000fc800078efcff */
[----:B------:R-:W-:Y:S02]  /*42c90*/  ISETP.GE.AND P3, PT, R38, UR5, PT ;  /* 0x0000000526007c0c */ /* 0x000fe4000bf66270 */
[----:B------:R-:W-:Y:S02]  /*42ca0*/  SHF.R.U32.HI R33, RZ, 0x6, R33 ;  /* 0x00000006ff217819 */ /* 0x000fe40000011621 */
[----:B------:R-:W-:Y:S02]  /*42cb0*/  PRMT R18, RZ, 0x7610, R18 ;  /* 0x00007610ff127816 */ /* 0x000fe40000000012 */
[----:B------:R-:W-:-:S04]  /*42cc0*/  SGXT.U32 R33, R33, 0x1 ;  /* 0x000000012121781a */ /* 0x000fc80000000000 */
[----:B------:R-:W-:-:S04]  /*42cd0*/  LOP3.LUT R33, R33, 0x2c, RZ, 0xfc, !PT ;  /* 0x0000002c21217812 */ /* 0x000fc800078efcff */
[----:B------:R-:W-:Y:S01]  /*42ce0*/  ISETP.GE.AND P4, PT, R33, UR5, PT ;  /* 0x0000000521007c0c */ /* 0x000fe2000bf86270 */
[----:B--2---:R0:W-:Y:S04]  /*42cf0*/  STL [R1+0x74], R24 ;  /* 0x0000741801007387 */ /* 0x0041e80000100800 */
[----:B---3--:R-:W-:Y:S04]  /*42d00*/  STL [R1+0x2028], R9 ;  /* 0x0020280901007387 */ /* 0x008fe80000100800 */
[----:B------:R-:W2:Y:S04]  /*42d10*/  LDL R33, [R1+0x548] ;  /* 0x0005480001217983 */ /* 0x000ea80000100800 */
[----:B------:R-:W3:Y:S01]  /*42d20*/  LDL R30, [R1+0x54c] ;  /* 0x00054c00011e7983 */ /* 0x000ee20000100800 */
[----:B----4-:R-:W-:-:S02]  /*42d30*/  @!P3 IMAD.MOV.U32 R13, RZ, RZ, R35 ;  /* 0x000000ffff0db224 */ /* 0x010fc400078e0023 */
[----:B------:R-:W-:Y:S01]  /*42d40*/  @!P3 IMAD.MOV.U32 R12, RZ, RZ, R26 ;  /* 0x000000ffff0cb224 */ /* 0x000fe200078e001a */
[----:B0-----:R-:W0:Y:S04]  /*42d50*/  S2R R24, SR_TID.X ;  /* 0x0000000000187919 */ /* 0x001e280000002100 */
[----:B------:R1:W4:Y:S01]  /*42d60*/  @!P3 LDG.E.U8 R18, desc[UR20][R12.64] ;  /* 0x000000140c12b981 */ /* 0x000322000c1e1100 */
[----:B------:R-:W-:-:S03]  /*42d70*/  PRMT R19, RZ, 0x7610, R19 ;  /* 0x00007610ff137816 */ /* 0x000fc60000000013 */
[----:B------:R-:W4:Y:S04]  /*42d80*/  LDL R32, [R1+0x550] ;  /* 0x0005500001207983 */ /* 0x000f280000100800 */
[----:B------:R-:W4:Y:S01]  /*42d90*/  LDL R31, [R1+0x554] ;  /* 0x00055400011f7983 */ /* 0x000f220000100800 */
[----:B------:R-:W-:-:S03]  /*42da0*/  PRMT R10, RZ, 0x7610, R10 ;  /* 0x00007610ff0a7816 */ /* 0x000fc6000000000a */
[----:B------:R-:W4:Y:S01]  /*42db0*/  LDL R29, [R1+0x558] ;  /* 0x00055800011d7983 */ /* 0x000f220000100800 */
[----:B0-----:R-:W-:-:S04]  /*42dc0*/  LEA.HI R24, R24, 0x2e, RZ, 0x1a ;  /* 0x0000002e18187811 */ /* 0x001fc800078fd0ff */
[----:B------:R-:W-:Y:S02]  /*42dd0*/  ISETP.GE.AND P2, PT, R24, UR5, PT ;  /* 0x0000000518007c0c */ /* 0x000fe4000bf46270 */
[----:B------:R-:W0:Y:S01]  /*42de0*/  S2R R24, SR_TID.X ;  /* 0x0000000000187919 */ /* 0x000e220000002100 */
[----:B-1----:R-:W-:Y:S02]  /*42df0*/  @!P4 IMAD.MOV.U32 R13, RZ, RZ, R34 ;  /* 0x000000ffff0dc224 */ /* 0x002fe400078e0022 */
[----:B------:R-:W-:-:S05]  /*42e00*/  @!P4 IMAD.MOV.U32 R12, RZ, RZ, R23 ;  /* 0x000000ffff0cc224 */ /* 0x000fca00078e0017 */
[----:B------:R1:W4:Y:S01]  /*42e10*/  @!P4 LDG.E.U8 R19, desc[UR20][R12.64] ;  /* 0x000000140c13c981 */ /* 0x000322000c1e1100 */
[----:B0-----:R-:W-:-:S04]  /*42e20*/  SHF.R.U32.HI R24, RZ, 0x6, R24 ;  /* 0x00000006ff187819 */ /* 0x001fc80000011618 */
[----:B------:R-:W-:-:S04]  /*42e30*/  SGXT.U32 R24, R24, 0x1 ;  /* 0x000000011818781a */ /* 0x000fc80000000000 */
[----:B------:R-:W-:Y:S01]  /*42e40*/  LOP3.LUT R24, R24, 0x30, RZ, 0xfc, !PT ;  /* 0x0000003018187812 */ /* 0x000fe200078efcff */
[----:B-1----:R-:W-:-:S03]  /*42e50*/  @!P2 IMAD.MOV.U32 R13, RZ, RZ, R17 ;  /* 0x000000ffff0da224 */ /* 0x002fc600078e0011 */
[----:B------:R-:W-:Y:S02]  /*42e60*/  ISETP.GE.AND P1, PT, R24, UR5, PT ;  /* 0x0000000518007c0c */ /* 0x000fe4000bf26270 */
[----:B------:R-:W0:Y:S01]  /*42e70*/  S2R R24, SR_TID.X ;  /* 0x0000000000187919 */ /* 0x000e220000002100 */
[----:B------:R-:W-:-:S05]  /*42e80*/  @!P2 IMAD.MOV.U32 R12, RZ, RZ, R14 ;  /* 0x000000ffff0ca224 */ /* 0x000fca00078e000e */
[----:B------:R2:W4:Y:S04]  /*42e90*/  @!P2 LDG.E.U8 R10, desc[UR20][R12.64] ;  /* 0x000000140c0aa981 */ /* 0x000528000c1e1100 */
[----:B------:R1:W-:Y:S04]  /*42ea0*/  STL [R1+0x6c], R28 ;  /* 0x00006c1c01007387 */ /* 0x0003e80000100800 */
[----:B-1----:R-:W4:Y:S01]  /*42eb0*/  LDL R28, [R1+0x55c] ;  /* 0x00055c00011c7983 */ /* 0x002f220000100800 */
[----:B0-----:R-:W-:-:S04]  /*42ec0*/  SHF.R.U32.HI R24, RZ, 0x6, R24 ;  /* 0x00000006ff187819 */ /* 0x001fc80000011618 */
[----:B------:R-:W-:-:S04]  /*42ed0*/  SGXT.U32 R24, R24, 0x1 ;  /* 0x000000011818781a */ /* 0x000fc80000000000 */
[----:B------:R-:W-:Y:S02]  /*42ee0*/  LOP3.LUT R24, R24, 0x32, RZ, 0xfc, !PT ;  /* 0x0000003218187812 */ /* 0x000fe400078efcff */
[----:B------:R-:W-:Y:S02]  /*42ef0*/  PRMT R20, RZ, 0x7610, R20 ;  /* 0x00007610ff147816 */ /* 0x000fe40000000014 */
[----:B------:R-:W-:Y:S01]  /*42f00*/  ISETP.GE.AND P3, PT, R24, UR5, PT ;  /* 0x0000000518007c0c */ /* 0x000fe2000bf66270 */
[----:B--2---:R-:W-:Y:S02]  /*42f10*/  @!P1 IMAD.MOV.U32 R13, RZ, RZ, R33 ;  /* 0x000000ffff0d9224 */ /* 0x004fe400078e0021 */
[----:B---3--:R-:W-:-:S05]  /*42f20*/  @!P1 IMAD.MOV.U32 R12, RZ, RZ, R30 ;  /* 0x000000ffff0c9224 */ /* 0x008fca00078e001e */
[----:B------:R0:W2:Y:S04]  /*42f30*/  @!P1 LDG.E.U8 R20, desc[UR20][R12.64] ;  /* 0x000000140c149981 */ /* 0x0000a8000c1e1100 */
[----:B----4-:R1:W-:Y:S04]  /*42f40*/  STL [R1+0x68], R18 ;  /* 0x0000681201007387 */ /* 0x0103e80000100800 */
[----:B------:R-:W3:Y:S04]  /*42f50*/  LDL R26, [R1+0x560] ;  /* 0x00056000011a7983 */ /* 0x000ee80000100800 */
[----:B------:R-:W4:Y:S01]  /*42f60*/  LDL R24, [R1+0x564] ;  /* 0x0005640001187983 */ /* 0x000f220000100800 */
[----:B-1----:R-:W1:Y:S01]  /*42f70*/  S2R R18, SR_TID.X ;  /* 0x0000000000127919 */ /* 0x002e620000002100 */
[----:B------:R-:W-:Y:S01]  /*42f80*/  PRMT R25, RZ, 0x7610, R25 ;  /* 0x00007610ff197816 */ /* 0x000fe20000000019 */
[----:B0-----:R-:W-:Y:S01]  /*42f90*/  @!P3 IMAD.MOV.U32 R12, RZ, RZ, R31 ;  /* 0x000000ffff0cb224 */ /* 0x001fe200078e001f */
[----:B------:R-:W0:Y:S01]  /*42fa0*/  S2R R17, SR_TID.X ;  /* 0x0000000000117919 */ /* 0x000e220000002100 */
[----:B------:R-:W-:Y:S01]  /*42fb0*/  @!P3 IMAD.MOV.U32 R13, RZ, RZ, R32 ;  /* 0x000000ffff0db224 */ /* 0x000fe200078e0020 */
[----:B------:R-:W4:Y:S04]  /*42fc0*/  LDL R23, [R1+0x568] ;  /* 0x0005680001177983 */ /* 0x000f280000100800 */
[----:B------:R-:W4:Y:S04]  /*42fd0*/  LDL R14, [R1+0x56c] ;  /* 0x00056c00010e7983 */ /* 0x000f280000100800 */
[----:B------:R0:W4:Y:S01]  /*42fe0*/  @!P3 LDG.E.U8 R25, desc[UR20][R12.64] ;  /* 0x000000140c19b981 */ /* 0x000122000c1e1100 */
[----:B-1----:R-:W-:-:S04]  /*42ff0*/  SHF.R.U32.HI R18, RZ, 0x6, R18 ;  /* 0x00000006ff127819 */ /* 0x002fc80000011612 */
[----:B------:R-:W-:-:S04]  /*43000*/  SGXT.U32 R18, R18, 0x1 ;  /* 0x000000011212781a */ /* 0x000fc80000000000 */
[----:B------:R-:W-:-:S04]  /*43010*/  LOP3.LUT R18, R18, 0x34, RZ, 0xfc, !PT ;  /* 0x0000003412127812 */ /* 0x000fc800078efcff */
[----:B------:R-:W-:Y:S02]  /*43020*/  ISETP.GE.AND P4, PT, R18, UR5, PT ;  /* 0x0000000512007c0c */ /* 0x000fe4000bf86270 */
[----:B------:R-:W-:Y:S02]  /*43030*/  PRMT R27, RZ, 0x7610, R27 ;  /* 0x00007610ff1b7816 */ /* 0x000fe4000000001b */
[----:B0-----:R-:W-:-:S04]  /*43040*/  SHF.R.U32.HI R17, RZ, 0x6, R17 ;  /* 0x00000006ff117819 */ /* 0x001fc80000011611 */
[----:B------:R-:W-:-:S05]  /*43050*/  SGXT.U32 R17, R17, 0x1 ;  /* 0x000000011111781a */ /* 0x000fca0000000000 */
[----:B------:R-:W-:Y:S01]  /*43060*/  @!P4 IMAD.MOV.U32 R13, RZ, RZ, R29 ;  /* 0x000000ffff0dc224 */ /* 0x000fe200078e001d */
[----:B------:R-:W-:Y:S04]  /*43070*/  STL [R1+0x202c], R10 ;  /* 0x00202c0a01007387 */ /* 0x000fe80000100800 */
[----:B------:R0:W-:Y:S01]  /*43080*/  STL [R1+0x64], R19 ;  /* 0x0000641301007387 */ /* 0x0001e20000100800 */
[----:B------:R-:W-:-:S03]  /*43090*/  LOP3.LUT R17, R17, 0x36, RZ, 0xfc, !PT ;  /* 0x0000003611117812 */ /* 0x000fc600078efcff */
[----:B------:R-:W4:Y:S01]  /*430a0*/  LDL R18, [R1+0x570] ;  /* 0x0005700001127983 */ /* 0x000f220000100800 */
[----:B0-----:R-:W0:Y:S01]  /*430b0*/  S2R R19, SR_TID.X ;  /* 0x0000000000137919 */ /* 0x001e220000002100 */
[----:B------:R-:W-:-:S05]  /*430c0*/  @!P4 IMAD.MOV.U32 R12, RZ, RZ, R28 ;  /* 0x000000ffff0cc224 */ /* 0x000fca00078e001c */
[----:B------:R3:W4:Y:S01]  /*430d0*/  @!P4 LDG.E.U8 R27, desc[UR20][R12.64] ;  /* 0x000000140c1bc981 */ /* 0x000722000c1e1100 */
[----:B------:R-:W-:-:S03]  /*430e0*/  ISETP.GE.AND P2, PT, R17, UR5, PT ;  /* 0x0000000511007c0c */ /* 0x000fc6000bf46270 */
[----:B------:R-:W4:Y:S01]  /*430f0*/  LDL R17, [R1+0x574] ;  /* 0x0005740001117983 */ /* 0x000f220000100800 */
[----:B------:R-:W-:Y:S02]  /*43100*/  PRMT R11, RZ, 0x7610, R11 ;  /* 0x00007610ff0b7816 */ /* 0x000fe4000000000b */
[----:B0-----:R-:W-:-:S04]  /*43110*/  SHF.R.U32.HI R19, RZ, 0x6, R19 ;  /* 0x00000006ff137819 */ /* 0x001fc80000011613 */
[----:B------:R-:W-:-:S04]  /*43120*/  SGXT.U32 R19, R19, 0x1 ;  /* 0x000000011313781a */ /* 0x000fc80000000000 */
[----:B------:R-:W-:-:S04]  /*43130*/  LOP3.LUT R19, R19, 0x38, RZ, 0xfc, !PT ;  /* 0x0000003813137812 */ /* 0x000fc800078efcff */
[----:B------:R-:W-:Y:S01]  /*43140*/  ISETP.GE.AND P1, PT, R19, UR5, PT ;  /* 0x0000000513007c0c */ /* 0x000fe2000bf26270 */
[----:B--2---:R0:W-:Y:S04]  /*43150*/  STL [R1+0x5c], R20 ;  /* 0x00005c1401007387 */ /* 0x0041e80000100800 */
[----:B------:R-:W2:Y:S04]  /*43160*/  LDL R19, [R1+0x57c] ;  /* 0x00057c0001137983 */ /* 0x000ea80000100800 */
[----:B0-----:R-:W2:Y:S01]  /*43170*/  LDL R20, [R1+0x578] ;  /* 0x0005780001147983 */ /* 0x001ea20000100800 */
[----:B---3--:R-:W-:-:S02]  /*43180*/  @!P2 IMAD.MOV.U32 R13, RZ, RZ, R26 ;  /* 0x000000ffff0da224 */ /* 0x008fc400078e001a */
[----:B----4-:R-:W-:-:S05]  /*43190*/  @!P2 IMAD.MOV.U32 R12, RZ, RZ, R24 ;  /* 0x000000ffff0ca224 */ /* 0x010fca00078e0018 */
[----:B------:R0:W3:Y:S01]  /*431a0*/  @!P2 LDG.E.U8 R11, desc[UR20][R12.64] ;  /* 0x000000140c0ba981 */ /* 0x0000e2000c1e1100 */
[----:B------:R-:W1:Y:S01]  /*431b0*/  S2R R30, SR_TID.X ;  /* 0x00000000001e7919 */ /* 0x000e620000002100 */
[----:B------:R-:W-:Y:S01]  /*431c0*/  PRMT R16, RZ, 0x7610, R16 ;  /* 0x00007610ff107816 */ /* 0x000fe20000000010 */
[----:B0-----:R-:W-:Y:S02]  /*431d0*/  @!P1 IMAD.MOV.U32 R13, RZ, RZ, R23 ;  /* 0x000000ffff0d9224 */ /* 0x001fe400078e0017 */
[----:B------:R-:W-:Y:S01]  /*431e0*/  @!P1 IMAD.MOV.U32 R12, RZ, RZ, R14 ;  /* 0x000000ffff0c9224 */ /* 0x000fe200078e000e */
[----:B------:R0:W-:Y:S04]  /*431f0*/  STL [R1+0x58], R25 ;  /* 0x0000581901007387 */ /* 0x0001e80000100800 */
[----:B------:R4:W3:Y:S04]  /*43200*/  @!P1 LDG.E.U8 R16, desc[UR20][R12.64] ;  /* 0x000000140c109981 */ /* 0x0008e8000c1e1100 */
[----:B------:R-:W3:Y:S01]  /*43210*/  LDL R28, [R1+0x580] ;  /* 0x00058000011c7983 */ /* 0x000ee20000100800 */
[----:B0-----:R-:W0:Y:S01]  /*43220*/  S2R R25, SR_TID.X ;  /* 0x0000000000197919 */ /* 0x001e220000002100 */
[----:B-1----:R-:W-:-:S04]  /*43230*/  SHF.R.U32.HI R30, RZ, 0x6, R30 ;  /* 0x00000006ff1e7819 */ /* 0x002fc8000001161e */
[----:B------:R-:W-:-:S04]  /*43240*/  SGXT.U32 R30, R30, 0x1 ;  /* 0x000000011e1e781a */ /* 0x000fc80000000000 */
[----:B------:R-:W-:-:S04]  /*43250*/  LOP3.LUT R30, R30, 0x3a, RZ, 0xfc, !PT ;  /* 0x0000003a1e1e7812 */ /* 0x000fc800078efcff */
[----:B------:R-:W-:Y:S02]  /*43260*/  ISETP.GE.AND P3, PT, R30, UR5, PT ;  /* 0x000000051e007c0c */ /* 0x000fe4000bf66270 */
[----:B------:R-:W-:Y:S02]  /*43270*/  PRMT R22, RZ, 0x7610, R22 ;  /* 0x00007610ff167816 */ /* 0x000fe40000000016 */
[----:B0-----:R-:W-:-:S04]  /*43280*/  SHF.R.U32.HI R25, RZ, 0x6, R25 ;  /* 0x00000006ff197819 */ /* 0x001fc80000011619 */
[----:B------:R-:W-:-:S04]  /*43290*/  SGXT.U32 R25, R25, 0x1 ;  /* 0x000000011919781a */ /* 0x000fc80000000000 */
[----:B------:R-:W-:-:S04]  /*432a0*/  LOP3.LUT R25, R25, 0x3c, RZ, 0xfc, !PT ;  /* 0x0000003c19197812 */ /* 0x000fc800078efcff */
[----:B------:R-:W-:Y:S01]  /*432b0*/  ISETP.GE.AND P4, PT, R25, UR5, PT ;  /* 0x0000000519007c0c */ /* 0x000fe2000bf86270 */
[----:B----4-:R-:W-:Y:S01]  /*432c0*/  @!P3 IMAD.MOV.U32 R13, RZ, RZ, R18 ;  /* 0x000000ffff0db224 */ /* 0x010fe200078e0012 */
[----:B------:R0:W-:Y:S04]  /*432d0*/  STL [R1+0x54], R27 ;  /* 0x0000541b01007387 */ /* 0x0001e80000100800 */
[----:B------:R-:W4:Y:S01]  /*432e0*/  LDL R26, [R1+0x588] ;  /* 0x00058800011a7983 */ /* 0x000f220000100800 */
[----:B------:R-:W-:-:S03]  /*432f0*/  @!P3 IMAD.MOV.U32 R12, RZ, RZ, R17 ;  /* 0x000000ffff0cb224 */ /* 0x000fc600078e0011 */
[----:B------:R-:W4:Y:S04]  /*43300*/  LDL R24, [R1+0x58c] ;  /* 0x00058c0001187983 */ /* 0x000f280000100800 */
[----:B0-----:R-:W4:Y:S04]  /*43310*/  LDL R27, [R1+0x584] ;  /* 0x00058400011b7983 */ /* 0x001f280000100800 */
[----:B------:R2:W4:Y:S02]  /*43320*/  @!P3 LDG.E.U8 R22, desc[UR20][R12.64] ;  /* 0x000000140c16b981 */ /* 0x000524000c1e1100 */
[----:B--2---:R-:W-:-:S02]  /*43330*/  @!P4 IMAD.MOV.U32 R12, RZ, RZ, R19 ;  /* 0x000000ffff0cc224 */ /* 0x004fc400078e0013 */
[----:B------:R-:W-:Y:S01]  /*43340*/  @!P4 IMAD.MOV.U32 R13, RZ, RZ, R20 ;  /* 0x000000ffff0dc224 */ /* 0x000fe200078e0014 */
[----:B---3--:R0:W-:Y:S04]  /*43350*/  STL [R1+0x2030], R11 ;  /* 0x0020300b01007387 */ /* 0x0081e80000100800 */
[----:B------:R-:W2:Y:S04]  /*43360*/  LDL R23, [R1+0x590] ;  /* 0x0005900001177983 */ /* 0x000ea80000100800 */
[----:B------:R-:W3:Y:S01]  /*43370*/  LDL R14, [R1+0x594] ;  /* 0x00059400010e7983 */ /* 0x000ee20000100800 */
[----:B0-----:R-:W-:-:S06]  /*43380*/  PRMT R11, RZ, 0x7610, R11 ;  /* 0x00007610ff0b7816 */ /* 0x001fcc000000000b */
[----:B------:R0:W3:Y:S01]  /*43390*/  @!P4 LDG.E.U8 R11, desc[UR20][R12.64] ;  /* 0x000000140c0bc981 */ /* 0x0000e2000c1e1100 */
[----:B------:R-:W1:Y:S02]  /*433a0*/  S2R R25, SR_TID.X ;  /* 0x0000000000197919 */ /* 0x000e640000002100 */
[----:B-1----:R-:W-:-:S04]  /*433b0*/  LEA.HI R25, R25, 0x3e, RZ, 0x1a ;  /* 0x0000003e19197811 */ /* 0x002fc800078fd0ff */
[----:B------:R-:W-:Y:S02]  /*433c0*/  ISETP.GE.AND P2, PT, R25, UR5, PT ;  /* 0x0000000519007c0c */ /* 0x000fe4000bf46270 */
[----:B------:R-:W1:Y:S01]  /*433d0*/  S2R R25, SR_TID.X ;  /* 0x0000000000197919 */ /* 0x000e620000002100 */
[----:B------:R0:W-:Y:S01]  /*433e0*/  STL [R1+0x4c], R16 ;  /* 0x00004c1001007387 */ /* 0x0001e20000100800 */
[----:B------:R-:W-:Y:S02]  /*433f0*/  PRMT R8, RZ, 0x7610, R8 ;  /* 0x00007610ff087816 */ /* 0x000fe40000000008 */
[----:B------:R-:W-:Y:S01]  /*43400*/  PRMT R21, RZ, 0x7610, R21 ;  /* 0x00007610ff157816 */ /* 0x000fe20000000015 */
[----:B------:R-:W3:Y:S01]  /*43410*/  LDL R18, [R1+0x598] ;  /* 0x0005980001127983 */ /* 0x000ee20000100800 */
[----:B0-----:R-:W0:Y:S01]  /*43420*/  S2R R16, SR_TID.X ;  /* 0x0000000000107919 */ /* 0x001e220000002100 */
[----:B-1----:R-:W-:-:S04]  /*43430*/  SHF.R.U32.HI R25, RZ, 0x6, R25 ;  /* 0x00000006ff197819 */ /* 0x002fc80000011619 */
[----:B------:R-:W-:-:S04]  /*43440*/  SGXT.U32 R25, R25, 0x1 ;  /* 0x000000011919781a */ /* 0x000fc80000000000 */
[----:B------:R-:W-:-:S04]  /*43450*/  LOP3.LUT R25, R25, 0x40, RZ, 0xfc, !PT ;  /* 0x0000004019197812 */ /* 0x000fc800078efcff */
[----:B------:R-:W-:Y:S01]  /*43460*/  ISETP.GE.AND P1, PT, R25, UR5, PT ;  /* 0x0000000519007c0c */ /* 0x000fe2000bf26270 */
[----:B------:R-:W-:Y:S02]  /*43470*/  @!P2 IMAD.MOV.U32 R13, RZ, RZ, R28 ;  /* 0x000000ffff0da224 */ /* 0x000fe400078e001c */
[----:B----4-:R-:W-:Y:S01]  /*43480*/  @!P2 IMAD.MOV.U32 R12, RZ, RZ, R27 ;  /* 0x000000ffff0ca224 */ /* 0x010fe200078e001b */
[----:B0-----:R-:W-:Y:S01]  /*43490*/  SHF.R.U32.HI R17, RZ, 0x6, R16 ;  /* 0x00000006ff117819 */ /* 0x001fe20000011610 */
[----:B------:R-:W4:Y:S04]  /*434a0*/  LDL R25, [R1+0x5a0] ;  /* 0x0005a00001197983 */ /* 0x000f280000100800 */
[----:B------:R0:W4:Y:S04]  /*434b0*/  @!P2 LDG.E.U8 R8, desc[UR20][R12.64] ;  /* 0x000000140c08a981 */ /* 0x000128000c1e1100 */
[----:B------:R-:W4:Y:S01]  /*434c0*/  LDL R16, [R1+0x59c] ;  /* 0x00059c0001107983 */ /* 0x000f220000100800 */
[----:B0-----:R-:W-:-:S02]  /*434d0*/  @!P1 IMAD.MOV.U32 R12, RZ, RZ, R24 ;  /* 0x000000ffff0c9224 */ /* 0x001fc400078e0018 */
[----:B------:R-:W-:Y:S01]  /*434e0*/  @!P1 IMAD.MOV.U32 R13, RZ, RZ, R26 ;  /* 0x000000ffff0d9224 */ /* 0x000fe200078e001a */
[----:B------:R-:W-:Y:S01]  /*434f0*/  SGXT.U32 R17, R17, 0x1 ;  /* 0x000000011111781a */ /* 0x000fe20000000000 */
[----:B------:R0:W-:Y:S04]  /*43500*/  STL [R1+0x48], R22 ;  /* 0x0000481601007387 */ /* 0x0001e80000100800 */
[----:B------:R2:W4:Y:S01]  /*43510*/  @!P1 LDG.E.U8 R21, desc[UR20][R12.64] ;  /* 0x000000140c159981 */ /* 0x000522000c1e1100 */
[----:B------:R-:W-:-:S03]  /*43520*/  LOP3.LUT R17, R17, 0x42, RZ, 0xfc, !PT ;  /* 0x0000004211117812 */ /* 0x000fc600078efcff */
[----:B0-----:R-:W4:Y:S01]  /*43530*/  LDL R22, [R1+0x5a4] ;  /* 0x0005a40001167983 */ /* 0x001f220000100800 */
[----:B------:R-:W-:-:S13]  /*43540*/  ISETP.GE.AND P3, PT, R17, UR5, PT ;  /* 0x0000000511007c0c */ /* 0x000fda000bf66270 */
[----:B--2---:R-:W-:Y:S02]  /*43550*/  @!P3 IMAD.MOV.U32 R13, RZ, RZ, R23 ;  /* 0x000000ffff0db224 */ /* 0x004fe400078e0017 */
[----:B---3--:R-:W-:Y:S01]  /*43560*/  @!P3 IMAD.MOV.U32 R12, RZ, RZ, R14 ;  /* 0x000000ffff0cb224 */ /* 0x008fe200078e000e */
[----:B------:R0:W-:Y:S04]  /*43570*/  STL [R1+0x2034], R11 ;  /* 0x0020340b01007387 */ /* 0x0001e80000100800 */
[----:B------:R-:W2:Y:S04]  /*43580*/  LDL R20, [R1+0x5a8] ;  /* 0x0005a80001147983 */ /* 0x000ea80000100800 */
[----:B------:R-:W3:Y:S01]  /*43590*/  LDL R19, [R1+0x5ac] ;  /* 0x0005ac0001137983 */ /* 0x000ee20000100800 */
[----:B0-----:R-:W-:-:S06]  /*435a0*/  PRMT R11, RZ, 0x7610, R11 ;  /* 0x00007610ff0b7816 */ /* 0x001fcc000000000b */
[----:B------:R0:W3:Y:S01]  /*435b0*/  @!P3 LDG.E.U8 R11, desc[UR20][R12.64] ;  /* 0x000000140c0bb981 */ /* 0x0000e2000c1e1100 */
[----:B------:R-:W1:Y:S02]  /*435c0*/  S2R R17, SR_TID.X ;  /* 0x0000000000117919 */ /* 0x000e640000002100 */
[----:B-1----:R-:W-:-:S04]  /*435d0*/  SHF.R.U32.HI R17, RZ, 0x6, R17 ;  /* 0x00000006ff117819 */ /* 0x002fc80000011611 */
[----:B------:R-:W-:-:S04]  /*435e0*/  SGXT.U32 R17, R17, 0x1 ;  /* 0x000000011111781a */ /* 0x000fc80000000000 */
[----:B------:R-:W-:-:S04]  /*435f0*/  LOP3.LUT R17, R17, 0x44, RZ, 0xfc, !PT ;  /* 0x0000004411117812 */ /* 0x000fc800078efcff */
[----:B------:R-:W-:Y:S02]  /*43600*/  ISETP.GE.AND P4, PT, R17, UR5, PT ;  /* 0x0000000511007c0c */ /* 0x000fe4000bf86270 */
[----:B------:R-:W1:Y:S01]  /*43610*/  S2R R17, SR_TID.X ;  /* 0x0000000000117919 */ /* 0x000e620000002100 */
[----:B------:R-:W-:Y:S02]  /*43620*/  PRMT R10, RZ, 0x7610, R10 ;  /* 0x00007610ff0a7816 */ /* 0x000fe4000000000a */
[----:B------:R-:W-:-:S08]  /*43630*/  PRMT R7, RZ, 0x7610, R7 ;  /* 0x00007610ff077816 */ /* 0x000fd00000000007 */
[----:B0-----:R-:W-:Y:S01]  /*43640*/  @!P4 IMAD.MOV.U32 R13, RZ, RZ, R18 ;  /* 0x000000ffff0dc224 */ /* 0x001fe200078e0012 */
[----:B-1----:R-:W-:-:S04]  /*43650*/  SHF.R.U32.HI R27, RZ, 0x6, R17 ;  /* 0x00000006ff1b7819 */ /* 0x002fc80000011611 */
[----:B------:R-:W-:-:S04]  /*43660*/  SGXT.U32 R27, R27, 0x1 ;  /* 0x000000011b1b781a */ /* 0x000fc80000000000 */
[----:B------:R-:W-:-:S04]  /*43670*/  LOP3.LUT R27, R27, 0x46, RZ, 0xfc, !PT ;  /* 0x000000461b1b7812 */ /* 0x000fc800078efcff */
[----:B------:R-:W-:Y:S01]  /*43680*/  ISETP.GE.AND P2, PT, R27, UR5, PT ;  /* 0x000000051b007c0c */ /* 0x000fe2000bf46270 */
[----:B----4-:R-:W-:Y:S01]  /*43690*/  @!P4 IMAD.MOV.U32 R12, RZ, RZ, R16 ;  /* 0x000000ffff0cc224 */ /* 0x010fe200078e0010 */
[----:B------:R-:W-:Y:S04]  /*436a0*/  STL [R1+0x2038], R8 ;  /* 0x0020380801007387 */ /* 0x000fe80000100800 */
[----:B------:R0:W-:Y:S04]  /*436b0*/  STL [R1+0x3c], R21 ;  /* 0x00003c1501007387 */ /* 0x0001e80000100800 */
[----:B------:R-:W4:Y:S04]  /*436c0*/  LDL R24, [R1+0x5b0] ;  /* 0x0005b00001187983 */ /* 0x000f280000100800 */
[----:B------:R1:W4:Y:S01]  /*436d0*/  @!P4 LDG.E.U8 R10, desc[UR20][R12.64] ;  /* 0x000000140c0ac981 */ /* 0x000322000c1e1100 */
[----:B0-----:R-:W-:-:S03]  /*436e0*/  SHF.R.U32.HI R21, RZ, 0x6, R17 ;  /* 0x00000006ff157819 */ /* 0x001fc60000011611 */
[----:B------:R-:W4:Y:S04]  /*436f0*/  LDL R17, [R1+0x5b4] ;  /* 0x0005b40001117983 */ /* 0x000f280000100800 */
[----:B------:R-:W4:Y:S01]  /*43700*/  LDL R23, [R1+0x5b8] ;  /* 0x0005b80001177983 */ /* 0x000f220000100800 */
[----:B-1----:R-:W-:Y:S02]  /*43710*/  @!P2 IMAD.MOV.U32 R12, RZ, RZ, R22 ;  /* 0x000000ffff0ca224 */ /* 0x002fe400078e0016 */
[----:B------:R-:W-:Y:S01]  /*43720*/  @!P2 IMAD.MOV.U32 R13, RZ, RZ, R25 ;  /* 0x000000ffff0da224 */ /* 0x000fe200078e0019 */
[----:B------:R-:W-:Y:S01]  /*43730*/  SGXT.U32 R21, R21, 0x1 ;  /* 0x000000011515781a */ /* 0x000fe20000000000 */
[----:B------:R-:W4:Y:S04]  /*43740*/  LDL R14, [R1+0x5bc] ;  /* 0x0005bc00010e7983 */ /* 0x000f280000100800 */
[----:B------:R2:W4:Y:S01]  /*43750*/  @!P2 LDG.E.U8 R7, desc[UR20][R12.64] ;  /* 0x000000140c07a981 */ /* 0x000522000c1e1100 */
[----:B------:R-:W-:-:S04]  /*43760*/  LOP3.LUT R21, R21, 0x48, RZ, 0xfc, !PT ;  /* 0x0000004815157812 */ /* 0x000fc800078efcff */
[----:B------:R-:W-:Y:S02]  /*43770*/  ISETP.GE.AND P1, PT, R21, UR5, PT ;  /* 0x0000000515007c0c */ /* 0x000fe4000bf26270 */
[----:B------:R-:W-:-:S11]  /*43780*/  PRMT R2, RZ, 0x7610, R2 ;  /* 0x00007610ff027816 */ /* 0x000fd60000000002 */
[----:B--2---:R-:W-:Y:S02]  /*43790*/  @!P1 IMAD.MOV.U32 R13, RZ, RZ, R20 ;  /* 0x000000ffff0d9224 */ /* 0x004fe400078e0014 */
[----:B---3--:R-:W-:-:S05]  /*437a0*/  @!P1 IMAD.MOV.U32 R12, RZ, RZ, R19 ;  /* 0x000000ffff0c9224 */ /* 0x008fca00078e0013 */
[----:B------:R4:W2:Y:S04]  /*437b0*/  @!P1 LDG.E.U8 R2, desc[UR20][R12.64] ;  /* 0x000000140c029981 */ /* 0x0008a8000c1e1100 */
[----:B------:R-:W-:Y:S04]  /*437c0*/  STL [R1+0x204c], R11 ;  /* 0x00204c0b01007387 */ /* 0x000fe80000100800 */
[----:B------:R-:W3:Y:S04]  /*437d0*/  LDL R18, [R1+0x5c0] ;  /* 0x0005c00001127983 */ /* 0x000ee80000100800 */
[----:B------:R-:W3:Y:S01]  /*437e0*/  LDL R16, [R1+0x5c4] ;  /* 0x0005c40001107983 */ /* 0x000ee20000100800 */
[----:B------:R-:W0:Y:S02]  /*437f0*/  S2R R21, SR_TID.X ;  /* 0x0000000000157919 */ /* 0x000e240000002100 */
[----:B0-----:R-:W-:-:S04]  /*43800*/  SHF.R.U32.HI R21, RZ, 0x6, R21 ;  /* 0x00000006ff157819 */ /* 0x001fc80000011615 */
[----:B------:R-:W-:-:S04]  /*43810*/  SGXT.U32 R21, R21, 0x1 ;  /* 0x000000011515781a */ /* 0x000fc80000000000 */
[----:B------:R-:W-:-:S04]  /*43820*/  LOP3.LUT R21, R21, 0x4a, RZ, 0xfc, !PT ;  /* 0x0000004a15157812 */ /* 0x000fc800078efcff */
[----:B------:R-:W-:Y:S02]  /*43830*/  ISETP.GE.AND P3, PT, R21, UR5, PT ;  /* 0x0000000515007c0c */ /* 0x000fe4000bf66270 */
[----:B------:R-:W0:Y:S01]  /*43840*/  S2R R21, SR_TID.X ;  /* 0x0000000000157919 */ /* 0x000e220000002100 */
[----:B------:R-:W-:Y:S02]  /*43850*/  PRMT R8, RZ, 0x7610, R8 ;  /* 0x00007610ff087816 */ /* 0x000fe40000000008 */
[----:B------:R-:W-:Y:S02]  /*43860*/  PRMT R9, RZ, 0x7610, R9 ;  /* 0x00007610ff097816 */ /* 0x000fe40000000009 */
[----:B0-----:R-:W-:Y:S02]  /*43870*/  SHF.R.U32.HI R26, RZ, 0x6, R21 ;  /* 0x00000006ff1a7819 */ /* 0x001fe40000011615 */
[----:B------:R-:W-:Y:S02]  /*43880*/  LEA.HI R21, R21, 0x4e, RZ, 0x1a ;  /* 0x0000004e15157811 */ /* 0x000fe400078fd0ff */
[----:B------:R-:W-:-:S02]  /*43890*/  SGXT.U32 R26, R26, 0x1 ;  /* 0x000000011a1a781a */ /* 0x000fc40000000000 */
[----:B------:R-:W-:Y:S02]  /*438a0*/  ISETP.GE.AND P2, PT, R21, UR5, PT ;  /* 0x0000000515007c0c */ /* 0x000fe4000bf46270 */
[----:B------:R-:W-:Y:S01]  /*438b0*/  LOP3.LUT R26, R26, 0x4c, RZ, 0xfc, !PT ;  /* 0x0000004c1a1a7812 */ /* 0x000fe200078efcff */
[----:B----4-:R-:W-:Y:S02]  /*438c0*/  @!P3 IMAD.MOV.U32 R13, RZ, RZ, R24 ;  /* 0x000000ffff0db224 */ /* 0x010fe400078e0018 */
[----:B------:R-:W-:Y:S01]  /*438d0*/  @!P3 IMAD.MOV.U32 R12, RZ, RZ, R17 ;  /* 0x000000ffff0cb224 */ /* 0x000fe200078e0011 */
[----:B------:R-:W-:Y:S01]  /*438e0*/  STL [R1+0x203c], R10 ;  /* 0x00203c0a01007387 */ /* 0x000fe20000100800 */
[----:B------:R-:W-:-:S03]  /*438f0*/  ISETP.GE.AND P4, PT, R26, UR5, PT ;  /* 0x000000051a007c0c */ /* 0x000fc6000bf86270 */
[----:B------:R0:W4:Y:S04]  /*43900*/  @!P3 LDG.E.U8 R8, desc[UR20][R12.64] ;  /* 0x000000140c08b981 */ /* 0x000128000c1e1100 */
[----:B------:R-:W-:Y:S04]  /*43910*/  STL [R1+0x2040], R7 ;  /* 0x0020400701007387 */ /* 0x000fe80000100800 */
[----:B------:R-:W4:Y:S04]  /*43920*/  LDL R22, [R1+0x5c8] ;  /* 0x0005c80001167983 */ /* 0x000f280000100800 */
[----:B------:R-:W4:Y:S01]  /*43930*/  LDL R21, [R1+0x5cc] ;  /* 0x0005cc0001157983 */ /* 0x000f220000100800 */
[----:B0-----:R-:W-:-:S02]  /*43940*/  @!P4 IMAD.MOV.U32 R12, RZ, RZ, R14 ;  /* 0x000000ffff0cc224 */ /* 0x001fc400078e000e */
[----:B------:R-:W-:Y:S01]  /*43950*/  @!P4 IMAD.MOV.U32 R13, RZ, RZ, R23 ;  /* 0x000000ffff0dc224 */ /* 0x000fe200078e0017 */
[----:B------:R-:W-:Y:S01]  /*43960*/  PRMT R6, RZ, 0x7610, R6 ;  /* 0x00007610ff067816 */ /* 0x000fe20000000006 */
[----:B------:R-:W4:Y:S04]  /*43970*/  LDL R20, [R1+0x5d0] ;  /* 0x0005d00001147983 */ /* 0x000f280000100800 */
[----:B------:R3:W4:Y:S04]  /*43980*/  @!P4 LDG.E.U8 R9, desc[UR20][R12.64] ;  /* 0x000000140c09c981 */ /* 0x000728000c1e1100 */
[----:B--2---:R0:W-:Y:S01]  /*43990*/  STL [R1+0x2c], R2 ;  /* 0x00002c0201007387 */ /* 0x0041e20000100800 */
[----:B------:R-:W1:Y:S01]  /*439a0*/  S2R R19, SR_TID.X ;  /* 0x0000000000137919 */ /* 0x000e620000002100 */
[----:B---3--:R-:W-:-:S02]  /*439b0*/  @!P2 IMAD.MOV.U32 R13, RZ, RZ, R18 ;  /* 0x000000ffff0da224 */ /* 0x008fc400078e0012 */
[----:B------:R-:W2:Y:S01]  /*439c0*/  LDL R17, [R1+0x5d8] ;  /* 0x0005d80001117983 */ /* 0x000ea20000100800 */
[----:B------:R-:W-:-:S03]  /*439d0*/  @!P2 IMAD.MOV.U32 R12, RZ, RZ, R16 ;  /* 0x000000ffff0ca224 */ /* 0x000fc600078e0010 */
[----:B0-----:R-:W3:Y:S04]  /*439e0*/  LDL R2, [R1+0x5d4] ;  /* 0x0005d40001027983 */ /* 0x001ee80000100800 */
[----:B------:R0:W2:Y:S04]  /*439f0*/  @!P2 LDG.E.U8 R6, desc[UR20][R12.64] ;  /* 0x000000140c06a981 */ /* 0x0000a8000c1e1100 */
[----:B------:R-:W2:Y:S01]  /*43a00*/  LDL R11, [R1+0x5dc] ;  /* 0x0005dc00010b7983 */ /* 0x000ea20000100800 */
[----:B-1----:R-:W-:-:S04]  /*43a10*/  SHF.R.U32.HI R19, RZ, 0x6, R19 ;  /* 0x00000006ff137819 */ /* 0x002fc80000011613 */
[----:B------:R-:W-:-:S04]  /*43a20*/  SGXT.U32 R19, R19, 0x1 ;  /* 0x000000011313781a */ /* 0x000fc80000000000 */
[----:B------:R-:W-:-:S04]  /*43a30*/  LOP3.LUT R19, R19, 0x50, RZ, 0xfc, !PT ;  /* 0x0000005013137812 */ /* 0x000fc800078efcff */
[----:B------:R-:W-:Y:S02]  /*43a40*/  ISETP.GE.AND P1, PT, R19, UR5, PT ;  /* 0x0000000513007c0c */ /* 0x000fe4000bf26270 */
[----:B------:R-:W1:Y:S02]  /*43a50*/  S2R R19, SR_TID.X ;  /* 0x0000000000137919 */ /* 0x000e640000002100 */
[----:B-1----:R-:W-:-:S04]  /*43a60*/  SHF.R.U32.HI R19, RZ, 0x6, R19 ;  /* 0x00000006ff137819 */ /* 0x002fc80000011613 */
[----:B------:R-:W-:-:S04]  /*43a70*/  SGXT.U32 R19, R19, 0x1 ;  /* 0x000000011313781a */ /* 0x000fc80000000000 */
[----:B------:R-:W-:-:S04]  /*43a80*/  LOP3.LUT R19, R19, 0x52, RZ, 0xfc, !PT ;  /* 0x0000005213137812 */ /* 0x000fc800078efcff */
[----:B------:R-:W-:Y:S01]  /*43a90*/  ISETP.GE.AND P3, PT, R19, UR5, PT ;  /* 0x0000000513007c0c */ /* 0x000fe2000bf66270 */
[----:B----4-:R1:W-:Y:S04]  /*43aa0*/  STL [R1+0x2050], R8 ;  /* 0x0020500801007387 */ /* 0x0103e80000100800 */
[----:B------:R-:W4:Y:S04]  /*43ab0*/  LDL R14, [R1+0x5e0] ;  /* 0x0005e000010e7983 */ /* 0x000f280000100800 */
[----:B------:R-:W4:Y:S01]  /*43ac0*/  LDL R7, [R1+0x5e4] ;  /* 0x0005e40001077983 */ /* 0x000f220000100800 */
[----:B-1----:R-:W-:Y:S01]  /*43ad0*/  PRMT R8, RZ, 0x7610, R8 ;  /* 0x00007610ff087816 */ /* 0x002fe20000000008 */
[----:B0-----:R-:W-:-:S02]  /*43ae0*/  @!P1 IMAD.MOV.U32 R13, RZ, RZ, R22 ;  /* 0x000000ffff0d9224 */ /* 0x001fc400078e0016 */
[----:B------:R-:W-:-:S05]  /*43af0*/  @!P1 IMAD.MOV.U32 R12, RZ, RZ, R21 ;  /* 0x000000ffff0c9224 */ /* 0x000fca00078e0015 */
[----:B------:R0:W4:Y:S04]  /*43b00*/  @!P1 LDG.E.U8 R8, desc[UR20][R12.64] ;  /* 0x000000140c089981 */ /* 0x000128000c1e1100 */
[----:B------:R1:W-:Y:S04]  /*43b10*/  STL [R1+0x2044], R9 ;  /* 0x0020440901007387 */ /* 0x0003e80000100800 */
[----:B------:R-:W4:Y:S04]  /*43b20*/  LDL R18, [R1+0x5e8] ;  /* 0x0005e80001127983 */ /* 0x000f280000100800 */
[----:B------:R-:W4:Y:S01]  /*43b30*/  LDL R16, [R1+0x5ec] ;  /* 0x0005ec0001107983 */ /* 0x000f220000100800 */
[----:B0-----:R-:W-:-:S03]  /*43b40*/  @!P3 IMAD.MOV.U32 R13, RZ, RZ, R20 ;  /* 0x000000ffff0db224 */ /* 0x001fc600078e0014 */
[----:B------:R-:W4:Y:S04]  /*43b50*/  LDL R10, [R1+0x5f0] ;  /* 0x0005f000010a7983 */ /* 0x000f280000100800 */
[----:B-1----:R-:W4:Y:S01]  /*43b60*/  LDL R9, [R1+0x5f4] ;  /* 0x0005f40001097983 */ /* 0x002f220000100800 */
[----:B---3--:R-:W-:-:S03]  /*43b70*/  @!P3 IMAD.MOV.U32 R12, RZ, RZ, R2 ;  /* 0x000000ffff0cb224 */ /* 0x008fc600078e0002 */
[----:B--2---:R0:W-:Y:S02]  /*43b80*/  STL [R1+0x2048], R6 ;  /* 0x0020480601007387 */ /* 0x0041e40000100800 */
[----:B0-----:R-:W-:-:S06]  /*43b90*/  PRMT R6, RZ, 0x7610, R6 ;  /* 0x00007610ff067816 */ /* 0x001fcc0000000006 */
[----:B------:R0:W2:Y:S01]  /*43ba0*/  @!P3 LDG.E.U8 R6, desc[UR20][R12.64] ;  /* 0x000000140c06b981 */ /* 0x0000a2000c1e1100 */
[----:B------:R-:W1:Y:S01]  /*43bb0*/  S2R R19, SR_TID.X ;  /* 0x0000000000137919 */ /* 0x000e620000002100 */
[----:B------:R-:W-:Y:S02]  /*43bc0*/  PRMT R0, RZ, 0x7610, R0 ;  /* 0x00007610ff007816 */ /* 0x000fe40000000000 */
[----:B-1----:R-:W-:-:S04]  /*43bd0*/  SHF.R.U32.HI R19, RZ, 0x6, R19 ;  /* 0x00000006ff137819 */ /* 0x002fc80000011613 */
[----:B------:R-:W-:-:S04]  /*43be0*/  SGXT.U32 R19, R19, 0x1 ;  /* 0x000000011313781a */ /* 0x000fc80000000000 */
[----:B------:R-:W-:-:S04]  /*43bf0*/  LOP3.LUT R19, R19, 0x54, RZ, 0xfc, !PT ;  /* 0x0000005413137812 */ /* 0x000fc800078efcff */
[----:B------:R-:W-:-:S13]  /*43c00*/  ISETP.GE.AND P4, PT, R19, UR5, PT ;  /* 0x0000000513007c0c */ /* 0x000fda000bf86270 */
[----:B0-----:R-:W-:Y:S02]  /*43c10*/  @!P4 IMAD.MOV.U32 R12, RZ, RZ, R11 ;  /* 0x000000ffff0cc224 */ /* 0x001fe400078e000b */
[----:B------:R-:W-:-:S05]  /*43c20*/  @!P4 IMAD.MOV.U32 R13, RZ, RZ, R17 ;  /* 0x000000ffff0dc224 */ /* 0x000fca00078e0011 */
[----:B------:R0:W3:Y:S04]  /*43c30*/  @!P4 LDG.E.U8 R0, desc[UR20][R12.64] ;  /* 0x000000140c00c981 */ /* 0x0000e8000c1e1100 */
[----:B----4-:R1:W-:Y:S04]  /*43c40*/  STL [R1+0x1c], R8 ;  /* 0x00001c0801007387 */ /* 0x0103e80000100800 */
[----:B------:R-:W4:Y:S04]  /*43c50*/  LDL R2, [R1+0x5fc] ;  /* 0x0005fc0001027983 */ /* 0x000f280000100800 */
[----:B-1----:R-:W4:Y:S01]  /*43c60*/  LDL R8, [R1+0x5f8] ;  /* 0x0005f80001087983 */ /* 0x002f220000100800 */
[----:B------:R-:W1:Y:S03]  /*43c70*/  S2R R19, SR_TID.X ;  /* 0x0000000000137919 */ /* 0x000e660000002100 */
[----:B--2---:R2:W-:Y:S04]  /*43c80*/  STL [R1+0x2054], R6 ;  /* 0x0020540601007387 */ /* 0x0045e80000100800 */
[----:B------:R-:W4:Y:S04]  /*43c90*/  LDL R17, [R1+0x600] ;  /* 0x0006000001117983 */ /* 0x000f280000100800 */
[----:B------:R-:W4:Y:S01]  /*43ca0*/  LDL R11, [R1+0x604] ;  /* 0x00060400010b7983 */ /* 0x000f220000100800 */
[----:B-1----:R-:W-:-:S02]  /*43cb0*/  SHF.R.U32.HI R23, RZ, 0x6, R19 ;  /* 0x00000006ff177819 */ /* 0x002fc40000011613 */
[----:B------:R-:W-:-:S04]  /*43cc0*/  SHF.R.U32.HI R19, RZ, 0x6, R19 ;  /* 0x00000006ff137819 */ /* 0x000fc80000011613 */
[----:B------:R-:W-:-:S04]  /*43cd0*/  SGXT.U32 R19, R19, 0x1 ;  /* 0x000000011313781a */ /* 0x000fc80000000000 */
[----:B------:R-:W-:-:S04]  /*43ce0*/  LOP3.LUT R19, R19, 0x58, RZ, 0xfc, !PT ;  /* 0x0000005813137812 */ /* 0x000fc800078efcff */
[----:B------:R-:W-:Y:S02]  /*43cf0*/  ISETP.GE.AND P1, PT, R19, UR5, PT ;  /* 0x0000000513007c0c */ /* 0x000fe4000bf26270 */
[----:B------:R-:W1:Y:S01]  /*43d00*/  S2R R19, SR_TID.X ;  /* 0x0000000000137919 */ /* 0x000e620000002100 */
[----:B------:R-:W-:-:S04]  /*43d10*/  SGXT.U32 R23, R23, 0x1 ;  /* 0x000000011717781a */ /* 0x000fc80000000000 */
[----:B------:R-:W-:Y:S02]  /*43d20*/  LOP3.LUT R23, R23, 0x56, RZ, 0xfc, !PT ;  /* 0x0000005617177812 */ /* 0x000fe400078efcff */
[----:B-1----:R-:W-:-:S04]  /*43d30*/  SHF.R.U32.HI R19, RZ, 0x6, R19 ;  /* 0x00000006ff137819 */ /* 0x002fc80000011613 */
[----:B------:R-:W-:-:S04]  /*43d40*/  SGXT.U32 R19, R19, 0x1 ;  /* 0x000000011313781a */ /* 0x000fc80000000000 */
[----:B------:R-:W-:-:S04]  /*43d50*/  LOP3.LUT R19, R19, 0x5a, RZ, 0xfc, !PT ;  /* 0x0000005a13137812 */ /* 0x000fc800078efcff */
[----:B------:R-:W-:Y:S02]  /*43d60*/  ISETP.GE.AND P3, PT, R19, UR5, PT ;  /* 0x0000000513007c0c */ /* 0x000fe4000bf66270 */
[----:B------:R-:W1:Y:S01]  /*43d70*/  S2R R19, SR_TID.X ;  /* 0x0000000000137919 */ /* 0x000e620000002100 */
[----:B------:R-:W-:Y:S02]  /*43d80*/  ISETP.GE.AND P2, PT, R23, UR5, PT ;  /* 0x0000000517007c0c */ /* 0x000fe4000bf46270 */
[----:B------:R-:W-:Y:S02]  /*43d90*/  PRMT R5, RZ, 0x7610, R5 ;  /* 0x00007610ff057816 */ /* 0x000fe40000000005 */
[----:B------:R-:W-:-:S09]  /*43da0*/  PRMT R15, RZ, 0x7610, R15 ;  /* 0x00007610ff0f7816 */ /* 0x000fd2000000000f */
[----:B0-----:R-:W-:Y:S02]  /*43db0*/  @!P2 IMAD.MOV.U32 R12, RZ, RZ, R7 ;  /* 0x000000ffff0ca224 */ /* 0x001fe400078e0007 */
[----:B------:R-:W-:Y:S02]  /*43dc0*/  @!P2 IMAD.MOV.U32 R13, RZ, RZ, R14 ;  /* 0x000000ffff0da224 */ /* 0x000fe400078e000e */
[----:B------:R-:W0:Y:S03]  /*43dd0*/  S2R R14, SR_TID.X ;  /* 0x00000000000e7919 */ /* 0x000e260000002100 */
[----:B------:R1:W4:Y:S02]  /*43de0*/  @!P2 LDG.E.U8 R5, desc[UR20][R12.64] ;  /* 0x000000140c05a981 */ /* 0x000324000c1e1100 */
[----:B-1----:R-:W-:Y:S01]  /*43df0*/  SHF.R.U32.HI R19, RZ, 0x6, R19 ;  /* 0x00000006ff137819 */ /* 0x002fe20000011613 */
[----:B------:R-:W-:-:S02]  /*43e00*/  @!P1 IMAD.MOV.U32 R12, RZ, RZ, R16 ;  /* 0x000000ffff0c9224 */ /* 0x000fc400078e0010 */
[----:B------:R-:W-:Y:S01]  /*43e10*/  @!P1 IMAD.MOV.U32 R13, RZ, RZ, R18 ;  /* 0x000000ffff0d9224 */ /* 0x000fe200078e0012 */
[----:B------:R-:W-:Y:S01]  /*43e20*/  SGXT.U32 R19, R19, 0x1 ;  /* 0x000000011313781a */ /* 0x000fe20000000000 */
[----:B---3--:R-:W-:Y:S04]  /*43e30*/  STL [R1+0x2058], R0 ;  /* 0x0020580001007387 */ /* 0x008fe80000100800 */
[----:B------:R1:W3:Y:S01]  /*43e40*/  @!P1 LDG.E.U8 R15, desc[UR20][R12.64] ;  /* 0x000000140c0f9981 */ /* 0x0002e2000c1e1100 */
[----:B------:R-:W-:-:S03]  /*43e50*/  LOP3.LUT R19, R19, 0x5c, RZ, 0xfc, !PT ;  /* 0x0000005c13137812 */ /* 0x000fc600078efcff */
[----:B------:R-:W3:Y:S04]  /*43e60*/  LDL R7, [R1+0x608] ;  /* 0x0006080001077983 */ /* 0x000ee80000100800 */
[----:B--2---:R-:W2:Y:S01]  /*43e70*/  LDL R6, [R1+0x60c] ;  /* 0x00060c0001067983 */ /* 0x004ea20000100800 */
[----:B------:R-:W-:Y:S01]  /*43e80*/  ISETP.GE.AND P4, PT, R19, UR5, PT ;  /* 0x0000000513007c0c */ /* 0x000fe2000bf86270 */
[----:B-1----:R-:W-:Y:S01]  /*43e90*/  @!P3 IMAD.MOV.U32 R12, RZ, RZ, R9 ;  /* 0x000000ffff0cb224 */ /* 0x002fe200078e0009 */
[----:B------:R-:W-:Y:S01]  /*43ea0*/  PRMT R3, RZ, 0x7610, R3 ;  /* 0x00007610ff037816 */ /* 0x000fe20000000003 */
[----:B------:R-:W-:-:S05]  /*43eb0*/  @!P3 IMAD.MOV.U32 R13, RZ, RZ, R10 ;  /* 0x000000ffff0db224 */ /* 0x000fca00078e000a */
[----:B------:R4:W2:Y:S01]  /*43ec0*/  @!P3 LDG.E.U8 R3, desc[UR20][R12.64] ;  /* 0x000000140c03b981 */ /* 0x0008a2000c1e1100 */
[----:B------:R-:W-:-:S04]  /*43ed0*/  PRMT R4, RZ, 0x7610, R4 ;  /* 0x00007610ff047816 */ /* 0x000fc80000000004 */
[----:B----4-:R-:W-:Y:S02]  /*43ee0*/  @!P4 IMAD.MOV.U32 R12, RZ, RZ, R2 ;  /* 0x000000ffff0cc224 */ /* 0x010fe400078e0002 */
[----:B------:R-:W-:-:S05]  /*43ef0*/  @!P4 IMAD.MOV.U32 R13, RZ, RZ, R8 ;  /* 0x000000ffff0dc224 */ /* 0x000fca00078e0008 */
[----:B------:R1:W4:Y:S01]  /*43f00*/  @!P4 LDG.E.U8 R4, desc[UR20][R12.64] ;  /* 0x000000140c04c981 */ /* 0x000322000c1e1100 */
[----:B0-----:R-:W-:-:S04]  /*43f10*/  LEA.HI R19, R14, 0x5e, RZ, 0x1a ;  /* 0x0000005e0e137811 */ /* 0x001fc800078fd0ff */
[----:B------:R-:W-:Y:S02]  /*43f20*/  ISETP.GE.AND P2, PT, R19, UR5, PT ;  /* 0x0000000513007c0c */ /* 0x000fe4000bf46270 */
[----:B------:R-:W-:-:S11]  /*43f30*/  PRMT R165, RZ, 0x7610, R165 ;  /* 0x00007610ffa57816 */ /* 0x000fd600000000a5 */
[----:B-1----:R-:W-:Y:S02]  /*43f40*/  @!P2 IMAD.MOV.U32 R13, RZ, RZ, R17 ;  /* 0x000000ffff0da224 */ /* 0x002fe400078e0011 */
[----:B------:R-:W-:-:S05]  /*43f50*/  @!P2 IMAD.MOV.U32 R12, RZ, RZ, R11 ;  /* 0x000000ffff0ca224 */ /* 0x000fca00078e000b */
[----:B------:R0:W4:Y:S01]  /*43f60*/  @!P2 LDG.E.U8 R165, desc[UR20][R12.64] ;  /* 0x000000140ca5a981 */ /* 0x000122000c1e1100 */
[----:B------:R-:W1:Y:S01]  /*43f70*/  S2R R16, SR_TID.X ;  /* 0x0000000000107919 */ /* 0x000e620000002100 */
[----:B------:R-:W-:Y:S02]  /*43f80*/  SHF.R.U32.HI R14, RZ, 0x6, R14 ;  /* 0x00000006ff0e7819 */ /* 0x000fe4000001160e */
[----:B-1----:R-:W-:-:S04]  /*43f90*/  SHF.R.U32.HI R16, RZ, 0x6, R16 ;  /* 0x00000006ff107819 */ /* 0x002fc80000011610 */
[----:B------:R-:W-:-:S04]  /*43fa0*/  SGXT.U32 R16, R16, 0x1 ;  /* 0x000000011010781a */ /* 0x000fc80000000000 */
[----:B------:R-:W-:-:S04]  /*43fb0*/  LOP3.LUT R16, R16, 0x62, RZ, 0xfc, !PT ;  /* 0x0000006210107812 */ /* 0x000fc800078efcff */
[----:B------:R-:W-:Y:S02]  /*43fc0*/  ISETP.GE.AND P3, PT, R16, UR5, PT ;  /* 0x0000000510007c0c */ /* 0x000fe4000bf66270 */
[----:B------:R-:W1:Y:S01]  /*43fd0*/  S2R R16, SR_TID.X ;  /* 0x0000000000107919 */ /* 0x000e620000002100 */
[----:B------:R-:W-:-:S04]  /*43fe0*/  SGXT.U32 R14, R14, 0x1 ;  /* 0x000000010e0e781a */ /* 0x000fc80000000000 */
[----:B------:R-:W-:-:S04]  /*43ff0*/  LOP3.LUT R14, R14, 0x60, RZ, 0xfc, !PT ;  /* 0x000000600e0e7812 */ /* 0x000fc800078efcff */
[----:B------:R-:W-:Y:S02]  /*44000*/  ISETP.GE.AND P1, PT, R14, UR5, PT ;  /* 0x000000050e007c0c */ /* 0x000fe4000bf26270 */
[----:B------:R-:W-:Y:S02]  /*44010*/  PRMT R164, RZ, 0x7610, R164 ;  /* 0x00007610ffa47816 */ /* 0x000fe400000000a4 */
[----:B-1----:R-:W-:Y:S01]  /*44020*/  SHF.R.U32.HI R16, RZ, 0x6, R16 ;  /* 0x00000006ff107819 */ /* 0x002fe20000011610 */
[----:B------:R-:W-:Y:S03]  /*44030*/  STL [R1+0x205c], R5 ;  /* 0x00205c0501007387 */ /* 0x000fe60000100800 */
[----:B------:R-:W-:-:S04]  /*44040*/  SGXT.U32 R16, R16, 0x1 ;  /* 0x000000011010781a */ /* 0x000fc80000000000 */
[----:B------:R-:W-:-:S04]  /*44050*/  LOP3.LUT R16, R16, 0x64, RZ, 0xfc, !PT ;  /* 0x0000006410107812 */ /* 0x000fc800078efcff */
[----:B------:R-:W-:Y:S01]  /*44060*/  ISETP.GE.AND P4, PT, R16, UR5, PT ;  /* 0x0000000510007c0c */ /* 0x000fe2000bf86270 */
[----:B---3--:R1:W-:Y:S04]  /*44070*/  STL [R1+0xc], R15 ;  /* 0x00000c0f01007387 */ /* 0x0083e80000100800 */
[----:B------:R-:W3:Y:S01]  /*44080*/  LDL R14, [R1+0x614] ;  /* 0x00061400010e7983 */ /* 0x000ee20000100800 */
[----:B0-----:R-:W-:Y:S02]  /*44090*/  @!P1 IMAD.MOV.U32 R13, RZ, RZ, R7 ;  /* 0x000000ffff0d9224 */ /* 0x001fe400078e0007 */
[----:B--2---:R-:W-:Y:S01]  /*440a0*/  @!P1 IMAD.MOV.U32 R12, RZ, RZ, R6 ;  /* 0x000000ffff0c9224 */ /* 0x004fe200078e0006 */
[----:B------:R-:W0:Y:S01]  /*440b0*/  S2R R16, SR_TID.X ;  /* 0x0000000000107919 */ /* 0x000e220000002100 */
[----:B-1----:R-:W2:Y:S04]  /*440c0*/  LDL R15, [R1+0x610] ;  /* 0x00061000010f7983 */ /* 0x002ea80000100800 */
[----:B------:R-:W2:Y:S04]  /*440d0*/  LDL R10, [R1+0x618] ;  /* 0x00061800010a7983 */ /* 0x000ea80000100800 */
[----:B------:R-:W2:Y:S04]  /*440e0*/  LDL R9, [R1+0x61c] ;  /* 0x00061c0001097983 */ /* 0x000ea80000100800 */
[----:B------:R3:W2:Y:S04]  /*440f0*/  @!P1 LDG.E.U8 R164, desc[UR20][R12.64] ;  /* 0x000000140ca49981 */ /* 0x0006a8000c1e1100 */
[----:B------:R-:W-:Y:S04]  /*44100*/  STL [R1+0x2060], R3 ;  /* 0x0020600301007387 */ /* 0x000fe80000100800 */
[----:B------:R-:W2:Y:S04]  /*44110*/  LDL R8, [R1+0x620] ;  /* 0x0006200001087983 */ /* 0x000ea80000100800 */
[----:B------:R-:W2:Y:S04]  /*44120*/  LDL R2, [R1+0x624] ;  /* 0x0006240001027983 */ /* 0x000ea80000100800 */
[----:B----4-:R1:W-:Y:S04]  /*44130*/  STL [R1+0x2064], R4 ;  /* 0x0020640401007387 */ /* 0x0103e80000100800 */
[----:B------:R-:W4:Y:S04]  /*44140*/  LDL R5, [R1+0x628] ;  /* 0x0006280001057983 */ /* 0x000f280000100800 */
[----:B-1----:R-:W4:Y:S01]  /*44150*/  LDL R4, [R1+0x62c] ;  /* 0x00062c0001047983 */ /* 0x002f220000100800 */
[----:B0-----:R-:W-:-:S04]  /*44160*/  SHF.R.U32.HI R0, RZ, 0x6, R16 ;  /* 0x00000006ff007819 */ /* 0x001fc80000011610 */
[----:B------:R-:W-:-:S04]  /*44170*/  SGXT.U32 R0, R0, 0x1 ;  /* 0x000000010000781a */ /* 0x000fc80000000000 */
[----:B------:R-:W-:-:S04]  /*44180*/  LOP3.LUT R0, R0, 0x66, RZ, 0xfc, !PT ;  /* 0x0000006600007812 */ /* 0x000fc800078efcff */
[----:B------:R-:W-:Y:S01]  /*44190*/  ISETP.GE.AND P2, PT, R0, UR5, PT ;  /* 0x0000000500007c0c */ /* 0x000fe2000bf46270 */
[----:B------:R0:W-:Y:S04]  /*441a0*/  STL [R1+0x2068], R165 ;  /* 0x002068a501007387 */ /* 0x0001e80000100800 */
[----:B------:R-:W4:Y:S04]  /*441b0*/  LDL R0, [R1+0x634] ;  /* 0x0006340001007983 */ /* 0x000f280000100800 */
[----:B------:R-:W4:Y:S01]  /*441c0*/  LDL R3, [R1+0x630] ;  /* 0x0006300001037983 */ /* 0x000f220000100800 */
[----:B------:R-:W-:-:S02]  /*441d0*/  PRMT R163, RZ, 0x7610, R163 ;  /* 0x00007610ffa37816 */ /* 0x000fc400000000a3 */
[----:B------:R-:W-:Y:S01]  /*441e0*/  SHF.R.U32.HI R11, RZ, 0x6, R16 ;  /* 0x00000006ff0b7819 */ /* 0x000fe20000011610 */
[----:B------:R-:W4:Y:S04]  /*441f0*/  LDL R7, [R1+0x638] ;  /* 0x0006380001077983 */ /* 0x000f280000100800 */
[----:B------:R-:W4:Y:S01]  /*44200*/  LDL R6, [R1+0x63c] ;  /* 0x00063c0001067983 */ /* 0x000f220000100800 */
[----:B------:R-:W-:Y:S02]  /*44210*/  SGXT.U32 R11, R11, 0x1 ;  /* 0x000000010b0b781a */ /* 0x000fe40000000000 */
[----:B------:R-:W-:Y:S02]  /*44220*/  PRMT R162, RZ, 0x7610, R162 ;  /* 0x00007610ffa27816 */ /* 0x000fe400000000a2 */
[----:B------:R-:W-:-:S04]  /*44230*/  LOP3.LUT R11, R11, 0x68, RZ, 0xfc, !PT ;  /* 0x000000680b0b7812 */ /* 0x000fc800078efcff */
[----:B------:R-:W-:Y:S02]  /*44240*/  ISETP.GE.AND P1, PT, R11, UR5, PT ;  /* 0x000000050b007c0c */ /* 0x000fe4000bf26270 */
[----:B------:R-:W-:Y:S02]  /*44250*/  PRMT R158, RZ, 0x7610, R158 ;  /* 0x00007610ff9e7816 */ /* 0x000fe4000000009e */
[----:B------:R-:W-:-:S04]  /*44260*/  SHF.R.U32.HI R11, RZ, 0x6, R16 ;  /* 0x00000006ff0b7819 */ /* 0x000fc80000011610 */
[----:B------:R-:W-:-:S04]  /*44270*/  SGXT.U32 R11, R11, 0x1 ;  /* 0x000000010b0b781a */ /* 0x000fc80000000000 */
[----:B------:R-:W-:Y:S02]  /*44280*/  LOP3.LUT R11, R11, 0x6a, RZ, 0xfc, !PT ;  /* 0x0000006a0b0b7812 */ /* 0x000fe400078efcff */
[----:B------:R-:W-:Y:S01]  /*44290*/  PRMT R156, RZ, 0x7610, R156 ;  /* 0x00007610ff9c7816 */ /* 0x000fe2000000009c */
[----:B---3--:R-:W-:Y:S02]  /*442a0*/  @!P3 IMAD.MOV.U32 R12, RZ, RZ, R14 ;  /* 0x000000ffff0cb224 */ /* 0x008fe400078e000e */
[----:B--2---:R-:W-:-:S05]  /*442b0*/  @!P3 IMAD.MOV.U32 R13, RZ, RZ, R15 ;  /* 0x000000ffff0db224 */ /* 0x004fca00078e000f */
[----:B------:R1:W2:Y:S04]  /*442c0*/  @!P3 LDG.E.U8 R163, desc[UR20][R12.64] ;  /* 0x000000140ca3b981 */ /* 0x0002a8000c1e1100 */
[----:B------:R3:W-:Y:S01]  /*442d0*/  STL [R1+0x206c], R164 ;  /* 0x00206ca401007387 */ /* 0x0007e20000100800 */
[----:B-1----:R-:W-:Y:S02]  /*442e0*/  @!P4 IMAD.MOV.U32 R12, RZ, RZ, R9 ;  /* 0x000000ffff0cc224 */ /* 0x002fe400078e0009 */
[----:B------:R-:W-:Y:S01]  /*442f0*/  @!P4 IMAD.MOV.U32 R13, RZ, RZ, R10 ;  /* 0x000000ffff0dc224 */ /* 0x000fe200078e000a */
[----:B------:R-:W2:Y:S04]  /*44300*/  LDL R9, [R1+0x644] ;  /* 0x0006440001097983 */ /* 0x000ea80000100800 */
[----:B------:R-:W2:Y:S04]  /*44310*/  LDL R10, [R1+0x640] ;  /* 0x00064000010a7983 */ /* 0x000ea80000100800 */
[----:B------:R1:W2:Y:S01]  /*44320*/  @!P4 LDG.E.U8 R162, desc[UR20][R12.64] ;  /* 0x000000140ca2c981 */ /* 0x0002a2000c1e1100 */
[----:B------:R-:W-:Y:S01]  /*44330*/  ISETP.GE.AND P3, PT, R11, UR5, PT ;  /* 0x000000050b007c0c */ /* 0x000fe2000bf66270 */
[----:B------:R-:W0:Y:S01]  /*44340*/  S2R R14, SR_TID.X ;  /* 0x00000000000e7919 */ /* 0x000e220000002100 */
[----:B------:R-:W-:Y:S01]  /*44350*/  PRMT R154, RZ, 0x7610, R154 ;  /* 0x00007610ff9a7816 */ /* 0x000fe2000000009a */
[----:B------:R-:W2:Y:S01]  /*44360*/  LDL R15, [R1+0x660] ;  /* 0x00066000010f7983 */ /* 0x000ea20000100800 */
[----:B-1----:R-:W-:-:S02]  /*44370*/  @!P2 IMAD.MOV.U32 R12, RZ, RZ, R2 ;  /* 0x000000ffff0ca224 */ /* 0x002fc400078e0002 */
[----:B------:R-:W-:Y:S01]  /*44380*/  @!P2 IMAD.MOV.U32 R13, RZ, RZ, R8 ;  /* 0x000000ffff0da224 */ /* 0x000fe200078e0008 */
[----:B------:R-:W2:Y:S04]  /*44390*/  LDL R2, [R1+0x64c] ;  /* 0x00064c0001027983 */ /* 0x000ea80000100800 */
[----:B------:R-:W2:Y:S04]  /*443a0*/  LDL R8, [R1+0x648] ;  /* 0x0006480001087983 */ /* 0x000ea80000100800 */
[----:B------:R4:W2:Y:S01]  /*443b0*/  @!P2 LDG.E.U8 R158, desc[UR20][R12.64] ;  /* 0x000000140c9ea981 */ /* 0x0008a2000c1e1100 */
[----:B------:R-:W-:-:S02]  /*443c0*/  PRMT R152, RZ, 0x7610, R152 ;  /* 0x00007610ff987816 */ /* 0x000fc40000000098 */
[----:B------:R-:W-:Y:S01]  /*443d0*/  PRMT R150, RZ, 0x7610, R150 ;  /* 0x00007610ff967816 */ /* 0x000fe20000000096 */
[----:B------:R-:W2:Y:S01]  /*443e0*/  LDL R17, [R1+0x96c] ;  /* 0x00096c0001117983 */ /* 0x000ea20000100800 */
[----:B------:R-:W-:Y:S02]  /*443f0*/  PRMT R148, RZ, 0x7610, R148 ;  /* 0x00007610ff947816 */ /* 0x000fe40000000094 */
[----:B------:R-:W-:Y:S02]  /*44400*/  PRMT R146, RZ, 0x7610, R146 ;  /* 0x00007610ff927816 */ /* 0x000fe40000000092 */
[----:B------:R-:W-:Y:S01]  /*44410*/  PRMT R144, RZ, 0x7610, R144 ;  /* 0x00007610ff907816 */ /* 0x000fe20000000090 */
[----:B----4-:R-:W-:Y:S01]  /*44420*/  @!P1 IMAD.MOV.U32 R13, RZ, RZ, R5 ;  /* 0x000000ffff0d9224 */ /* 0x010fe200078e0005 */
[----:B------:R-:W-:Y:S01]  /*44430*/  PRMT R142, RZ, 0x7610, R142 ;  /* 0x00007610ff8e7816 */ /* 0x000fe2000000008e */
[----:B------:R-:W4:Y:S01]  /*44440*/  LDL R5, [R1+0x650] ;  /* 0x0006500001057983 */ /* 0x000f220000100800 */
[----:B------:R-:W-:-:S03]  /*44450*/  @!P1 IMAD.MOV.U32 R12, RZ, RZ, R4 ;  /* 0x000000ffff0c9224 */ /* 0x000fc600078e0004 */
[----:B------:R-:W4:Y:S04]  /*44460*/  LDL R4, [R1+0x654] ;  /* 0x0006540001047983 */ /* 0x000f280000100800 */
[----:B------:R1:W4:Y:S01]  /*44470*/  @!P1 LDG.E.U8 R156, desc[UR20][R12.64] ;  /* 0x000000140c9c9981 */ /* 0x000322000c1e1100 */
        /* <DEDUP_REMOVED lines=25> */
[----:B------:R-:W-:Y:S01]  /*44610*/  PRMT R90, RZ, 0x7610, R90 ;  /* 0x00007610ff5a7816 */ /* 0x000fe2000000005a */
[----:B------:R-:W0:Y:S01]  /*44620*/  S2R R18, SR_TID.X ;  /* 0x0000000000127919 */ /* 0x000e220000002100 */
[----:B------:R-:W-:Y:S02]  /*44630*/  PRMT R88, RZ, 0x7610, R88 ;  /* 0x00007610ff587816 */ /* 0x000fe40000000058 */
[----:B------:R-:W-:-:S02]  /*44640*/  PRMT R86, RZ, 0x7610, R86 ;  /* 0x00007610ff567816 */ /* 0x000fc40000000056 */
[----:B------:R-:W-:Y:S01]  /*44650*/  PRMT R84, RZ, 0x7610, R84 ;  /* 0x00007610ff547816 */ /* 0x000fe20000000054 */
[----:B------:R-:W0:Y:S01]  /*44660*/  S2R R20, SR_TID.X ;  /* 0x0000000000147919 */ /* 0x000e220000002100 */
[----:B------:R-:W0:Y:S01]  /*44670*/  S2R R22, SR_TID.X ;  /* 0x0000000000167919 */ /* 0x000e220000002100 */
[----:B------:R-:W4:Y:S04]  /*44680*/  LDL R27, [R1+0x9bc] ;  /* 0x0009bc00011b7983 */ /* 0x000f280000100800 */
[----:B------:R-:W4:Y:S01]  /*44690*/  LDL R26, [R1+0x9c0] ;  /* 0x0009c000011a7983 */ /* 0x000f220000100800 */
[----:B------:R-:W0:Y:S01]  /*446a0*/  S2R R24, SR_TID.X ;  /* 0x0000000000187919 */ /* 0x000e220000002100 */
[----:B------:R-:W0:Y:S01]  /*446b0*/  S2R R28, SR_TID.X ;  /* 0x00000000001c7919 */ /* 0x000e220000002100 */
[----:B------:R-:W0:Y:S01]  /*446c0*/  S2R R30, SR_TID.X ;  /* 0x00000000001e7919 */ /* 0x000e220000002100 */
[----:B------:R-:W0:Y:S01]  /*446d0*/  S2R R32, SR_TID.X ;  /* 0x0000000000207919 */ /* 0x000e220000002100 */
[----:B------:R-:W4:Y:S04]  /*446e0*/  LDL R37, [R1+0xa0c] ;  /* 0x000a0c0001257983 */ /* 0x000f280000100800 */
[----:B------:R-:W4:Y:S01]  /*446f0*/  LDL R36, [R1+0xa10] ;  /* 0x000a100001247983 */ /* 0x000f220000100800 */
[----:B------:R-:W0:Y:S01]  /*44700*/  S2R R34, SR_TID.X ;  /* 0x0000000000227919 */ /* 0x000e220000002100 */
[----:B------:R-:W0:Y:S01]  /*44710*/  S2R R38, SR_TID.X ;  /* 0x0000000000267919 */ /* 0x000e220000002100 */
[----:B------:R-:W0:Y:S01]  /*44720*/  S2R R40, SR_TID.X ;  /* 0x0000000000287919 */ /* 0x000e220000002100 */
[----:B------:R-:W4:Y:S01]  /*44730*/  LDL R44, [R1+0xa54] ;  /* 0x000a5400012c7983 */ /* 0x000f220000100800 */
[----:B------:R-:W0:Y:S01]  /*44740*/  S2R R42, SR_TID.X ;  /* 0x00000000002a7919 */ /* 0x000e220000002100 */
[----:B------:R-:W0:Y:S01]  /*44750*/  S2R R45, SR_TID.X ;  /* 0x00000000002d7919 */ /* 0x000e220000002100 */
[----:B------:R-:W0:Y:S01]  /*44760*/  S2R R47, SR_TID.X ;  /* 0x00000000002f7919 */ /* 0x000e220000002100 */
[----:B-1----:R-:W-:Y:S01]  /*44770*/  @!P3 IMAD.MOV.U32 R12, RZ, RZ, R0 ;  /* 0x000000ffff0cb224 */ /* 0x002fe200078e0000 */
[----:B------:R-:W1:Y:S01]  /*44780*/  S2R R48, SR_TID.X ;  /* 0x0000000000307919 */ /* 0x000e620000002100 */
[----:B------:R-:W4:Y:S01]  /*44790*/  LDL R0, [R1+0x65c] ;  /* 0x00065c0001007983 */ /* 0x000f220000100800 */
[----:B------:R-:W-:-:S03]  /*447a0*/  @!P3 IMAD.MOV.U32 R13, RZ, RZ, R3 ;  /* 0x000000ffff0db224 */ /* 0x000fc600078e0003 */
[----:B------:R-:W4:Y:S01]  /*447b0*/  LDL R3, [R1+0x658] ;  /* 0x0006580001037983 */ /* 0x000f220000100800 */
[----:B0-----:R-:W-:-:S03]  /*447c0*/  SHF.R.U32.HI R11, RZ, 0x6, R14 ;  /* 0x00000006ff0b7819 */ /* 0x001fc6000001160e */
[----:B------:R0:W4:Y:S01]  /*447d0*/  @!P3 LDG.E.U8 R154, desc[UR20][R12.64] ;  /* 0x000000140c9ab981 */ /* 0x000122000c1e1100 */
[----:B------:R-:W-:Y:S01]  /*447e0*/  SGXT.U32 R11, R11, 0x1 ;  /* 0x000000010b0b781a */ /* 0x000fe20000000000 */
[----:B------:R-:W0:Y:S03]  /*447f0*/  S2R R50, SR_TID.X ;  /* 0x0000000000327919 */ /* 0x000e260000002100 */
[----:B------:R-:W-:Y:S01]  /*44800*/  LOP3.LUT R11, R11, 0x6c, RZ, 0xfc, !PT ;  /* 0x0000006c0b0b7812 */ /* 0x000fe200078efcff */
[----:B------:R-:W1:Y:S03]  /*44810*/  S2R R51, SR_TID.X ;  /* 0x0000000000337919 */ /* 0x000e660000002100 */
[----:B------:R-:W-:Y:S02]  /*44820*/  ISETP.GE.AND P4, PT, R11, UR5, PT ;  /* 0x000000050b007c0c */ /* 0x000fe4000bf86270 */
[----:B------:R-:W-:Y:S01]  /*44830*/  LEA.HI R11, R14, 0x6e, RZ, 0x1a ;  /* 0x0000006e0e0b7811 */ /* 0x000fe200078fd0ff */
[----:B------:R-:W4:Y:S03]  /*44840*/  LDL R55, [R1+0xa98] ;  /* 0x000a980001377983 */ /* 0x000f260000100800 */
[----:B------:R-:W-:Y:S01]  /*44850*/  ISETP.GE.AND P2, PT, R11, UR5, PT ;  /* 0x000000050b007c0c */ /* 0x000fe2000bf46270 */
[----:B------:R-:W4:Y:S01]  /*44860*/  LDL R54, [R1+0xa9c] ;  /* 0x000a9c0001367983 */ /* 0x000f220000100800 */
[----:B------:R-:W-:-:S03]  /*44870*/  SHF.R.U32.HI R11, RZ, 0x6, R14 ;  /* 0x00000006ff0b7819 */ /* 0x000fc6000001160e */
[----:B------:R-:W4:Y:S01]  /*44880*/  LDL R57, [R1+0xb18] ;  /* 0x000b180001397983 */ /* 0x000f220000100800 */
[----:B------:R-:W-:-:S03]  /*44890*/  SGXT.U32 R11, R11, 0x1 ;  /* 0x000000010b0b781a */ /* 0x000fc60000000000 */
[----:B------:R-:W4:Y:S01]  /*448a0*/  LDL R56, [R1+0xb1c] ;  /* 0x000b1c0001387983 */ /* 0x000f220000100800 */
[----:B------:R-:W-:-:S03]  /*448b0*/  LOP3.LUT R11, R11, 0x70, RZ, 0xfc, !PT ;  /* 0x000000700b0b7812 */ /* 0x000fc600078efcff */
[----:B------:R-:W4:Y:S01]  /*448c0*/  LDL R63, [R1+0xc98] ;  /* 0x000c9800013f7983 */ /* 0x000f220000100800 */
[----:B------:R-:W-:Y:S02]  /*448d0*/  ISETP.GE.AND P1, PT, R11, UR5, PT ;  /* 0x000000050b007c0c */ /* 0x000fe4000bf26270 */
[----:B------:R-:W-:Y:S01]  /*448e0*/  SHF.R.U32.HI R11, RZ, 0x6, R14 ;  /* 0x00000006ff0b7819 */ /* 0x000fe2000001160e */
[----:B------:R-:W4:Y:S04]  /*448f0*/  LDL R62, [R1+0xc9c] ;  /* 0x000c9c00013e7983 */ /* 0x000f280000100800 */
[----:B------:R-:W4:Y:S01]  /*44900*/  LDL R14, [R1+0x664] ;  /* 0x00066400010e7983 */ /* 0x000f220000100800 */
[----:B0-----:R-:W-:Y:S02]  /*44910*/  @!P4 IMAD.MOV.U32 R12, RZ, RZ, R6 ;  /* 0x000000ffff0cc224 */ /* 0x001fe400078e0006 */
[----:B------:R-:W-:Y:S01]  /*44920*/  @!P4 IMAD.MOV.U32 R13, RZ, RZ, R7 ;  /* 0x000000ffff0dc224 */ /* 0x000fe200078e0007 */
[----:B------:R-:W4:Y:S04]  /*44930*/  LDL R6, [R1+0x66c] ;  /* 0x00066c0001067983 */ /* 0x000f280000100800 */
[----:B------:R-:W4:Y:S01]  /*44940*/  LDL R7, [R1+0x668] ;  /* 0x0006680001077983 */ /* 0x000f220000100800 */
[----:B------:R-:W-:-:S03]  /*44950*/  SGXT.U32 R11, R11, 0x1 ;  /* 0x000000010b0b781a */ /* 0x000fc60000000000 */
[----:B------:R2:W4:Y:S01]  /*44960*/  @!P4 LDG.E.U8 R152, desc[UR20][R12.64] ;  /* 0x000000140c98c981 */ /* 0x000522000c1e1100 */
[----:B------:R-:W-:Y:S02]  /*44970*/  LOP3.LUT R11, R11, 0x72, RZ, 0xfc, !PT ;  /* 0x000000720b0b7812 */ /* 0x000fe400078efcff */
[----:B------:R-:W-:Y:S01]  /*44980*/  PRMT R85, RZ, 0x7610, R85 ;  /* 0x00007610ff557816 */ /* 0x000fe20000000055 */
[----:B------:R-:W4:Y:S01]  /*44990*/  LDL R165, [R1+0x7b4] ;  /* 0x0007b40001a57983 */ /* 0x000f220000100800 */
[----:B------:R-:W-:Y:S02]  /*449a0*/  ISETP.GE.AND P3, PT, R11, UR5, PT ;  /* 0x000000050b007c0c */ /* 0x000fe4000bf66270 */
[----:B------:R-:W-:Y:S01]  /*449b0*/  SHF.R.U32.HI R11, RZ, 0x6, R16 ;  /* 0x00000006ff0b7819 */ /* 0x000fe20000011610 */
[----:B---3--:R-:W3:Y:S03]  /*449c0*/  LDL R164, [R1+0x7b8] ;  /* 0x0007b80001a47983 */ /* 0x008ee60000100800 */
[----:B------:R-:W-:-:S04]  /*449d0*/  SGXT.U32 R11, R11, 0x1 ;  /* 0x000000010b0b781a */ /* 0x000fc80000000000 */
[----:B------:R-:W-:-:S04]  /*449e0*/  LOP3.LUT R11, R11, 0x74, RZ, 0xfc, !PT ;  /* 0x000000740b0b7812 */ /* 0x000fc800078efcff */
[----:B------:R-:W-:Y:S01]  /*449f0*/  ISETP.GE.AND P4, PT, R11, UR5, PT ;  /* 0x000000050b007c0c */ /* 0x000fe2000bf86270 */
[----:B--2---:R-:W-:Y:S02]  /*44a00*/  @!P2 IMAD.MOV.U32 R12, RZ, RZ, R9 ;  /* 0x000000ffff0ca224 */ /* 0x004fe400078e0009 */
[----:B------:R-:W2:Y:S01]  /*44a10*/  LDL R9, [R1+0x674] ;  /* 0x0006740001097983 */ /* 0x000ea20000100800 */
[----:B------:R-:W-:-:S03]  /*44a20*/  @!P2 IMAD.MOV.U32 R13, RZ, RZ, R10 ;  /* 0x000000ffff0da224 */ /* 0x000fc600078e000a */
[----:B------:R-:W3:Y:S04]  /*44a30*/  LDL R10, [R1+0x670] ;  /* 0x00067000010a7983 */ /* 0x000ee80000100800 */
[----:B------:R0:W3:Y:S02]  /*44a40*/  @!P2 LDG.E.U8 R150, desc[UR20][R12.64] ;  /* 0x000000140c96a981 */ /* 0x0000e4000c1e1100 */
[----:B0-----:R-:W-:Y:S02]  /*44a50*/  @!P1 IMAD.MOV.U32 R12, RZ, RZ, R2 ;  /* 0x000000ffff0c9224 */ /* 0x001fe400078e0002 */
[----:B------:R-:W3:Y:S01]  /*44a60*/  LDL R2, [R1+0x67c] ;  /* 0x00067c0001027983 */ /* 0x000ee20000100800 */
[----:B------:R-:W-:-:S03]  /*44a70*/  @!P1 IMAD.MOV.U32 R13, RZ, RZ, R8 ;  /* 0x000000ffff0d9224 */ /* 0x000fc600078e0008 */
[----:B------:R-:W3:Y:S04]  /*44a80*/  LDL R8, [R1+0x678] ;  /* 0x0006780001087983 */ /* 0x000ee80000100800 */
[----:B------:R4:W3:Y:S02]  /*44a90*/  @!P1 LDG.E.U8 R148, desc[UR20][R12.64] ;  /* 0x000000140c949981 */ /* 0x0008e4000c1e1100 */
[----:B----4-:R-:W-:Y:S02]  /*44aa0*/  @!P3 IMAD.MOV.U32 R13, RZ, RZ, R5 ;  /* 0x000000ffff0db224 */ /* 0x010fe400078e0005 */
[----:B------:R-:W4:Y:S01]  /*44ab0*/  LDL R5, [R1+0x680] ;  /* 0x0006800001057983 */ /* 0x000f220000100800 */
[----:B------:R-:W-:-:S03]  /*44ac0*/  @!P3 IMAD.MOV.U32 R12, RZ, RZ, R4 ;  /* 0x000000ffff0cb224 */ /* 0x000fc600078e0004 */
[----:B------:R-:W4:Y:S04]  /*44ad0*/  LDL R4, [R1+0x684] ;  /* 0x0006840001047983 */ /* 0x000f280000100800 */
[----:B------:R0:W4:Y:S02]  /*44ae0*/  @!P3 LDG.E.U8 R146, desc[UR20][R12.64] ;  /* 0x000000140c92b981 */ /* 0x000124000c1e1100 */
[----:B0-----:R-:W-:Y:S02]  /*44af0*/  @!P4 IMAD.MOV.U32 R12, RZ, RZ, R0 ;  /* 0x000000ffff0cc224 */ /* 0x001fe400078e0000 */
[----:B------:R-:W4:Y:S01]  /*44b00*/  LDL R0, [R1+0x68c] ;  /* 0x00068c0001007983 */ /* 0x000f220000100800 */
[----:B------:R-:W-:-:S03]  /*44b10*/  @!P4 IMAD.MOV.U32 R13, RZ, RZ, R3 ;  /* 0x000000ffff0dc224 */ /* 0x000fc600078e0003 */
[----:B------:R-:W4:Y:S01]  /*44b20*/  LDL R3, [R1+0x688] ;  /* 0x0006880001037983 */ /* 0x000f220000100800 */
[----:B------:R-:W-:-:S03]  /*44b30*/  SHF.R.U32.HI R11, RZ, 0x6, R16 ;  /* 0x00000006ff0b7819 */ /* 0x000fc60000011610 */
[----:B------:R0:W4:Y:S01]  /*44b40*/  @!P4 LDG.E.U8 R144, desc[UR20][R12.64] ;  /* 0x000000140c90c981 */ /* 0x000122000c1e1100 */
[----:B------:R-:W-:-:S04]  /*44b50*/  SGXT.U32 R11, R11, 0x1 ;  /* 0x000000010b0b781a */ /* 0x000fc80000000000 */
[----:B------:R-:W-:-:S04]  /*44b60*/  LOP3.LUT R11, R11, 0x76, RZ, 0xfc, !PT ;  /* 0x000000760b0b7812 */ /* 0x000fc800078efcff */
[----:B------:R-:W-:Y:S02]  /*44b70*/  ISETP.GE.AND P2, PT, R11, UR5, PT ;  /* 0x000000050b007c0c */ /* 0x000fe4000bf46270 */
[----:B------:R-:W-:-:S04]  /*44b80*/  SHF.R.U32.HI R11, RZ, 0x6, R16 ;  /* 0x00000006ff0b7819 */ /* 0x000fc80000011610 */
[----:B------:R-:W-:-:S04]  /*44b90*/  SGXT.U32 R11, R11, 0x1 ;  /* 0x000000010b0b781a */ /* 0x000fc80000000000 */
[----:B------:R-:W-:-:S04]  /*44ba0*/  LOP3.LUT R11, R11, 0x78, RZ, 0xfc, !PT ;  /* 0x000000780b0b7812 */ /* 0x000fc800078efcff */
[----:B------:R-:W-:Y:S02]  /*44bb0*/  ISETP.GE.AND P1, PT, R11, UR5, PT ;  /* 0x000000050b007c0c */ /* 0x000fe4000bf26270 */
[----:B------:R-:W-:-:S04]  /*44bc0*/  SHF.R.U32.HI R11, RZ, 0x6, R16 ;  /* 0x00000006ff0b7819 */ /* 0x000fc80000011610 */
[----:B------:R-:W-:Y:S01]  /*44bd0*/  SGXT.U32 R11, R11, 0x1 ;  /* 0x000000010b0b781a */ /* 0x000fe20000000000 */
[----:B0-----:R-:W-:Y:S02]  /*44be0*/  @!P2 IMAD.MOV.U32 R12, RZ, RZ, R14 ;  /* 0x000000ffff0ca224 */ /* 0x001fe400078e000e */
[----:B------:R-:W0:Y:S01]  /*44bf0*/  S2R R14, SR_TID.X ;  /* 0x00000000000e7919 */ /* 0x000e220000002100 */
[----:B------:R-:W-:-:S04]  /*44c00*/  LOP3.LUT R11, R11, 0x7a, RZ, 0xfc, !PT ;  /* 0x0000007a0b0b7812 */ /* 0x000fc800078efcff */
[----:B------:R-:W-:Y:S02]  /*44c10*/  ISETP.GE.AND P3, PT, R11, UR5, PT ;  /* 0x000000050b007c0c */ /* 0x000fe4000bf66270 */
[----:B------:R-:W-:Y:S01]  /*44c20*/  SHF.R.U32.HI R11, RZ, 0x6, R16 ;  /* 0x00000006ff0b7819 */ /* 0x000fe20000011610 */
[----:B------:R-:W-:Y:S02]  /*44c30*/  @!P2 IMAD.MOV.U32 R13, RZ, RZ, R15 ;  /* 0x000000ffff0da224 */ /* 0x000fe400078e000f */
[----:B------:R-:W4:Y:S01]  /*44c40*/  LDL R15, [R1+0x6b0] ;  /* 0x0006b000010f7983 */ /* 0x000f220000100800 */
[----:B------:R-:W-:-:S03]  /*44c50*/  SGXT.U32 R11, R11, 0x1 ;  /* 0x000000010b0b781a */ /* 0x000fc60000000000 */
[----:B------:R1:W4:Y:S01]  /*44c60*/  @!P2 LDG.E.U8 R142, desc[UR20][R12.64] ;  /* 0x000000140c8ea981 */ /* 0x000322000c1e1100 */
[----:B------:R-:W-:-:S04]  /*44c70*/  LOP3.LUT R11, R11, 0x7c, RZ, 0xfc, !PT ;  /* 0x0000007c0b0b7812 */ /* 0x000fc800078efcff */
[----:B------:R-:W-:Y:S02]  /*44c80*/  ISETP.GE.AND P4, PT, R11, UR5, PT ;  /* 0x000000050b007c0c */ /* 0x000fe4000bf86270 */
[----:B------:R-:W-:Y:S01]  /*44c90*/  LEA.HI R11, R16, 0x7e, RZ, 0x1a ;  /* 0x0000007e100b7811 */ /* 0x000fe200078fd0ff */
[----:B-1----:R-:W-:Y:S02]  /*44ca0*/  @!P1 IMAD.MOV.U32 R12, RZ, RZ, R6 ;  /* 0x000000ffff0c9224 */ /* 0x002fe400078e0006 */
[----:B------:R-:W-:Y:S01]  /*44cb0*/  @!P1 IMAD.MOV.U32 R13, RZ, RZ, R7 ;  /* 0x000000ffff0d9224 */ /* 0x000fe200078e0007 */
[----:B------:R-:W4:Y:S04]  /*44cc0*/  LDL R6, [R1+0x694] ;  /* 0x0006940001067983 */ /* 0x000f280000100800 */
[----:B------:R-:W4:Y:S01]  /*44cd0*/  LDL R7, [R1+0x690] ;  /* 0x0006900001077983 */ /* 0x000f220000100800 */
[----:B------:R-:W-:-:S02]  /*44ce0*/  ISETP.GE.AND P2, PT, R11, UR5, PT ;  /* 0x000000050b007c0c */ /* 0x000fc4000bf46270 */
[----:B0-----:R-:W-:Y:S01]  /*44cf0*/  SHF.R.U32.HI R11, RZ, 0x6, R14 ;  /* 0x00000006ff0b7819 */ /* 0x001fe2000001160e */
[----:B------:R2:W4:Y:S03]  /*44d00*/  @!P1 LDG.E.U8 R140, desc[UR20][R12.64] ;  /* 0x000000140c8c9981 */ /* 0x000526000c1e1100 */
[----:B------:R-:W-:-:S04]  /*44d10*/  SGXT.U32 R11, R11, 0x1 ;  /* 0x000000010b0b781a */ /* 0x000fc80000000000 */
[----:B------:R-:W-:-:S04]  /*44d20*/  LOP3.LUT R11, R11, 0x80, RZ, 0xfc, !PT ;  /* 0x000000800b0b7812 */ /* 0x000fc800078efcff */
[----:B------:R-:W-:Y:S02]  /*44d30*/  ISETP.GE.AND P1, PT, R11, UR5, PT ;  /* 0x000000050b007c0c */ /* 0x000fe4000bf26270 */
[----:B------:R-:W-:-:S04]  /*44d40*/  SHF.R.U32.HI R11, RZ, 0x6, R14 ;  /* 0x00000006ff0b7819 */ /* 0x000fc8000001160e */
[----:B------:R-:W-:-:S04]  /*44d50*/  SGXT.U32 R11, R11, 0x1 ;  /* 0x000000010b0b781a */ /* 0x000fc80000000000 */
[----:B------:R-:W-:Y:S01]  /*44d60*/  LOP3.LUT R11, R11, 0x82, RZ, 0xfc, !PT ;  /* 0x000000820b0b7812 */ /* 0x000fe200078efcff */
[----:B--2---:R-:W-:Y:S02]  /*44d70*/  @!P3 IMAD.MOV.U32 R12, RZ, RZ, R9 ;  /* 0x000000ffff0cb224 */ /* 0x004fe400078e0009 */
[----:B------:R-:W2:Y:S01]  /*44d80*/  LDL R9, [R1+0x69c] ;  /* 0x00069c0001097983 */ /* 0x000ea20000100800 */
[----:B---3--:R-:W-:-:S03]  /*44d90*/  @!P3 IMAD.MOV.U32 R13, RZ, RZ, R10 ;  /* 0x000000ffff0db224 */ /* 0x008fc600078e000a */
[----:B------:R-:W3:Y:S04]  /*44da0*/  LDL R10, [R1+0x698] ;  /* 0x00069800010a7983 */ /* 0x000ee80000100800 */
[----:B------:R0:W3:Y:S02]  /*44db0*/  @!P3 LDG.E.U8 R138, desc[UR20][R12.64] ;  /* 0x000000140c8ab981 */ /* 0x0000e4000c1e1100 */
[----:B0-----:R-:W-:Y:S02]  /*44dc0*/  @!P4 IMAD.MOV.U32 R12, RZ, RZ, R2 ;  /* 0x000000ffff0cc224 */ /* 0x001fe400078e0002 */
[----:B------:R-:W3:Y:S01]  /*44dd0*/  LDL R2, [R1+0x6a4] ;  /* 0x0006a40001027983 */ /* 0x000ee20000100800 */
[----:B------:R-:W-:-:S03]  /*44de0*/  @!P4 IMAD.MOV.U32 R13, RZ, RZ, R8 ;  /* 0x000000ffff0dc224 */ /* 0x000fc600078e0008 */
[----:B------:R-:W3:Y:S04]  /*44df0*/  LDL R8, [R1+0x6a0] ;  /* 0x0006a00001087983 */ /* 0x000ee80000100800 */
[----:B------:R4:W3:Y:S01]  /*44e00*/  @!P4 LDG.E.U8 R136, desc[UR20][R12.64] ;  /* 0x000000140c88c981 */ /* 0x0008e2000c1e1100 */
[----:B------:R-:W-:Y:S01]  /*44e10*/  ISETP.GE.AND P3, PT, R11, UR5, PT ;  /* 0x000000050b007c0c */ /* 0x000fe2000bf66270 */
[----:B----4-:R-:W-:Y:S02]  /*44e20*/  @!P2 IMAD.MOV.U32 R13, RZ, RZ, R5 ;  /* 0x000000ffff0da224 */ /* 0x010fe400078e0005 */
[----:B------:R-:W4:Y:S01]  /*44e30*/  LDL R5, [R1+0x6a8] ;  /* 0x0006a80001057983 */ /* 0x000f220000100800 */
[----:B------:R-:W-:Y:S01]  /*44e40*/  @!P2 IMAD.MOV.U32 R12, RZ, RZ, R4 ;  /* 0x000000ffff0ca224 */ /* 0x000fe200078e0004 */
[----:B------:R-:W-:-:S02]  /*44e50*/  SHF.R.U32.HI R11, RZ, 0x6, R14 ;  /* 0x00000006ff0b7819 */ /* 0x000fc4000001160e */
[----:B------:R-:W4:Y:S02]  /*44e60*/  LDL R4, [R1+0x6ac] ;  /* 0x0006ac0001047983 */ /* 0x000f240000100800 */
[----:B------:R-:W-:Y:S02]  /*44e70*/  SGXT.U32 R11, R11, 0x1 ;  /* 0x000000010b0b781a */ /* 0x000fe40000000000 */
[----:B------:R0:W4:Y:S02]  /*44e80*/  @!P2 LDG.E.U8 R134, desc[UR20][R12.64] ;  /* 0x000000140c86a981 */ /* 0x000124000c1e1100 */
[----:B------:R-:W-:-:S04]  /*44e90*/  LOP3.LUT R11, R11, 0x84, RZ, 0xfc, !PT ;  /* 0x000000840b0b7812 */ /* 0x000fc800078efcff */
[----:B------:R-:W-:Y:S02]  /*44ea0*/  ISETP.GE.AND P4, PT, R11, UR5, PT ;  /* 0x000000050b007c0c */ /* 0x000fe4000bf86270 */
[----:B------:R-:W-:Y:S02]  /*44eb0*/  SHF.R.U32.HI R11, RZ, 0x6, R14 ;  /* 0x00000006ff0b7819 */ /* 0x000fe4000001160e */
[----:B------:R-:W4:Y:S01]  /*44ec0*/  LDL R14, [R1+0x6b4] ;  /* 0x0006b400010e7983 */ /* 0x000f220000100800 */
[----:B0-----:R-:W-:-:S03]  /*44ed0*/  @!P1 IMAD.MOV.U32 R12, RZ, RZ, R0 ;  /* 0x000000ffff0c9224 */ /* 0x001fc600078e0000 */
[----:B------:R-:W4:Y:S01]  /*44ee0*/  LDL R0, [R1+0x6bc] ;  /* 0x0006bc0001007983 */ /* 0x000f220000100800 */
[----:B------:R-:W-:-:S03]  /*44ef0*/  @!P1 IMAD.MOV.U32 R13, RZ, RZ, R3 ;  /* 0x000000ffff0d9224 */ /* 0x000fc600078e0003 */
[----:B------:R-:W4:Y:S01]  /*44f00*/  LDL R3, [R1+0x6b8] ;  /* 0x0006b80001037983 */ /* 0x000f220000100800 */
[----:B------:R-:W-:-:S03]  /*44f10*/  SGXT.U32 R11, R11, 0x1 ;  /* 0x000000010b0b781a */ /* 0x000fc60000000000 */
[----:B------:R0:W4:Y:S01]  /*44f20*/  @!P1 LDG.E.U8 R132, desc[UR20][R12.64] ;  /* 0x000000140c849981 */ /* 0x000122000c1e1100 */
[----:B------:R-:W-:-:S04]  /*44f30*/  LOP3.LUT R11, R11, 0x86, RZ, 0xfc, !PT ;  /* 0x000000860b0b7812 */ /* 0x000fc800078efcff */
[----:B------:R-:W-:Y:S02]  /*44f40*/  ISETP.GE.AND P2, PT, R11, UR5, PT ;  /* 0x000000050b007c0c */ /* 0x000fe4000bf46270 */
[----:B------:R-:W-:-:S04]  /*44f50*/  SHF.R.U32.HI R11, RZ, 0x6, R16 ;  /* 0x00000006ff0b7819 */ /* 0x000fc80000011610 */
[----:B------:R-:W-:-:S04]  /*44f60*/  SGXT.U32 R11, R11, 0x1 ;  /* 0x000000010b0b781a */ /* 0x000fc80000000000 */
[----:B------:R-:W-:-:S04]  /*44f70*/  LOP3.LUT R11, R11, 0x88, RZ, 0xfc, !PT ;  /* 0x000000880b0b7812 */ /* 0x000fc800078efcff */
[----:B------:R-:W-:Y:S02]  /*44f80*/  ISETP.GE.AND P1, PT, R11, UR5, PT ;  /* 0x000000050b007c0c */ /* 0x000fe4000bf26270 */
[----:B------:R-:W-:-:S04]  /*44f90*/  SHF.R.U32.HI R11, RZ, 0x6, R16 ;  /* 0x00000006ff0b7819 */ /* 0x000fc80000011610 */
[----:B------:R-:W-:-:S04]  /*44fa0*/  SGXT.U32 R11, R11, 0x1 ;  /* 0x000000010b0b781a */ /* 0x000fc80000000000 */
[----:B------:R-:W-:Y:S01]  /*44fb0*/  LOP3.LUT R11, R11, 0x8a, RZ, 0xfc, !PT ;  /* 0x0000008a0b0b7812 */ /* 0x000fe200078efcff */
[----:B0-----:R-:W-:Y:S02]  /*44fc0*/  @!P3 IMAD.MOV.U32 R12, RZ, RZ, R6 ;  /* 0x000000ffff0cb224 */ /* 0x001fe400078e0006 */
[----:B------:R-:W4:Y:S01]  /*44fd0*/  LDL R6, [R1+0x6c4] ;  /* 0x0006c40001067983 */ /* 0x000f220000100800 */
[----:B------:R-:W-:-:S03]  /*44fe0*/  @!P3 IMAD.MOV.U32 R13, RZ, RZ, R7 ;  /* 0x000000ffff0db224 */ /* 0x000fc600078e0007 */
[----:B------:R-:W4:Y:S04]  /*44ff0*/  LDL R7, [R1+0x6c0] ;  /* 0x0006c00001077983 */ /* 0x000f280000100800 */
[----:B------:R2:W4:Y:S01]  /*45000*/  @!P3 LDG.E.U8 R130, desc[UR20][R12.64] ;  /* 0x000000140c82b981 */ /* 0x000522000c1e1100 */
        /* <DEDUP_REMOVED lines=17> */
[----:B------:R-:W4:Y:S01]  /*45120*/  LDL R4, [R1+0x6dc] ;  /* 0x0006dc0001047983 */ /* 0x000f220000100800 */
[----:B------:R-:W-:-:S03]  /*45130*/  ISETP.GE.AND P4, PT, R11, UR5, PT ;  /* 0x000000050b007c0c */ /* 0x000fc6000bf86270 */
[----:B------:R0:W4:Y:S02]  /*45140*/  @!P1 LDG.E.U8 R124, desc[UR20][R12.64] ;  /* 0x000000140c7c9981 */ /* 0x000124000c1e1100 */
[----:B0-----:R-:W-:Y:S02]  /*45150*/  @!P3 IMAD.MOV.U32 R12, RZ, RZ, R14 ;  /* 0x000000ffff0cb224 */ /* 0x001fe400078e000e */
[----:B------:R-:W-:Y:S01]  /*45160*/  @!P3 IMAD.MOV.U32 R13, RZ, RZ, R15 ;  /* 0x000000ffff0db224 */ /* 0x000fe200078e000f */
[----:B------:R-:W0:Y:S04]  /*45170*/  S2R R14, SR_TID.X ;  /* 0x00000000000e7919 */ /* 0x000e280000002100 */
[----:B------:R1:W4:Y:S01]  /*45180*/  @!P3 LDG.E.U8 R122, desc[UR20][R12.64] ;  /* 0x000000140c7ab981 */ /* 0x000322000c1e1100 */
[----:B------:R-:W-:-:S03]  /*45190*/  LEA.HI R11, R16, 0x8e, RZ, 0x1a ;  /* 0x0000008e100b7811 */ /* 0x000fc600078fd0ff */
[----:B------:R-:W4:Y:S01]  /*451a0*/  LDL R15, [R1+0x91c] ;  /* 0x00091c00010f7983 */ /* 0x000f220000100800 */
[----:B-1----:R-:W-:-:S03]  /*451b0*/  @!P4 IMAD.MOV.U32 R12, RZ, RZ, R0 ;  /* 0x000000ffff0cc224 */ /* 0x002fc600078e0000 */
[----:B------:R-:W4:Y:S01]  /*451c0*/  LDL R0, [R1+0x6e4] ;  /* 0x0006e40001007983 */ /* 0x000f220000100800 */
[----:B------:R-:W-:-:S03]  /*451d0*/  @!P4 IMAD.MOV.U32 R13, RZ, RZ, R3 ;  /* 0x000000ffff0dc224 */ /* 0x000fc600078e0003 */
[----:B------:R-:W4:Y:S01]  /*451e0*/  LDL R3, [R1+0x6e0] ;  /* 0x0006e00001037983 */ /* 0x000f220000100800 */
[----:B------:R-:W-:Y:S02]  /*451f0*/  ISETP.GE.AND P2, PT, R11, UR5, PT ;  /* 0x000000050b007c0c */ /* 0x000fe4000bf46270 */
[----:B------:R-:W-:Y:S01]  /*45200*/  SHF.R.U32.HI R11, RZ, 0x6, R16 ;  /* 0x00000006ff0b7819 */ /* 0x000fe20000011610 */
[----:B------:R1:W4:Y:S03]  /*45210*/  @!P4 LDG.E.U8 R120, desc[UR20][R12.64] ;  /* 0x000000140c78c981 */ /* 0x000326000c1e1100 */
[----:B------:R-:W-:-:S04]  /*45220*/  SGXT.U32 R11, R11, 0x1 ;  /* 0x000000010b0b781a */ /* 0x000fc80000000000 */
[----:B------:R-:W-:-:S04]  /*45230*/  LOP3.LUT R11, R11, 0x90, RZ, 0xfc, !PT ;  /* 0x000000900b0b7812 */ /* 0x000fc800078efcff */
[----:B------:R-:W-:Y:S02]  /*45240*/  ISETP.GE.AND P1, PT, R11, UR5, PT ;  /* 0x000000050b007c0c */ /* 0x000fe4000bf26270 */
[----:B------:R-:W-:-:S04]  /*45250*/  SHF.R.U32.HI R11, RZ, 0x6, R16 ;  /* 0x00000006ff0b7819 */ /* 0x000fc80000011610 */
[----:B------:R-:W-:-:S04]  /*45260*/  SGXT.U32 R11, R11, 0x1 ;  /* 0x000000010b0b781a */ /* 0x000fc80000000000 */
[----:B------:R-:W-:-:S04]  /*45270*/  LOP3.LUT R11, R11, 0x92, RZ, 0xfc, !PT ;  /* 0x000000920b0b7812 */ /* 0x000fc800078efcff */
[----:B------:R-:W-:Y:S02]  /*45280*/  ISETP.GE.AND P3, PT, R11, UR5, PT ;  /* 0x000000050b007c0c */ /* 0x000fe4000bf66270 */
[----:B0-----:R-:W-:-:S04]  /*45290*/  SHF.R.U32.HI R11, RZ, 0x6, R14 ;  /* 0x00000006ff0b7819 */ /* 0x001fc8000001160e */
[----:B------:R-:W-:-:S04]  /*452a0*/  SGXT.U32 R11, R11, 0x1 ;  /* 0x000000010b0b781a */ /* 0x000fc80000000000 */
[----:B------:R-:W-:-:S04]  /*452b0*/  LOP3.LUT R11, R11, 0x94, RZ, 0xfc, !PT ;  /* 0x000000940b0b7812 */ /* 0x000fc800078efcff */
[----:B------:R-:W-:Y:S02]  /*452c0*/  ISETP.GE.AND P4, PT, R11, UR5, PT ;  /* 0x000000050b007c0c */ /* 0x000fe4000bf86270 */
[----:B------:R-:W-:-:S04]  /*452d0*/  SHF.R.U32.HI R11, RZ, 0x6, R14 ;  /* 0x00000006ff0b7819 */ /* 0x000fc8000001160e */
[----:B------:R-:W-:-:S04]  /*452e0*/  SGXT.U32 R11, R11, 0x1 ;  /* 0x000000010b0b781a */ /* 0x000fc80000000000 */
[----:B------:R-:W-:Y:S01]  /*452f0*/  LOP3.LUT R11, R11, 0x96, RZ, 0xfc, !PT ;  /* 0x000000960b0b7812 */ /* 0x000fe200078efcff */
[----:B-1----:R-:W-:Y:S02]  /*45300*/  @!P2 IMAD.MOV.U32 R12, RZ, RZ, R6 ;  /* 0x000000ffff0ca224 */ /* 0x002fe400078e0006 */
        /* <DEDUP_REMOVED lines=12> */
[----:B------:R0:W3:Y:S01]  /*453d0*/  @!P1 LDG.E.U8 R116, desc[UR20][R12.64] ;  /* 0x000000140c749981 */ /* 0x0000e2000c1e1100 */
[----:B------:R-:W-:Y:S02]  /*453e0*/  ISETP.GE.AND P1, PT, R11, UR5, PT ;  /* 0x000000050b007c0c */ /* 0x000fe4000bf26270 */
[----:B------:R-:W-:Y:S02]  /*453f0*/  SHF.R.U32.HI R11, RZ, 0x6, R14 ;  /* 0x00000006ff0b7819 */ /* 0x000fe4000001160e */
[----:B------:R-:W3:Y:S01]  /*45400*/  LDL R14, [R1+0x920] ;  /* 0x00092000010e7983 */ /* 0x000ee20000100800 */
[----:B0-----:R-:W-:-:S03]  /*45410*/  @!P3 IMAD.MOV.U32 R12, RZ, RZ, R2 ;  /* 0x000000ffff0cb224 */ /* 0x001fc600078e0002 */
        /* <DEDUP_REMOVED lines=21> */
[----:B------:R-:W-:-:S04]  /*45570*/  LEA.HI R11, R16, 0x9e, RZ, 0x1a ;  /* 0x0000009e100b7811 */ /* 0x000fc800078fd0ff */
        /* <DEDUP_REMOVED lines=23> */
[----:B0-----:R-:W-:Y:S02]  /*456f0*/  @!P2 IMAD.MOV.U32 R12, RZ, RZ, R14 ;  /* 0x000000ffff0ca224 */ /* 0x001fe400078e000e */
[----:B------:R-:W-:-:S05]  /*45700*/  @!P2 IMAD.MOV.U32 R13, RZ, RZ, R15 ;  /* 0x000000ffff0da224 */ /* 0x000fca00078e000f */
[----:B------:R4:W3:Y:S02]  /*45710*/  @!P2 LDG.E.U8 R102, desc[UR20][R12.64] ;  /* 0x000000140c66a981 */ /* 0x0008e4000c1e1100 */
[----:B----4-:R-:W-:Y:S02]  /*45720*/  @!P1 IMAD.MOV.U32 R13, RZ, RZ, R5 ;  /* 0x000000ffff0d9224 */ /* 0x010fe400078e0005 */
[----:B------:R-:W4:Y:S01]  /*45730*/  LDL R5, [R1+0x94c] ;  /* 0x00094c0001057983 */ /* 0x000f220000100800 */
[----:B------:R-:W-:-:S03]  /*45740*/  @!P1 IMAD.MOV.U32 R12, RZ, RZ, R4 ;  /* 0x000000ffff0c9224 */ /* 0x000fc600078e0004 */
[----:B------:R-:W4:Y:S01]  /*45750*/  LDL R4, [R1+0x950] ;  /* 0x0009500001047983 */ /* 0x000f220000100800 */
[----:B------:R-:W-:-:S03]  /*45760*/  ISETP.GE.AND P3, PT, R11, UR5, PT ;  /* 0x000000050b007c0c */ /* 0x000fc6000bf66270 */
[----:B------:R0:W4:Y:S10]  /*45770*/  @!P1 LDG.E.U8 R100, desc[UR20][R12.64] ;  /* 0x000000140c649981 */ /* 0x000134000c1e1100 */
[----:B0-----:R-:W-:-:S02]  /*45780*/  @!P3 IMAD.MOV.U32 R12, RZ, RZ, R0 ;  /* 0x000000ffff0cb224 */ /* 0x001fc400078e0000 */
[----:B------:R-:W4:Y:S01]  /*45790*/  LDL R0, [R1+0x958] ;  /* 0x0009580001007983 */ /* 0x000f220000100800 */
[----:B------:R-:W-:-:S03]  /*457a0*/  @!P3 IMAD.MOV.U32 R13, RZ, RZ, R3 ;  /* 0x000000ffff0db224 */ /* 0x000fc600078e0003 */
[----:B------:R-:W4:Y:S01]  /*457b0*/  LDL R3, [R1+0x954] ;  /* 0x0009540001037983 */ /* 0x000f220000100800 */
[----:B------:R-:W0:Y:S01]  /*457c0*/  S2R R14, SR_TID.X ;  /* 0x00000000000e7919 */ /* 0x000e220000002100 */
[----:B------:R-:W-:Y:S02]  /*457d0*/  SHF.R.U32.HI R11, RZ, 0x6, R16 ;  /* 0x00000006ff0b7819 */ /* 0x000fe40000011610 */
[----:B------:R1:W4:Y:S02]  /*457e0*/  @!P3 LDG.E.U8 R98, desc[UR20][R12.64] ;  /* 0x000000140c62b981 */ /* 0x000324000c1e1100 */
[----:B------:R-:W-:-:S04]  /*457f0*/  SGXT.U32 R11, R11, 0x1 ;  /* 0x000000010b0b781a */ /* 0x000fc80000000000 */
[----:B------:R-:W-:-:S04]  /*45800*/  LOP3.LUT R11, R11, 0xa4, RZ, 0xfc, !PT ;  /* 0x000000a40b0b7812 */ /* 0x000fc800078efcff */
[----:B------:R-:W-:Y:S02]  /*45810*/  ISETP.GE.AND P4, PT, R11, UR5, PT ;  /* 0x000000050b007c0c */ /* 0x000fe4000bf86270 */
[----:B------:R-:W-:Y:S02]  /*45820*/  SHF.R.U32.HI R11, RZ, 0x6, R16 ;  /* 0x00000006ff0b7819 */ /* 0x000fe40000011610 */
[----:B------:R-:W4:Y:S02]  /*45830*/  LDL R16, [R1+0x970] ;  /* 0x0009700001107983 */ /* 0x000f240000100800 */
        /* <DEDUP_REMOVED lines=18> */
[----:B------:R-:W-:-:S04]  /*45960*/  LOP3.LUT R11, R11, 0xac, RZ, 0xfc, !PT ;  /* 0x000000ac0b0b7812 */ /* 0x000fc800078efcff */
[----:B------:R-:W-:Y:S01]  /*45970*/  ISETP.GE.AND P4, PT, R11, UR5, PT ;  /* 0x000000050b007c0c */ /* 0x000fe2000bf86270 */
        /* <DEDUP_REMOVED lines=19> */
[----:B------:R-:W-:-:S03]  /*45ab0*/  LEA.HI R11, R14, 0xae, RZ, 0x1a ;  /* 0x000000ae0e0b7811 */ /* 0x000fc600078fd0ff */
[----:B------:R0:W4:Y:S01]  /*45ac0*/  @!P4 LDG.E.U8 R88, desc[UR20][R12.64] ;  /* 0x000000140c58c981 */ /* 0x000122000c1e1100 */
[----:B------:R-:W-:Y:S02]  /*45ad0*/  ISETP.GE.AND P2, PT, R11, UR5, PT ;  /* 0x000000050b007c0c */ /* 0x000fe4000bf46270 */
[----:B------:R-:W-:-:S04]  /*45ae0*/  SHF.R.U32.HI R11, RZ, 0x6, R14 ;  /* 0x00000006ff0b7819 */ /* 0x000fc8000001160e */
        /* <DEDUP_REMOVED lines=21> */
[----:B------:R-:W-:Y:S02]  /*45c40*/  SGXT.U32 R11, R11, 0x1 ;  /* 0x000000010b0b781a */ /* 0x000fe40000000000 */
[----:B0-----:R-:W-:Y:S02]  /*45c50*/  PRMT R13, RZ, 0x7610, R13 ;  /* 0x00007610ff0d7816 */ /* 0x001fe4000000000d */
[----:B------:R-:W-:Y:S02]  /*45c60*/  LOP3.LUT R11, R11, 0xb8, RZ, 0xfc, !PT ;  /* 0x000000b80b0b7812 */ /* 0x000fe400078efcff */
[----:B------:R-:W-:Y:S01]  /*45c70*/  PRMT R12, RZ, 0x7610, R12 ;  /* 0x00007610ff0c7816 */ /* 0x000fe2000000000c */
[----:B--2---:R-:W-:Y:S02]  /*45c80*/  @!P1 IMAD.MOV.U32 R14, RZ, RZ, R9 ;  /* 0x000000ffff0e9224 */ /* 0x004fe400078e0009 */
[----:B------:R-:W2:Y:S01]  /*45c90*/  LDL R9, [R1+0x998] ;  /* 0x0009980001097983 */ /* 0x000ea20000100800 */
[----:B---3--:R-:W-:-:S03]  /*45ca0*/  @!P1 IMAD.MOV.U32 R15, RZ, RZ, R10 ;  /* 0x000000ffff0f9224 */ /* 0x008fc600078e000a */
[----:B------:R-:W3:Y:S04]  /*45cb0*/  LDL R10, [R1+0x994] ;  /* 0x00099400010a7983 */ /* 0x000ee80000100800 */
[----:B------:R0:W2:Y:S01]  /*45cc0*/  @!P1 LDG.E.U8 R84, desc[UR20][R14.64] ;  /* 0x000000140e549981 */ /* 0x0000a2000c1e1100 */
[----:B------:R-:W-:Y:S02]  /*45cd0*/  ISETP.GE.AND P1, PT, R11, UR5, PT ;  /* 0x000000050b007c0c */ /* 0x000fe4000bf26270 */
[----:B------:R-:W-:Y:S01]  /*45ce0*/  SHF.R.U32.HI R11, RZ, 0x6, R18 ;  /* 0x00000006ff0b7819 */ /* 0x000fe20000011612 */
[----:B0-----:R-:W-:Y:S02]  /*45cf0*/  @!P3 IMAD.MOV.U32 R14, RZ, RZ, R16 ;  /* 0x000000ffff0eb224 */ /* 0x001fe400078e0010 */
[----:B------:R-:W-:-:S02]  /*45d00*/  @!P3 IMAD.MOV.U32 R15, RZ, RZ, R17 ;  /* 0x000000ffff0fb224 */ /* 0x000fc400078e0011 */
[----:B------:R-:W-:Y:S02]  /*45d10*/  @!P4 IMAD.MOV.U32 R16, RZ, RZ, R2 ;  /* 0x000000ffff10c224 */ /* 0x000fe400078e0002 */
[----:B------:R-:W-:Y:S01]  /*45d20*/  @!P4 IMAD.MOV.U32 R17, RZ, RZ, R8 ;  /* 0x000000ffff11c224 */ /* 0x000fe200078e0008 */
[----:B------:R-:W2:Y:S04]  /*45d30*/  LDL R2, [R1+0x9a0] ;  /* 0x0009a00001027983 */ /* 0x000ea80000100800 */
[----:B------:R-:W2:Y:S04]  /*45d40*/  LDL R8, [R1+0x99c] ;  /* 0x00099c0001087983 */ /* 0x000ea80000100800 */
[----:B------:R4:W2:Y:S01]  /*45d50*/  @!P4 LDG.E.U8 R13, desc[UR20][R16.64] ;  /* 0x00000014100dc981 */ /* 0x0008a2000c1e1100 */
[----:B------:R-:W-:-:S03]  /*45d60*/  SGXT.U32 R11, R11, 0x1 ;  /* 0x000000010b0b781a */ /* 0x000fc60000000000 */
[----:B------:R0:W2:Y:S01]  /*45d70*/  @!P3 LDG.E.U8 R12, desc[UR20][R14.64] ;  /* 0x000000140e0cb981 */ /* 0x0000a2000c1e1100 */
[----:B------:R-:W-:-:S04]  /*45d80*/  LOP3.LUT R11, R11, 0xba, RZ, 0xfc, !PT ;  /* 0x000000ba0b0b7812 */ /* 0x000fc800078efcff */
[----:B------:R-:W-:Y:S01]  /*45d90*/  ISETP.GE.AND P3, PT, R11, UR5, PT ;  /* 0x000000050b007c0c */ /* 0x000fe2000bf66270 */
[----:B----4-:R-:W-:Y:S02]  /*45da0*/  @!P2 IMAD.MOV.U32 R17, RZ, RZ, R5 ;  /* 0x000000ffff11a224 */ /* 0x010fe400078e0005 */
[----:B------:R-:W4:Y:S01]  /*45db0*/  LDL R5, [R1+0x9a4] ;  /* 0x0009a40001057983 */ /* 0x000f220000100800 */
[----:B------:R-:W-:-:S03]  /*45dc0*/  @!P2 IMAD.MOV.U32 R16, RZ, RZ, R4 ;  /* 0x000000ffff10a224 */ /* 0x000fc600078e0004 */
[----:B------:R-:W4:Y:S01]  /*45dd0*/  LDL R4, [R1+0x9a8] ;  /* 0x0009a80001047983 */ /* 0x000f220000100800 */
[----:B------:R-:W-:-:S04]  /*45de0*/  SHF.R.U32.HI R11, RZ, 0x6, R18 ;  /* 0x00000006ff0b7819 */ /* 0x000fc80000011612 */
[----:B------:R-:W-:-:S04]  /*45df0*/  SGXT.U32 R11, R11, 0x1 ;  /* 0x000000010b0b781a */ /* 0x000fc80000000000 */
[----:B------:R-:W-:-:S04]  /*45e00*/  LOP3.LUT R11, R11, 0xbc, RZ, 0xfc, !PT ;  /* 0x000000bc0b0b7812 */ /* 0x000fc800078efcff */
[----:B------:R-:W-:Y:S02]  /*45e10*/  ISETP.GE.AND P4, PT, R11, UR5, PT ;  /* 0x000000050b007c0c */ /* 0x000fe4000bf86270 */
[----:B------:R-:W-:Y:S01]  /*45e20*/  LEA.HI R11, R18, 0xbe, RZ, 0x1a ;  /* 0x000000be120b7811 */ /* 0x000fe200078fd0ff */
[----:B------:R-:W-:Y:S02]  /*45e30*/  @!P1 IMAD.MOV.U32 R18, RZ, RZ, R0 ;  /* 0x000000ffff129224 */ /* 0x000fe400078e0000 */
[----:B------:R-:W4:Y:S01]  /*45e40*/  LDL R0, [R1+0x9b0] ;  /* 0x0009b00001007983 */ /* 0x000f220000100800 */
[----:B------:R-:W-:-:S03]  /*45e50*/  @!P1 IMAD.MOV.U32 R19, RZ, RZ, R3 ;  /* 0x000000ffff139224 */ /* 0x000fc600078e0003 */
[----:B------:R-:W4:Y:S01]  /*45e60*/  LDL R3, [R1+0x9ac] ;  /* 0x0009ac0001037983 */ /* 0x000f220000100800 */
[----:B0-----:R-:W-:-:S06]  /*45e70*/  PRMT R14, RZ, 0x7610, R14 ;  /* 0x00007610ff0e7816 */ /* 0x001fcc000000000e */
[----:B------:R0:W4:Y:S01]  /*45e80*/  @!P2 LDG.E.U8 R14, desc[UR20][R16.64] ;  /* 0x00000014100ea981 */ /* 0x000122000c1e1100 */
[----:B------:R-:W-:Y:S02]  /*45e90*/  ISETP.GE.AND P2, PT, R11, UR5, PT ;  /* 0x000000050b007c0c */ /* 0x000fe4000bf46270 */
[----:B------:R-:W-:Y:S02]  /*45ea0*/  SHF.R.U32.HI R11, RZ, 0x6, R20 ;  /* 0x00000006ff0b7819 */ /* 0x000fe40000011614 */
[----:B------:R-:W-:Y:S02]  /*45eb0*/  PRMT R15, RZ, 0x7610, R15 ;  /* 0x00007610ff0f7816 */ /* 0x000fe4000000000f */
[----:B------:R-:W-:-:S04]  /*45ec0*/  SGXT.U32 R11, R11, 0x1 ;  /* 0x000000010b0b781a */ /* 0x000fc80000000000 */
[----:B------:R-:W-:Y:S01]  /*45ed0*/  LOP3.LUT R11, R11, 0xc0, RZ, 0xfc, !PT ;  /* 0x000000c00b0b7812 */ /* 0x000fe200078efcff */
[----:B------:R1:W4:Y:S03]  /*45ee0*/  @!P1 LDG.E.U8 R15, desc[UR20][R18.64] ;  /* 0x00000014120f9981 */ /* 0x000326000c1e1100 */
[----:B------:R-:W-:Y:S02]  /*45ef0*/  ISETP.GE.AND P1, PT, R11, UR5, PT ;  /* 0x000000050b007c0c */ /* 0x000fe4000bf26270 */
[----:B------:R-:W-:Y:S02]  /*45f00*/  SHF.R.U32.HI R11, RZ, 0x6, R20 ;  /* 0x00000006ff0b7819 */ /* 0x000fe40000011614 */
[----:B0-----:R-:W-:Y:S02]  /*45f10*/  PRMT R16, RZ, 0x7610, R16 ;  /* 0x00007610ff107816 */ /* 0x001fe40000000010 */
[----:B------:R-:W-:-:S02]  /*45f20*/  SGXT.U32 R11, R11, 0x1 ;  /* 0x000000010b0b781a */ /* 0x000fc40000000000 */
[----:B------:R-:W-:Y:S02]  /*45f30*/  PRMT R17, RZ, 0x7610, R17 ;  /* 0x00007610ff117816 */ /* 0x000fe40000000011 */
[----:B------:R-:W-:Y:S01]  /*45f40*/  LOP3.LUT R11, R11, 0xc2, RZ, 0xfc, !PT ;  /* 0x000000c20b0b7812 */ /* 0x000fe200078efcff */
[----:B-1----:R-:W-:Y:S02]  /*45f50*/  @!P3 IMAD.MOV.U32 R18, RZ, RZ, R6 ;  /* 0x000000ffff12b224 */ /* 0x002fe400078e0006 */
[----:B------:R-:W4:Y:S01]  /*45f60*/  LDL R6, [R1+0x9b8] ;  /* 0x0009b80001067983 */ /* 0x000f220000100800 */
[----:B------:R-:W-:-:S03]  /*45f70*/  @!P3 IMAD.MOV.U32 R19, RZ, RZ, R7 ;  /* 0x000000ffff13b224 */ /* 0x000fc600078e0007 */
[----:B------:R-:W4:Y:S04]  /*45f80*/  LDL R7, [R1+0x9b4] ;  /* 0x0009b40001077983 */ /* 0x000f280000100800 */
[----:B------:R-:W4:Y:S01]  /*45f90*/  @!P3 LDG.E.U8 R16, desc[UR20][R18.64] ;  /* 0x000000141210b981 */ /* 0x000f22000c1e1100 */
[----:B------:R-:W-:Y:S02]  /*45fa0*/  ISETP.GE.AND P3, PT, R11, UR5, PT ;  /* 0x000000050b007c0c */ /* 0x000fe4000bf66270 */
[----:B------:R-:W-:-:S04]  /*45fb0*/  SHF.R.U32.HI R11, RZ, 0x6, R22 ;  /* 0x00000006ff0b7819 */ /* 0x000fc80000011616 */
[----:B------:R-:W-:-:S04]  /*45fc0*/  SGXT.U32 R11, R11, 0x1 ;  /* 0x000000010b0b781a */ /* 0x000fc80000000000 */
[----:B------:R-:W-:Y:S01]  /*45fd0*/  LOP3.LUT R11, R11, 0xc4, RZ, 0xfc, !PT ;  /* 0x000000c40b0b7812 */ /* 0x000fe200078efcff */
[----:B---3--:R-:W-:Y:S02]  /*45fe0*/  @!P4 IMAD.MOV.U32 R21, RZ, RZ, R10 ;  /* 0x000000ffff15c224 */ /* 0x008fe400078e000a */
[----:B------:R-:W3:Y:S01]  /*45ff0*/  LDL R10, [R1+0x9c4] ;  /* 0x0009c400010a7983 */ /* 0x000ee20000100800 */
[----:B--2---:R-:W-:-:S03]  /*46000*/  @!P4 IMAD.MOV.U32 R20, RZ, RZ, R9 ;  /* 0x000000ffff14c224 */ /* 0x004fc600078e0009 */
[----:B------:R-:W2:Y:S04]  /*46010*/  LDL R9, [R1+0x9c8] ;  /* 0x0009c80001097983 */ /* 0x000ea80000100800 */
[----:B------:R0:W2:Y:S01]  /*46020*/  @!P4 LDG.E.U8 R17, desc[UR20][R20.64] ;  /* 0x000000141411c981 */ /* 0x0000a2000c1e1100 */
[----:B------:R-:W-:Y:S01]  /*46030*/  ISETP.GE.AND P4, PT, R11, UR5, PT ;  /* 0x000000050b007c0c */ /* 0x000fe2000bf86270 */
[----:B0-----:R-:W-:Y:S02]  /*46040*/  @!P2 IMAD.MOV.U32 R20, RZ, RZ, R2 ;  /* 0x000000ffff14a224 */ /* 0x001fe400078e0002 */
[----:B------:R-:W2:Y:S01]  /*46050*/  LDL R2, [R1+0x9d0] ;  /* 0x0009d00001027983 */ /* 0x000ea20000100800 */
[----:B------:R-:W-:-:S03]  /*46060*/  @!P2 IMAD.MOV.U32 R21, RZ, RZ, R8 ;  /* 0x000000ffff15a224 */ /* 0x000fc600078e0008 */
[----:B------:R-:W2:Y:S01]  /*46070*/  LDL R8, [R1+0x9cc] ;  /* 0x0009cc0001087983 */ /* 0x000ea20000100800 */
[----:B------:R-:W-:Y:S02]  /*46080*/  SHF.R.U32.HI R11, RZ, 0x6, R22 ;  /* 0x00000006ff0b7819 */ /* 0x000fe40000011616 */
[----:B------:R-:W-:Y:S01]  /*46090*/  PRMT R19, RZ, 0x7610, R19 ;  /* 0x00007610ff137816 */ /* 0x000fe20000000013 */
        /* <DEDUP_REMOVED lines=9> */
[----:B------:R-:W-:Y:S02]  /*46130*/  SGXT.U32 R11, R11, 0x1 ;  /* 0x000000010b0b781a */ /* 0x000fe40000000000 */
[----:B------:R-:W-:Y:S02]  /*46140*/  PRMT R18, RZ, 0x7610, R18 ;  /* 0x00007610ff127816 */ /* 0x000fe40000000012 */
[----:B------:R-:W-:-:S04]  /*46150*/  LOP3.LUT R11, R11, 0xc6, RZ, 0xfc, !PT ;  /* 0x000000c60b0b7812 */ /* 0x000fc800078efcff */
[----:B------:R0:W4:Y:S01]  /*46160*/  @!P2 LDG.E.U8 R18, desc[UR20][R20.64] ;  /* 0x000000141412a981 */ /* 0x000122000c1e1100 */
[----:B------:R-:W-:Y:S02]  /*46170*/  ISETP.GE.AND P2, PT, R11, UR5, PT ;  /* 0x000000050b007c0c */ /* 0x000fe4000bf46270 */
[----:B------:R-:W-:-:S04]  /*46180*/  SHF.R.U32.HI R11, RZ, 0x6, R24 ;  /* 0x00000006ff0b7819 */ /* 0x000fc80000011618 */
[----:B------:R-:W-:-:S04]  /*46190*/  SGXT.U32 R11, R11, 0x1 ;  /* 0x000000010b0b781a */ /* 0x000fc80000000000 */
[----:B------:R-:W-:-:S04]  /*461a0*/  LOP3.LUT R11, R11, 0xc8, RZ, 0xfc, !PT ;  /* 0x000000c80b0b7812 */ /* 0x000fc800078efcff */
[----:B------:R-:W-:Y:S02]  /*461b0*/  ISETP.GE.AND P1, PT, R11, UR5, PT ;  /* 0x000000050b007c0c */ /* 0x000fe4000bf26270 */
[----:B------:R-:W-:Y:S02]  /*461c0*/  SHF.R.U32.HI R11, RZ, 0x6, R24 ;  /* 0x00000006ff0b7819 */ /* 0x000fe40000011618 */
[----:B0-----:R-:W-:Y:S02]  /*461d0*/  PRMT R20, RZ, 0x7610, R20 ;  /* 0x00007610ff147816 */ /* 0x001fe40000000014 */
[----:B------:R-:W-:-:S04]  /*461e0*/  SGXT.U32 R11, R11, 0x1 ;  /* 0x000000010b0b781a */ /* 0x000fc80000000000 */
[----:B------:R-:W-:Y:S01]  /*461f0*/  LOP3.LUT R11, R11, 0xca, RZ, 0xfc, !PT ;  /* 0x000000ca0b0b7812 */ /* 0x000fe200078efcff */
[----:B------:R0:W4:Y:S01]  /*46200*/  @!P3 LDG.E.U8 R20, desc[UR20][R22.64] ;  /* 0x000000141614b981 */ /* 0x000122000c1e1100 */
[----:B------:R-:W-:Y:S02]  /*46210*/  PRMT R21, RZ, 0x7610, R21 ;  /* 0x00007610ff157816 */ /* 0x000fe40000000015 */
[----:B------:R-:W-:Y:S02]  /*46220*/  ISETP.GE.AND P3, PT, R11, UR5, PT ;  /* 0x000000050b007c0c */ /* 0x000fe4000bf66270 */
[----:B------:R-:W-:-:S04]  /*46230*/  SHF.R.U32.HI R11, RZ, 0x6, R28 ;  /* 0x00000006ff0b7819 */ /* 0x000fc8000001161c */
[----:B------:R-:W-:Y:S02]  /*46240*/  SGXT.U32 R11, R11, 0x1 ;  /* 0x000000010b0b781a */ /* 0x000fe40000000000 */
[----:B0-----:R-:W-:Y:S02]  /*46250*/  PRMT R22, RZ, 0x7610, R22 ;  /* 0x00007610ff167816 */ /* 0x001fe40000000016 */
[----:B------:R-:W-:Y:S02]  /*46260*/  LOP3.LUT R11, R11, 0xcc, RZ, 0xfc, !PT ;  /* 0x000000cc0b0b7812 */ /* 0x000fe400078efcff */
[----:B------:R-:W-:Y:S01]  /*46270*/  PRMT R23, RZ, 0x7610, R23 ;  /* 0x00007610ff177816 */ /* 0x000fe20000000017 */
[----:B------:R-:W-:Y:S02]  /*46280*/  @!P4 IMAD.MOV.U32 R24, RZ, RZ, R6 ;  /* 0x000000ffff18c224 */ /* 0x000fe400078e0006 */
[----:B------:R-:W4:Y:S01]  /*46290*/  LDL R6, [R1+0x9e8] ;  /* 0x0009e80001067983 */ /* 0x000f220000100800 */
[----:B------:R-:W-:-:S03]  /*462a0*/  @!P4 IMAD.MOV.U32 R25, RZ, RZ, R7 ;  /* 0x000000ffff19c224 */ /* 0x000fc600078e0007 */
[----:B------:R-:W4:Y:S04]  /*462b0*/  LDL R7, [R1+0x9e4] ;  /* 0x0009e40001077983 */ /* 0x000f280000100800 */
[----:B------:R0:W4:Y:S01]  /*462c0*/  @!P4 LDG.E.U8 R21, desc[UR20][R24.64] ;  /* 0x000000141815c981 */ /* 0x000122000c1e1100 */
[----:B------:R-:W-:Y:S02]  /*462d0*/  ISETP.GE.AND P4, PT, R11, UR5, PT ;  /* 0x000000050b007c0c */ /* 0x000fe4000bf86270 */
[----:B------:R-:W-:Y:S01]  /*462e0*/  LEA.HI R11, R28, 0xce, RZ, 0x1a ;  /* 0x000000ce1c0b7811 */ /* 0x000fe200078fd0ff */
[----:B0-----:R-:W-:Y:S02]  /*462f0*/  @!P2 IMAD.MOV.U32 R25, RZ, RZ, R27 ;  /* 0x000000ffff19a224 */ /* 0x001fe400078e001b */
[----:B------:R-:W-:-:S05]  /*46300*/  @!P2 IMAD.MOV.U32 R24, RZ, RZ, R26 ;  /* 0x000000ffff18a224 */ /* 0x000fca00078e001a */
        /* <DEDUP_REMOVED lines=37> */
[----:B------:R-:W-:Y:S02]  /*46560*/  SGXT.U32 R11, R11, 0x1 ;  /* 0x000000010b0b781a */ /* 0x000fe40000000000 */
[----:B------:R-:W-:Y:S02]  /*46570*/  PRMT R27, RZ, 0x7610, R27 ;  /* 0x00007610ff1b7816 */ /* 0x000fe4000000001b */
[----:B------:R-:W-:Y:S01]  /*46580*/  LOP3.LUT R11, R11, 0xd6, RZ, 0xfc, !PT ;  /* 0x000000d60b0b7812 */ /* 0x000fe200078efcff */
[----:B------:R0:W4:Y:S03]  /*46590*/  @!P2 LDG.E.U8 R26, desc[UR20][R28.64] ;  /* 0x000000141c1aa981 */ /* 0x000126000c1e1100 */
[----:B------:R-:W-:-:S02]  /*465a0*/  ISETP.GE.AND P2, PT, R11, UR5, PT ;  /* 0x000000050b007c0c */ /* 0x000fc4000bf46270 */
[----:B------:R-:W-:-:S04]  /*465b0*/  SHF.R.U32.HI R11, RZ, 0x6, R32 ;  /* 0x00000006ff0b7819 */ /* 0x000fc80000011620 */
[----:B------:R-:W-:-:S04]  /*465c0*/  SGXT.U32 R11, R11, 0x1 ;  /* 0x000000010b0b781a */ /* 0x000fc80000000000 */
[----:B------:R-:W-:Y:S01]  /*465d0*/  LOP3.LUT R11, R11, 0xd8, RZ, 0xfc, !PT ;  /* 0x000000d80b0b7812 */ /* 0x000fe200078efcff */
[----:B------:R-:W-:Y:S02]  /*465e0*/  @!P1 IMAD.MOV.U32 R30, RZ, RZ, R6 ;  /* 0x000000ffff1e9224 */ /* 0x000fe400078e0006 */
[----:B------:R-:W4:Y:S01]  /*465f0*/  LDL R6, [R1+0xa18] ;  /* 0x000a180001067983 */ /* 0x000f220000100800 */
[----:B------:R-:W-:-:S03]  /*46600*/  @!P1 IMAD.MOV.U32 R31, RZ, RZ, R7 ;  /* 0x000000ffff1f9224 */ /* 0x000fc600078e0007 */
[----:B------:R-:W4:Y:S04]  /*46610*/  LDL R7, [R1+0xa14] ;  /* 0x000a140001077983 */ /* 0x000f280000100800 */
[----:B------:R3:W4:Y:S01]  /*46620*/  @!P1 LDG.E.U8 R27, desc[UR20][R30.64] ;  /* 0x000000141e1b9981 */ /* 0x000722000c1e1100 */
[----:B------:R-:W-:Y:S02]  /*46630*/  ISETP.GE.AND P1, PT, R11, UR5, PT ;  /* 0x000000050b007c0c */ /* 0x000fe4000bf26270 */
[----:B0-----:R-:W-:Y:S02]  /*46640*/  PRMT R29, RZ, 0x7610, R29 ;  /* 0x00007610ff1d7816 */ /* 0x001fe4000000001d */
[----:B------:R-:W-:Y:S02]  /*46650*/  SHF.R.U32.HI R11, RZ, 0x6, R32 ;  /* 0x00000006ff0b7819 */ /* 0x000fe40000011620 */
[----:B------:R-:W-:-:S02]  /*46660*/  PRMT R28, RZ, 0x7610, R28 ;  /* 0x00007610ff1c7816 */ /* 0x000fc4000000001c */
[----:B------:R-:W-:-:S04]  /*46670*/  SGXT.U32 R11, R11, 0x1 ;  /* 0x000000010b0b781a */ /* 0x000fc80000000000 */
[----:B------:R-:W-:Y:S01]  /*46680*/  LOP3.LUT R11, R11, 0xda, RZ, 0xfc, !PT ;  /* 0x000000da0b0b7812 */ /* 0x000fe200078efcff */
[----:B---3--:R-:W-:Y:S02]  /*46690*/  @!P3 IMAD.MOV.U32 R31, RZ, RZ, R10 ;  /* 0x000000ffff1fb224 */ /* 0x008fe400078e000a */
[----:B------:R-:W3:Y:S01]  /*466a0*/  LDL R10, [R1+0xa1c] ;  /* 0x000a1c00010a7983 */ /* 0x000ee20000100800 */
[----:B--2---:R-:W-:-:S03]  /*466b0*/  @!P3 IMAD.MOV.U32 R30, RZ, RZ, R9 ;  /* 0x000000ffff1eb224 */ /* 0x004fc600078e0009 */
[----:B------:R-:W2:Y:S04]  /*466c0*/  LDL R9, [R1+0xa20] ;  /* 0x000a200001097983 */ /* 0x000ea80000100800 */
[----:B------:R-:W2:Y:S01]  /*466d0*/  @!P3 LDG.E.U8 R28, desc[UR20][R30.64] ;  /* 0x000000141e1cb981 */ /* 0x000ea2000c1e1100 */
[----:B------:R-:W-:-:S03]  /*466e0*/  @!P4 IMAD.MOV.U32 R32, RZ, RZ, R2 ;  /* 0x000000ffff20c224 */ /* 0x000fc600078e0002 */
[----:B------:R-:W2:Y:S01]  /*466f0*/  LDL R2, [R1+0xa28] ;  /* 0x000a280001027983 */ /* 0x000ea20000100800 */
[----:B------:R-:W-:-:S03]  /*46700*/  @!P4 IMAD.MOV.U32 R33, RZ, RZ, R8 ;  /* 0x000000ffff21c224 */ /* 0x000fc600078e0008 */
[----:B------:R-:W2:Y:S04]  /*46710*/  LDL R8, [R1+0xa24] ;  /* 0x000a240001087983 */ /* 0x000ea80000100800 */
[----:B------:R4:W2:Y:S01]  /*46720*/  @!P4 LDG.E.U8 R29, desc[UR20][R32.64] ;  /* 0x00000014201dc981 */ /* 0x0008a2000c1e1100 */
[----:B------:R-:W-:Y:S02]  /*46730*/  ISETP.GE.AND P3, PT, R11, UR5, PT ;  /* 0x000000050b007c0c */ /* 0x000fe4000bf66270 */
[----:B------:R-:W-:Y:S01]  /*46740*/  SHF.R.U32.HI R11, RZ, 0x6, R34 ;  /* 0x00000006ff0b7819 */ /* 0x000fe20000011622 */
[----:B----4-:R-:W-:Y:S02]  /*46750*/  @!P2 IMAD.MOV.U32 R33, RZ, RZ, R5 ;  /* 0x000000ffff21a224 */ /* 0x010fe400078e0005 */
[----:B------:R-:W4:Y:S01]  /*46760*/  LDL R5, [R1+0xa2c] ;  /* 0x000a2c0001057983 */ /* 0x000f220000100800 */
[----:B------:R-:W-:-:S03]  /*46770*/  @!P2 IMAD.MOV.U32 R32, RZ, RZ, R4 ;  /* 0x000000ffff20a224 */ /* 0x000fc600078e0004 */
[----:B------:R-:W4:Y:S01]  /*46780*/  LDL R4, [R1+0xa30] ;  /* 0x000a300001047983 */ /* 0x000f220000100800 */
        /* <DEDUP_REMOVED lines=8> */
[----:B------:R-:W-:-:S06]  /*46810*/  PRMT R30, RZ, 0x7610, R30 ;  /* 0x00007610ff1e7816 */ /* 0x000fcc000000001e */
        /* <DEDUP_REMOVED lines=10> */
[----:B------:R-:W-:Y:S01]  /*468c0*/  SGXT.U32 R11, R11, 0x1 ;  /* 0x000000010b0b781a */ /* 0x000fe20000000000 */
[----:B-1----:R-:W-:-:S02]  /*468d0*/  @!P3 IMAD.MOV.U32 R34, RZ, RZ, R36 ;  /* 0x000000ffff22b224 */ /* 0x002fc400078e0024 */
[----:B------:R-:W-:Y:S01]  /*468e0*/  @!P3 IMAD.MOV.U32 R35, RZ, RZ, R37 ;  /* 0x000000ffff23b224 */ /* 0x000fe200078e0025 */
[----:B------:R-:W-:-:S04]  /*468f0*/  LOP3.LUT R11, R11, 0xe2, RZ, 0xfc, !PT ;  /* 0x000000e20b0b7812 */ /* 0x000fc800078efcff */
[----:B------:R0:W4:Y:S01]  /*46900*/  @!P3 LDG.E.U8 R32, desc[UR20][R34.64] ;  /* 0x000000142220b981 */ /* 0x000122000c1e1100 */
[----:B------:R-:W-:Y:S02]  /*46910*/  ISETP.GE.AND P3, PT, R11, UR5, PT ;  /* 0x000000050b007c0c */ /* 0x000fe4000bf66270 */
[----:B------:R-:W-:Y:S02]  /*46920*/  SHF.R.U32.HI R11, RZ, 0x6, R38 ;  /* 0x00000006ff0b7819 */ /* 0x000fe40000011626 */
[----:B------:R-:W-:Y:S02]  /*46930*/  PRMT R33, RZ, 0x7610, R33 ;  /* 0x00007610ff217816 */ /* 0x000fe40000000021 */
[----:B------:R-:W-:-:S04]  /*46940*/  SGXT.U32 R11, R11, 0x1 ;  /* 0x000000010b0b781a */ /* 0x000fc80000000000 */
[----:B------:R-:W-:Y:S02]  /*46950*/  LOP3.LUT R11, R11, 0xe4, RZ, 0xfc, !PT ;  /* 0x000000e40b0b7812 */ /* 0x000fe400078efcff */
[----:B0-----:R-:W-:Y:S01]  /*46960*/  PRMT R34, RZ, 0x7610, R34 ;  /* 0x00007610ff227816 */ /* 0x001fe20000000022 */
[----:B------:R-:W-:Y:S02]  /*46970*/  @!P4 IMAD.MOV.U32 R36, RZ, RZ, R6 ;  /* 0x000000ffff24c224 */ /* 0x000fe400078e0006 */
[----:B------:R-:W4:Y:S01]  /*46980*/  LDL R6, [R1+0xa40] ;  /* 0x000a400001067983 */ /* 0x000f220000100800 */
[----:B------:R-:W-:-:S03]  /*46990*/  @!P4 IMAD.MOV.U32 R37, RZ, RZ, R7 ;  /* 0x000000ffff25c224 */ /* 0x000fc600078e0007 */
[----:B------:R-:W4:Y:S04]  /*469a0*/  LDL R7, [R1+0xa3c] ;  /* 0x000a3c0001077983 */ /* 0x000f280000100800 */
[----:B------:R3:W4:Y:S01]  /*469b0*/  @!P4 LDG.E.U8 R33, desc[UR20][R36.64] ;  /* 0x000000142421c981 */ /* 0x000722000c1e1100 */
[----:B------:R-:W-:Y:S02]  /*469c0*/  ISETP.GE.AND P4, PT, R11, UR5, PT ;  /* 0x000000050b007c0c */ /* 0x000fe4000bf86270 */
[----:B------:R-:W-:Y:S02]  /*469d0*/  SHF.R.U32.HI R11, RZ, 0x6, R38 ;  /* 0x00000006ff0b7819 */ /* 0x000fe40000011626 */
[----:B------:R-:W-:Y:S02]  /*469e0*/  PRMT R35, RZ, 0x7610, R35 ;  /* 0x00007610ff237816 */ /* 0x000fe40000000023 */
[----:B------:R-:W-:-:S04]  /*469f0*/  SGXT.U32 R11, R11, 0x1 ;  /* 0x000000010b0b781a */ /* 0x000fc80000000000 */
[----:B------:R-:W-:Y:S01]  /*46a00*/  LOP3.LUT R11, R11, 0xe6, RZ, 0xfc, !PT ;  /* 0x000000e60b0b7812 */ /* 0x000fe200078efcff */
[----:B---3--:R-:W-:Y:S02]  /*46a10*/  @!P2 IMAD.MOV.U32 R37, RZ, RZ, R10 ;  /* 0x000000ffff25a224 */ /* 0x008fe400078e000a */
[----:B------:R-:W3:Y:S01]  /*46a20*/  LDL R10, [R1+0xa44] ;  /* 0x000a4400010a7983 */ /* 0x000ee20000100800 */
[----:B--2---:R-:W-:-:S03]  /*46a30*/  @!P2 IMAD.MOV.U32 R36, RZ, RZ, R9 ;  /* 0x000000ffff24a224 */ /* 0x004fc600078e0009 */
[----:B------:R-:W2:Y:S04]  /*46a40*/  LDL R9, [R1+0xa48] ;  /* 0x000a480001097983 */ /* 0x000ea80000100800 */
[----:B------:R0:W2:Y:S01]  /*46a50*/  @!P2 LDG.E.U8 R34, desc[UR20][R36.64] ;  /* 0x000000142422a981 */ /* 0x0000a2000c1e1100 */
[----:B------:R-:W-:Y:S02]  /*46a60*/  ISETP.GE.AND P2, PT, R11, UR5, PT ;  /* 0x000000050b007c0c */ /* 0x000fe4000bf46270 */
[----:B------:R-:W-:Y:S01]  /*46a70*/  SHF.R.U32.HI R11, RZ, 0x6, R40 ;  /* 0x00000006ff0b7819 */ /* 0x000fe20000011628 */
[----:B------:R-:W-:Y:S02]  /*46a80*/  @!P1 IMAD.MOV.U32 R38, RZ, RZ, R2 ;  /* 0x000000ffff269224 */ /* 0x000fe400078e0002 */
[----:B------:R-:W2:Y:S01]  /*46a90*/  LDL R2, [R1+0xa50] ;  /* 0x000a500001027983 */ /* 0x000ea20000100800 */
[----:B------:R-:W-:-:S03]  /*46aa0*/  @!P1 IMAD.MOV.U32 R39, RZ, RZ, R8 ;  /* 0x000000ffff279224 */ /* 0x000fc600078e0008 */
[----:B------:R-:W2:Y:S04]  /*46ab0*/  LDL R8, [R1+0xa4c] ;  /* 0x000a4c0001087983 */ /* 0x000ea80000100800 */
[----:B------:R4:W2:Y:S01]  /*46ac0*/  @!P1 LDG.E.U8 R35, desc[UR20][R38.64] ;  /* 0x0000001426239981 */ /* 0x0008a2000c1e1100 */
[----:B------:R-:W-:Y:S02]  /*46ad0*/  SGXT.U32 R11, R11, 0x1 ;  /* 0x000000010b0b781a */ /* 0x000fe40000000000 */
[----:B0-----:R-:W-:Y:S02]  /*46ae0*/  PRMT R36, RZ, 0x7610, R36 ;  /* 0x00007610ff247816 */ /* 0x001fe40000000024 */
[----:B------:R-:W-:-:S04]  /*46af0*/  LOP3.LUT R11, R11, 0xe8, RZ, 0xfc, !PT ;  /* 0x000000e80b0b7812 */ /* 0x000fc800078efcff */
[----:B------:R-:W-:Y:S02]  /*46b00*/  ISETP.GE.AND P1, PT, R11, UR5, PT ;  /* 0x000000050b007c0c */ /* 0x000fe4000bf26270 */
[----:B------:R-:W2:Y:S01]  /*46b10*/  LDL R11, [R1+0xa5c] ;  /* 0x000a5c00010b7983 */ /* 0x000ea20000100800 */
[----:B----4-:R-:W-:Y:S01]  /*46b20*/  @!P3 IMAD.MOV.U32 R39, RZ, RZ, R5 ;  /* 0x000000ffff27b224 */ /* 0x010fe200078e0005 */
[----:B------:R-:W-:Y:S01]  /*46b30*/  SHF.R.U32.HI R5, RZ, 0x6, R40 ;  /* 0x00000006ff057819 */ /* 0x000fe20000011628 */
[----:B------:R-:W-:-:S03]  /*46b40*/  @!P3 IMAD.MOV.U32 R38, RZ, RZ, R4 ;  /* 0x000000ffff26b224 */ /* 0x000fc600078e0004 */
[----:B------:R-:W-:Y:S01]  /*46b50*/  SGXT.U32 R5, R5, 0x1 ;  /* 0x000000010505781a */ /* 0x000fe20000000000 */
[----:B------:R-:W4:Y:S03]  /*46b60*/  LDL R4, [R1+0xa58] ;  /* 0x000a580001047983 */ /* 0x000f260000100800 */
[----:B------:R-:W-:Y:S01]  /*46b70*/  LOP3.LUT R5, R5, 0xea, RZ, 0xfc, !PT ;  /* 0x000000ea05057812 */ /* 0x000fe200078efcff */
[----:B------:R0:W4:Y:S03]  /*46b80*/  @!P3 LDG.E.U8 R36, desc[UR20][R38.64] ;  /* 0x000000142624b981 */ /* 0x000126000c1e1100 */
[----:B------:R-:W-:Y:S02]  /*46b90*/  ISETP.GE.AND P3, PT, R5, UR5, PT ;  /* 0x0000000505007c0c */ /* 0x000fe4000bf66270 */
[----:B------:R-:W4:Y:S01]  /*46ba0*/  LDL R5, [R1+0xa60] ;  /* 0x000a600001057983 */ /* 0x000f220000100800 */
[----:B------:R-:W-:-:S03]  /*46bb0*/  @!P4 IMAD.MOV.U32 R40, RZ, RZ, R0 ;  /* 0x000000ffff28c224 */ /* 0x000fc600078e0000 */
[----:B------:R-:W4:Y:S01]  /*46bc0*/  LDL R0, [R1+0xa68] ;  /* 0x000a680001007983 */ /* 0x000f220000100800 */
[----:B------:R-:W-:-:S03]  /*46bd0*/  @!P4 IMAD.MOV.U32 R41, RZ, RZ, R3 ;  /* 0x000000ffff29c224 */ /* 0x000fc600078e0003 */
[----:B------:R-:W4:Y:S01]  /*46be0*/  LDL R3, [R1+0xa64] ;  /* 0x000a640001037983 */ /* 0x000f220000100800 */
[----:B------:R-:W-:Y:S02]  /*46bf0*/  PRMT R37, RZ, 0x7610, R37 ;  /* 0x00007610ff257816 */ /* 0x000fe40000000025 */
[----:B------:R-:W-:-:S04]  /*46c00*/  SHF.R.U32.HI R43, RZ, 0x6, R42 ;  /* 0x00000006ff2b7819 */ /* 0x000fc8000001162a */
[----:B------:R-:W-:Y:S01]  /*46c10*/  SGXT.U32 R43, R43, 0x1 ;  /* 0x000000012b2b781a */ /* 0x000fe20000000000 */
[----:B------:R1:W4:Y:S03]  /*46c20*/  @!P4 LDG.E.U8 R37, desc[UR20][R40.64] ;  /* 0x000000142825c981 */ /* 0x000326000c1e1100 */
[----:B------:R-:W-:Y:S02]  /*46c30*/  LOP3.LUT R43, R43, 0xec, RZ, 0xfc, !PT ;  /* 0x000000ec2b2b7812 */ /* 0x000fe400078efcff */
[----:B0-----:R-:W-:Y:S02]  /*46c40*/  PRMT R38, RZ, 0x7610, R38 ;  /* 0x00007610ff267816 */ /* 0x001fe40000000026 */
[----:B------:R-:W-:Y:S02]  /*46c50*/  ISETP.GE.AND P4, PT, R43, UR5, PT ;  /* 0x000000052b007c0c */ /* 0x000fe4000bf86270 */
[----:B------:R-:W-:-:S02]  /*46c60*/  LEA.HI R42, R42, 0xee, RZ, 0x1a ;  /* 0x000000ee2a2a7811 */ /* 0x000fc400078fd0ff */
[----:B------:R-:W-:Y:S02]  /*46c70*/  PRMT R39, RZ, 0x7610, R39 ;  /* 0x00007610ff277816 */ /* 0x000fe40000000027 */
[--C-:B------:R-:W-:Y:S02]  /*46c80*/  SHF.R.U32.HI R46, RZ, 0x6, R45.reuse ;  /* 0x00000006ff2e7819 */ /* 0x100fe4000001162d */
[----:B------:R-:W-:-:S04]  /*46c90*/  SHF.R.U32.HI R45, RZ, 0x6, R45 ;  /* 0x00000006ff2d7819 */ /* 0x000fc8000001162d */
[----:B------:R-:W-:-:S04]  /*46ca0*/  SGXT.U32 R45, R45, 0x1 ;  /* 0x000000012d2d781a */ /* 0x000fc80000000000 */
[----:B------:R-:W-:Y:S02]  /*46cb0*/  LOP3.LUT R45, R45, 0xf2, RZ, 0xfc, !PT ;  /* 0x000000f22d2d7812 */ /* 0x000fe400078efcff */
[----:B------:R-:W-:Y:S01]  /*46cc0*/  SGXT.U32 R46, R46, 0x1 ;  /* 0x000000012e2e781a */ /* 0x000fe20000000000 */
[----:B-1----:R-:W-:Y:S02]  /*46cd0*/  @!P2 IMAD.MOV.U32 R40, RZ, RZ, R6 ;  /* 0x000000ffff28a224 */ /* 0x002fe400078e0006 */
[----:B------:R-:W4:Y:S01]  /*46ce0*/  LDL R6, [R1+0xa70] ;  /* 0x000a700001067983 */ /* 0x000f220000100800 */
[----:B------:R-:W-:-:S03]  /*46cf0*/  @!P2 IMAD.MOV.U32 R41, RZ, RZ, R7 ;  /* 0x000000ffff29a224 */ /* 0x000fc600078e0007 */
[----:B------:R-:W4:Y:S04]  /*46d00*/  LDL R7, [R1+0xa6c] ;  /* 0x000a6c0001077983 */ /* 0x000f280000100800 */
[----:B------:R0:W4:Y:S01]  /*46d10*/  @!P2 LDG.E.U8 R38, desc[UR20][R40.64] ;  /* 0x000000142826a981 */ /* 0x000122000c1e1100 */
[----:B------:R-:W-:Y:S02]  /*46d20*/  ISETP.GE.AND P2, PT, R42, UR5, PT ;  /* 0x000000052a007c0c */ /* 0x000fe4000bf46270 */
[----:B0-----:R-:W-:Y:S02]  /*46d30*/  PRMT R40, RZ, 0x7610, R40 ;  /* 0x00007610ff287816 */ /* 0x001fe40000000028 */
[----:B------:R-:W-:Y:S02]  /*46d40*/  PRMT R41, RZ, 0x7610, R41 ;  /* 0x00007610ff297816 */ /* 0x000fe40000000029 */
[----:B------:R-:W-:Y:S01]  /*46d50*/  LOP3.LUT R46, R46, 0xf0, RZ, 0xfc, !PT ;  /* 0x000000f02e2e7812 */ /* 0x000fe200078efcff */
[----:B---3--:R-:W-:-:S02]  /*46d60*/  @!P1 IMAD.MOV.U32 R43, RZ, RZ, R10 ;  /* 0x000000ffff2b9224 */ /* 0x008fc400078e000a */
[----:B------:R-:W3:Y:S01]  /*46d70*/  LDL R10, [R1+0xa74] ;  /* 0x000a7400010a7983 */ /* 0x000ee20000100800 */
[----:B--2---:R-:W-:-:S03]  /*46d80*/  @!P1 IMAD.MOV.U32 R42, RZ, RZ, R9 ;  /* 0x000000ffff2a9224 */ /* 0x004fc600078e0009 */
[----:B------:R-:W2:Y:S04]  /*46d90*/  LDL R9, [R1+0xa78] ;  /* 0x000a780001097983 */ /* 0x000ea80000100800 */
[----:B------:R0:W2:Y:S02]  /*46da0*/  @!P1 LDG.E.U8 R39, desc[UR20][R42.64] ;  /* 0x000000142a279981 */ /* 0x0000a4000c1e1100 */
[----:B0-----:R-:W-:Y:S02]  /*46db0*/  @!P3 IMAD.MOV.U32 R42, RZ, RZ, R2 ;  /* 0x000000ffff2ab224 */ /* 0x001fe400078e0002 */
[----:B------:R-:W-:Y:S01]  /*46dc0*/  @!P3 IMAD.MOV.U32 R43, RZ, RZ, R8 ;  /* 0x000000ffff2bb224 */ /* 0x000fe200078e0008 */
[----:B------:R-:W-:Y:S01]  /*46dd0*/  ISETP.GE.AND P1, PT, R46, UR5, PT ;  /* 0x000000052e007c0c */ /* 0x000fe2000bf26270 */
[----:B------:R-:W2:Y:S04]  /*46de0*/  LDL R8, [R1+0x71c] ;  /* 0x00071c0001087983 */ /* 0x000ea80000100800 */
[----:B------:R0:W2:Y:S01]  /*46df0*/  @!P3 LDG.E.U8 R40, desc[UR20][R42.64] ;  /* 0x000000142a28b981 */ /* 0x0000a2000c1e1100 */
[----:B------:R-:W-:Y:S01]  /*46e00*/  ISETP.GE.AND P3, PT, R45, UR5, PT ;  /* 0x000000052d007c0c */ /* 0x000fe2000bf66270 */
[----:B------:R-:W-:Y:S01]  /*46e10*/  @!P4 IMAD.MOV.U32 R45, RZ, RZ, R44 ;  /* 0x000000ffff2dc224 */ /* 0x000fe200078e002c */
[----:B------:R-:W-:Y:S01]  /*46e20*/  SHF.R.U32.HI R46, RZ, 0x6, R47 ;  /* 0x00000006ff2e7819 */ /* 0x000fe2000001162f */
[----:B------:R-:W2:Y:S01]  /*46e30*/  LDL R2, [R1+0x720] ;  /* 0x0007200001027983 */ /* 0x000ea20000100800 */
[----:B0-----:R-:W-:-:S02]  /*46e40*/  PRMT R42, RZ, 0x7610, R42 ;  /* 0x00007610ff2a7816 */ /* 0x001fc4000000002a */
[----:B------:R-:W-:Y:S01]  /*46e50*/  SGXT.U32 R46, R46, 0x1 ;  /* 0x000000012e2e781a */ /* 0x000fe20000000000 */
[----:B----4-:R-:W-:Y:S01]  /*46e60*/  @!P4 IMAD.MOV.U32 R44, RZ, RZ, R4 ;  /* 0x000000ffff2cc224 */ /* 0x010fe200078e0004 */
[----:B------:R-:W-:-:S04]  /*46e70*/  SHF.R.U32.HI R4, RZ, 0x6, R47 ;  /* 0x00000006ff047819 */ /* 0x000fc8000001162f */
[----:B------:R-:W-:Y:S01]  /*46e80*/  SGXT.U32 R4, R4, 0x1 ;  /* 0x000000010404781a */ /* 0x000fe20000000000 */
[----:B------:R0:W4:Y:S03]  /*46e90*/  @!P4 LDG.E.U8 R41, desc[UR20][R44.64] ;  /* 0x000000142c29c981 */ /* 0x000126000c1e1100 */
[----:B------:R-:W-:Y:S01]  /*46ea0*/  LOP3.LUT R4, R4, 0xf6, RZ, 0xfc, !PT ;  /* 0x000000f604047812 */ /* 0x000fe200078efcff */
[----:B0-----:R-:W-:Y:S02]  /*46eb0*/  @!P2 IMAD.MOV.U32 R44, RZ, RZ, R5 ;  /* 0x000000ffff2ca224 */ /* 0x001fe400078e0005 */
[----:B------:R-:W-:Y:S01]  /*46ec0*/  @!P2 IMAD.MOV.U32 R45, RZ, RZ, R11 ;  /* 0x000000ffff2da224 */ /* 0x000fe200078e000b */
[----:B------:R-:W4:Y:S01]  /*46ed0*/  LDL R5, [R1+0xa7c] ;  /* 0x000a7c0001057983 */ /* 0x000f220000100800 */
[----:B------:R-:W-:-:S03]  /*46ee0*/  LOP3.LUT R46, R46, 0xf4, RZ, 0xfc, !PT ;  /* 0x000000f42e2e7812 */ /* 0x000fc600078efcff */
[----:B------:R0:W4:Y:S01]  /*46ef0*/  @!P2 LDG.E.U8 R42, desc[UR20][R44.64] ;  /* 0x000000142c2aa981 */ /* 0x000122000c1e1100 */
[----:B------:R-:W-:-:S03]  /*46f00*/  ISETP.GE.AND P2, PT, R4, UR5, PT ;  /* 0x0000000504007c0c */ /* 0x000fc6000bf46270 */
[----:B------:R-:W4:Y:S01]  /*46f10*/  LDL R4, [R1+0xa80] ;  /* 0x000a800001047983 */ /* 0x000f220000100800 */
[----:B------:R-:W-:Y:S02]  /*46f20*/  ISETP.GE.AND P4, PT, R46, UR5, PT ;  /* 0x000000052e007c0c */ /* 0x000fe4000bf86270 */
[----:B------:R-:W-:Y:S01]  /*46f30*/  PRMT R43, RZ, 0x7610, R43 ;  /* 0x00007610ff2b7816 */ /* 0x000fe2000000002b */
[----:B------:R-:W-:Y:S01]  /*46f40*/  @!P1 IMAD.MOV.U32 R46, RZ, RZ, R0 ;  /* 0x000000ffff2e9224 */ /* 0x000fe200078e0000 */
[----:B------:R-:W-:-:S04]  /*46f50*/  SHF.R.U32.HI R0, RZ, 0x6, R48 ;  /* 0x00000006ff007819 */ /* 0x000fc80000011630 */
[----:B------:R-:W-:Y:S01]  /*46f60*/  SGXT.U32 R0, R0, 0x1 ;  /* 0x000000010000781a */ /* 0x000fe20000000000 */
[----:B------:R-:W-:Y:S02]  /*46f70*/  @!P1 IMAD.MOV.U32 R47, RZ, RZ, R3 ;  /* 0x000000ffff2f9224 */ /* 0x000fe400078e0003 */
[----:B------:R-:W4:Y:S01]  /*46f80*/  LDL R3, [R1+0xa84] ;  /* 0x000a840001037983 */ /* 0x000f220000100800 */
[----:B------:R-:W-:-:S03]  /*46f90*/  LOP3.LUT R0, R0, 0xf8, RZ, 0xfc, !PT ;  /* 0x000000f800007812 */ /* 0x000fc600078efcff */
[----:B------:R1:W4:Y:S01]  /*46fa0*/  @!P1 LDG.E.U8 R43, desc[UR20][R46.64] ;  /* 0x000000142e2b9981 */ /* 0x000322000c1e1100 */
[----:B------:R-:W-:-:S03]  /*46fb0*/  ISETP.GE.AND P1, PT, R0, UR5, PT ;  /* 0x0000000500007c0c */ /* 0x000fc6000bf26270 */
[----:B------:R-:W4:Y:S01]  /*46fc0*/  LDL R0, [R1+0xa88] ;  /* 0x000a880001007983 */ /* 0x000f220000100800 */
[----:B------:R-:W-:Y:S02]  /*46fd0*/  SHF.R.U32.HI R11, RZ, 0x6, R48 ;  /* 0x00000006ff0b7819 */ /* 0x000fe40000011630 */
[----:B0-----:R-:W-:Y:S02]  /*46fe0*/  PRMT R44, RZ, 0x7610, R44 ;  /* 0x00007610ff2c7816 */ /* 0x001fe4000000002c */
[----:B------:R-:W-:-:S04]  /*46ff0*/  SGXT.U32 R11, R11, 0x1 ;  /* 0x000000010b0b781a */ /* 0x000fc80000000000 */
[----:B------:R-:W-:Y:S02]  /*47000*/  LOP3.LUT R11, R11, 0xfa, RZ, 0xfc, !PT ;  /* 0x000000fa0b0b7812 */ /* 0x000fe400078efcff */
[----:B------:R-:W-:Y:S02]  /*47010*/  PRMT R45, RZ, 0x7610, R45 ;  /* 0x00007610ff2d7816 */ /* 0x000fe4000000002d */
[----:B------:R-:W-:Y:S01]  /*47020*/  LEA.HI R51, R51, 0xfe, RZ, 0x1a ;  /* 0x000000fe33337811 */ /* 0x000fe200078fd0ff */
[----:B-1----:R-:W-:Y:S02]  /*47030*/  @!P3 IMAD.MOV.U32 R46, RZ, RZ, R6 ;  /* 0x000000ffff2eb224 */ /* 0x002fe400078e0006 */
[----:B------:R-:W4:Y:S01]  /*47040*/  LDL R6, [R1+0xa90] ;  /* 0x000a900001067983 */ /* 0x000f220000100800 */
[----:B------:R-:W-:-:S03]  /*47050*/  @!P3 IMAD.MOV.U32 R47, RZ, RZ, R7 ;  /* 0x000000ffff2fb224 */ /* 0x000fc600078e0007 */
[----:B------:R-:W4:Y:S04]  /*47060*/  LDL R7, [R1+0xa8c] ;  /* 0x000a8c0001077983 */ /* 0x000f280000100800 */
[----:B------:R0:W4:Y:S01]  /*47070*/  @!P3 LDG.E.U8 R44, desc[UR20][R46.64] ;  /* 0x000000142e2cb981 */ /* 0x000122000c1e1100 */
[----:B------:R-:W-:-:S03]  /*47080*/  ISETP.GE.AND P3, PT, R11, UR5, PT ;  /* 0x000000050b007c0c */ /* 0x000fc6000bf66270 */
[----:B------:R-:W4:Y:S01]  /*47090*/  LDL R11, [R1+0x904] ;  /* 0x00090400010b7983 */ /* 0x000f220000100800 */
[----:B0-----:R-:W-:Y:S01]  /*470a0*/  PRMT R46, RZ, 0x7610, R46 ;  /* 0x00007610ff2e7816 */ /* 0x001fe2000000002e */
[----:B---3--:R-:W-:Y:S02]  /*470b0*/  @!P4 IMAD.MOV.U32 R49, RZ, RZ, R10 ;  /* 0x000000ffff31c224 */ /* 0x008fe400078e000a */
[----:B------:R-:W3:Y:S01]  /*470c0*/  LDL R10, [R1+0xa94] ;  /* 0x000a9400010a7983 */ /* 0x000ee20000100800 */
[----:B--2---:R-:W-:Y:S01]  /*470d0*/  @!P4 IMAD.MOV.U32 R48, RZ, RZ, R9 ;  /* 0x000000ffff30c224 */ /* 0x004fe200078e0009 */
[----:B------:R-:W-:-:S04]  /*470e0*/  SHF.R.U32.HI R9, RZ, 0x6, R50 ;  /* 0x00000006ff097819 */ /* 0x000fc80000011632 */
[----:B------:R-:W-:Y:S01]  /*470f0*/  SGXT.U32 R9, R9, 0x1 ;  /* 0x000000010909781a */ /* 0x000fe20000000000 */
[----:B------:R0:W2:Y:S03]  /*47100*/  @!P4 LDG.E.U8 R45, desc[UR20][R48.64] ;  /* 0x00000014302dc981 */ /* 0x0000a6000c1e1100 */
[----:B------:R-:W-:-:S04]  /*47110*/  LOP3.LUT R9, R9, 0xfc, RZ, 0xfc, !PT ;  /* 0x000000fc09097812 */ /* 0x000fc800078efcff */
[----:B------:R-:W-:Y:S02]  /*47120*/  ISETP.GE.AND P4, PT, R9, UR5, PT ;  /* 0x0000000509007c0c */ /* 0x000fe4000bf86270 */
[----:B------:R-:W2:Y:S01]  /*47130*/  LDL R9, [R1+0xaa0] ;  /* 0x000aa00001097983 */ /* 0x000ea20000100800 */
[----:B0-----:R-:W-:-:S03]  /*47140*/  @!P2 IMAD.MOV.U32 R49, RZ, RZ, R8 ;  /* 0x000000ffff31a224 */ /* 0x001fc600078e0008 */
[----:B------:R-:W2:Y:S01]  /*47150*/  LDL R8, [R1+0xaa4] ;  /* 0x000aa40001087983 */ /* 0x000ea20000100800 */
[----:B------:R-:W-:Y:S01]  /*47160*/  @!P2 IMAD.MOV.U32 R48, RZ, RZ, R2 ;  /* 0x000000ffff30a224 */ /* 0x000fe200078e0002 */
[C---:B------:R-:W-:Y:S02]  /*47170*/  LOP3.LUT R2, R50.reuse, 0x7f, RZ, 0xc0, !PT ;  /* 0x0000007f32027812 */ /* 0x040fe400078ec0ff */
[----:B------:R-:W-:Y:S02]  /*47180*/  LOP3.LUT R52, R50, 0x7f, RZ, 0xc0, !PT ;  /* 0x0000007f32347812 */ /* 0x000fe400078ec0ff */
[----:B------:R-:W2:Y:S01]  /*47190*/  @!P2 LDG.E.U8 R46, desc[UR20][R48.64] ;  /* 0x00000014302ea981 */ /* 0x000ea2000c1e1100 */
[----:B------:R-:W-:Y:S02]  /*471a0*/  ISETP.GE.AND P2, PT, R51, UR5, PT ;  /* 0x0000000533007c0c */ /* 0x000fe4000bf46270 */
[----:B------:R-:W-:Y:S01]  /*471b0*/  PRMT R47, RZ, 0x7610, R47 ;  /* 0x00007610ff2f7816 */ /* 0x000fe2000000002f */
[----:B----4-:R-:W-:-:S02]  /*471c0*/  @!P1 IMAD.MOV.U32 R51, RZ, RZ, R5 ;  /* 0x000000ffff339224 */ /* 0x010fc400078e0005 */
        /* <DEDUP_REMOVED lines=8> */
[----:B------:R-:W-:Y:S02]  /*47250*/  LOP3.LUT R52, R52, 0x80, RZ, 0xfc, !PT ;  /* 0x0000008034347812 */ /* 0x000fe400078efcff */
[----:B------:R-:W-:Y:S02]  /*47260*/  PRMT R48, RZ, 0x7610, R48 ;  /* 0x00007610ff307816 */ /* 0x000fe40000000030 */
[----:B------:R-:W-:Y:S02]  /*47270*/  PRMT R49, RZ, 0x7610, R49 ;  /* 0x00007610ff317816 */ /* 0x000fe40000000031 */
[----:B------:R-:W-:Y:S02]  /*47280*/  ISETP.GE.AND P1, PT, R52, UR5, PT ;  /* 0x0000000534007c0c */ /* 0x000fe4000bf26270 */
[----:B------:R0:W4:Y:S02]  /*47290*/  @!P3 LDG.E.U8 R48, desc[UR20][R50.64] ;  /* 0x000000143230b981 */ /* 0x000124000c1e1100 */
[----:B0-----:R-:W-:-:S02]  /*472a0*/  PRMT R50, RZ, 0x7610, R50 ;  /* 0x00007610ff327816 */ /* 0x001fc40000000032 */
[----:B------:R-:W-:Y:S02]  /*472b0*/  ISETP.GE.AND P5, PT, R2, UR5, PT ;  /* 0x0000000502007c0c */ /* 0x000fe4000bfa6270 */
[----:B------:R-:W-:Y:S01]  /*472c0*/  PRMT R51, RZ, 0x7610, R51 ;  /* 0x00007610ff337816 */ /* 0x000fe20000000033 */
[----:B------:R-:W-:Y:S02]  /*472d0*/  @!P4 IMAD.MOV.U32 R52, RZ, RZ, R6 ;  /* 0x000000ffff34c224 */ /* 0x000fe400078e0006 */
[----:B------:R-:W4:Y:S01]  /*472e0*/  LDL R6, [R1+0xba4] ;  /* 0x000ba40001067983 */ /* 0x000f220000100800 */
[----:B------:R-:W-:-:S03]  /*472f0*/  @!P4 IMAD.MOV.U32 R53, RZ, RZ, R7 ;  /* 0x000000ffff35c224 */ /* 0x000fc600078e0007 */
[----:B------:R-:W4:Y:S04]  /*47300*/  LDL R7, [R1+0xba0] ;  /* 0x000ba00001077983 */ /* 0x000f280000100800 */
[----:B------:R0:W4:Y:S02]  /*47310*/  @!P4 LDG.E.U8 R49, desc[UR20][R52.64] ;  /* 0x000000143431c981 */ /* 0x000124000c1e1100 */
[----:B0-----:R-:W-:Y:S02]  /*47320*/  @!P2 IMAD.MOV.U32 R53, RZ, RZ, R11 ;  /* 0x000000ffff35a224 */ /* 0x001fe400078e000b */
[----:B------:R-:W4:Y:S01]  /*47330*/  LDL R11, [R1+0xc18] ;  /* 0x000c1800010b7983 */ /* 0x000f220000100800 */
[----:B---3--:R-:W-:-:S03]  /*47340*/  @!P2 IMAD.MOV.U32 R52, RZ, RZ, R10 ;  /* 0x000000ffff34a224 */ /* 0x008fc600078e000a */
[----:B------:R-:W3:Y:S04]  /*47350*/  LDL R10, [R1+0xc1c] ;  /* 0x000c1c00010a7983 */ /* 0x000ee80000100800 */
[----:B------:R0:W3:Y:S01]  /*47360*/  @!P2 LDG.E.U8 R50, desc[UR20][R52.64] ;  /* 0x000000143432a981 */ /* 0x0000e2000c1e1100 */
[----:B------:R-:W-:Y:S01]  /*47370*/  BAR.SYNC.DEFER_BLOCKING 0x0 ;  /* 0x0000000000007b1d */ /* 0x000fe20000010000 */
[----:B0-----:R-:W-:-:S05]  /*47380*/  PRMT R53, RZ, 0x7610, R53 ;  /* 0x00007610ff357816 */ /* 0x001fca0000000035 */
[----:B------:R2:W3:Y:S04]  /*47390*/  @!P5 LDG.E.U8 R51, desc[UR20][R54.64] ;  /* 0x000000143633d981 */ /* 0x0004e8000c1e1100 */
[----:B------:R4:W3:Y:S01]  /*473a0*/  @!P5 LDG.E.U8 R53, desc[UR20][R56.64] ;  /* 0x000000143835d981 */ /* 0x0008e2000c1e1100 */
[----:B--2---:R-:W-:Y:S02]  /*473b0*/  @!P1 IMAD.MOV.U32 R54, RZ, RZ, R8 ;  /* 0x000000ffff369224 */ /* 0x004fe400078e0008 */
[----:B------:R-:W-:Y:S01]  /*473c0*/  @!P1 IMAD.MOV.U32 R55, RZ, RZ, R9 ;  /* 0x000000ffff379224 */ /* 0x000fe200078e0009 */
[----:B------:R-:W2:Y:S04]  /*473d0*/  LDL R8, [R1+0xc24] ;  /* 0x000c240001087983 */ /* 0x000ea80000100800 */
[----:B------:R-:W2:Y:S01]  /*473e0*/  LDL R9, [R1+0xc20] ;  /* 0x000c200001097983 */ /* 0x000ea20000100800 */
[----:B----4-:R-:W-:-:S03]  /*473f0*/  @!P1 IMAD.MOV.U32 R57, RZ, RZ, R5 ;  /* 0x000000ffff399224 */ /* 0x010fc600078e0005 */
[----:B------:R-:W4:Y:S01]  /*47400*/  LDL R5, [R1+0xca0] ;  /* 0x000ca00001057983 */ /* 0x000f220000100800 */
[----:B------:R-:W-:-:S03]  /*47410*/  @!P1 IMAD.MOV.U32 R56, RZ, RZ, R4 ;  /* 0x000000ffff389224 */ /* 0x000fc600078e0004 */
[----:B------:R-:W4:Y:S01]  /*47420*/  LDL R4, [R1+0xca4] ;  /* 0x000ca40001047983 */ /* 0x000f220000100800 */
[----:B------:R-:W-:-:S03]  /*47430*/  @!P5 IMAD.MOV.U32 R59, RZ, RZ, R3 ;  /* 0x000000ffff3bd224 */ /* 0x000fc600078e0003 */
[----:B------:R-:W4:Y:S01]  /*47440*/  LDL R3, [R1+0xd18] ;  /* 0x000d180001037983 */ /* 0x000f220000100800 */
[----:B------:R-:W-:-:S03]  /*47450*/  @!P5 IMAD.MOV.U32 R58, RZ, RZ, R0 ;  /* 0x000000ffff3ad224 */ /* 0x000fc600078e0000 */
[----:B------:R-:W4:Y:S01]  /*47460*/  LDL R0, [R1+0xd1c] ;  /* 0x000d1c0001007983 */ /* 0x000f220000100800 */
[----:B------:R-:W-:-:S06]  /*47470*/  PRMT R52, RZ, 0x7610, R52 ;  /* 0x00007610ff347816 */ /* 0x000fcc0000000034 */
[----:B------:R0:W4:Y:S02]  /*47480*/  @!P1 LDG.E.U8 R52, desc[UR20][R54.64] ;  /* 0x0000001436349981 */ /* 0x000124000c1e1100 */
[----:B0-----:R-:W-:Y:S02]  /*47490*/  PRMT R55, RZ, 0x7610, R55 ;  /* 0x00007610ff377816 */ /* 0x001fe40000000037 */
[----:B------:R-:W-:-:S04]  /*474a0*/  PRMT R54, RZ, 0x7610, R54 ;  /* 0x00007610ff367816 */ /* 0x000fc80000000036 */
[----:B------:R-:W4:Y:S04]  /*474b0*/  @!P5 LDG.E.U8 R55, desc[UR20][R58.64] ;  /* 0x000000143a37d981 */ /* 0x000f28000c1e1100 */
[----:B------:R0:W4:Y:S02]  /*474c0*/  @!P1 LDG.E.U8 R54, desc[UR20][R56.64] ;  /* 0x0000001438369981 */ /* 0x000124000c1e1100 */
[----:B0-----:R-:W-:Y:S02]  /*474d0*/  PRMT R56, RZ, 0x7610, R56 ;  /* 0x00007610ff387816 */ /* 0x001fe40000000038 */
[----:B------:R-:W-:Y:S01]  /*474e0*/  PRMT R57, RZ, 0x7610, R57 ;  /* 0x00007610ff397816 */ /* 0x000fe20000000039 */
[----:B------:R-:W-:Y:S02]  /*474f0*/  @!P1 IMAD.MOV.U32 R58, RZ, RZ, R6 ;  /* 0x000000ffff3a9224 */ /* 0x000fe400078e0006 */
[----:B------:R-:W4:Y:S01]  /*47500*/  LDL R6, [R1+0xd24] ;  /* 0x000d240001067983 */ /* 0x000f220000100800 */
[----:B------:R-:W-:-:S03]  /*47510*/  @!P1 IMAD.MOV.U32 R59, RZ, RZ, R7 ;  /* 0x000000ffff3b9224 */ /* 0x000fc600078e0007 */
[----:B------:R-:W4:Y:S04]  /*47520*/  LDL R7, [R1+0xd20] ;  /* 0x000d200001077983 */ /* 0x000f280000100800 */
[----:B------:R0:W4:Y:S01]  /*47530*/  @!P1 LDG.E.U8 R56, desc[UR20][R58.64] ;  /* 0x000000143a389981 */ /* 0x000122000c1e1100 */
[----:B------:R-:W-:-:S03]  /*47540*/  @!P5 IMAD.MOV.U32 R61, RZ, RZ, R11 ;  /* 0x000000ffff3dd224 */ /* 0x000fc600078e000b */
[----:B------:R-:W4:Y:S01]  /*47550*/  LDL R11, [R1+0xd98] ;  /* 0x000d9800010b7983 */ /* 0x000f220000100800 */
[----:B0-----:R-:W-:-:S06]  /*47560*/  PRMT R59, RZ, 0x7610, R59 ;  /* 0x00007610ff3b7816 */ /* 0x001fcc000000003b */
[----:B------:R-:W4:Y:S01]  /*47570*/  @!P5 LDG.E.U8 R59, desc[UR20][R62.64] ;  /* 0x000000143e3bd981 */ /* 0x000f22000c1e1100 */
[----:B---3--:R-:W-:-:S03]  /*47580*/  @!P5 IMAD.MOV.U32 R60, RZ, RZ, R10 ;  /* 0x000000ffff3cd224 */ /* 0x008fc600078e000a */
[----:B------:R-:W3:Y:S04]  /*47590*/  LDL R10, [R1+0xd9c] ;  /* 0x000d9c00010a7983 */ /* 0x000ee80000100800 */
[----:B------:R2:W3:Y:S02]  /*475a0*/  @!P5 LDG.E.U8 R57, desc[UR20][R60.64] ;  /* 0x000000143c39d981 */ /* 0x0004e4000c1e1100 */
[----:B--2---:R-:W-:Y:S02]  /*475b0*/  @!P1 IMAD.MOV.U32 R60, RZ, RZ, R8 ;  /* 0x000000ffff3c9224 */ /* 0x004fe400078e0008 */
[----:B------:R-:W2:Y:S01]  /*475c0*/  LDL R8, [R1+0xda4] ;  /* 0x000da40001087983 */ /* 0x000ea20000100800 */
[----:B------:R-:W-:-:S03]  /*475d0*/  @!P1 IMAD.MOV.U32 R61, RZ, RZ, R9 ;  /* 0x000000ffff3d9224 */ /* 0x000fc600078e0009 */
        /* <DEDUP_REMOVED lines=15> */
[----:B0-----:R-:W-:Y:S01]  /*476d0*/  PRMT R63, RZ, 0x7610, R63 ;  /* 0x00007610ff3f7816 */ /* 0x001fe2000000003f */
[----:B------:R-:W-:Y:S02]  /*476e0*/  @!P1 IMAD.MOV.U32 R64, RZ, RZ, R6 ;  /* 0x000000ffff409224 */ /* 0x000fe400078e0006 */
[----:B------:R-:W4:Y:S01]  /*476f0*/  LDL R6, [R1+0xe9c] ;  /* 0x000e9c0001067983 */ /* 0x000f220000100800 */
[----:B------:R-:W-:-:S03]  /*47700*/  @!P1 IMAD.MOV.U32 R65, RZ, RZ, R7 ;  /* 0x000000ffff419224 */ /* 0x000fc600078e0007 */
[----:B------:R-:W4:Y:S01]  /*47710*/  LDL R7, [R1+0xe98] ;  /* 0x000e980001077983 */ /* 0x000f220000100800 */
[----:B------:R-:W-:Y:S01]  /*47720*/  @!P5 IMAD.MOV.U32 R67, RZ, RZ, R11 ;  /* 0x000000ffff43d224 */ /* 0x000fe200078e000b */
[----:B------:R-:W-:Y:S02]  /*47730*/  PRMT R62, RZ, 0x7610, R62 ;  /* 0x00007610ff3e7816 */ /* 0x000fe4000000003e */
[----:B------:R-:W4:Y:S04]  /*47740*/  LDL R11, [R1+0xea0] ;  /* 0x000ea000010b7983 */ /* 0x000f280000100800 */
[----:B------:R0:W4:Y:S01]  /*47750*/  @!P1 LDG.E.U8 R62, desc[UR20][R64.64] ;  /* 0x00000014403e9981 */ /* 0x000122000c1e1100 */
[----:B---3--:R-:W-:Y:S01]  /*47760*/  @!P5 IMAD.MOV.U32 R66, RZ, RZ, R10 ;  /* 0x000000ffff42d224 */ /* 0x008fe200078e000a */
[----:B0-----:R-:W-:-:S02]  /*47770*/  PRMT R65, RZ, 0x7610, R65 ;  /* 0x00007610ff417816 */ /* 0x001fc40000000041 */
[----:B------:R-:W3:Y:S04]  /*47780*/  LDL R10, [R1+0xea4] ;  /* 0x000ea400010a7983 */ /* 0x000ee80000100800 */
[----:B------:R2:W3:Y:S02]  /*47790*/  @!P5 LDG.E.U8 R63, desc[UR20][R66.64] ;  /* 0x00000014423fd981 */ /* 0x0004e4000c1e1100 */
[----:B--2---:R-:W-:Y:S02]  /*477a0*/  @!P1 IMAD.MOV.U32 R66, RZ, RZ, R8 ;  /* 0x000000ffff429224 */ /* 0x004fe400078e0008 */
[----:B------:R-:W2:Y:S01]  /*477b0*/  LDL R8, [R1+0xf1c] ;  /* 0x000f1c0001087983 */ /* 0x000ea20000100800 */
[----:B------:R-:W-:-:S03]  /*477c0*/  @!P1 IMAD.MOV.U32 R67, RZ, RZ, R9 ;  /* 0x000000ffff439224 */ /* 0x000fc600078e0009 */
[----:B------:R-:W3:Y:S01]  /*477d0*/  LDL R9, [R1+0xf18] ;  /* 0x000f180001097983 */ /* 0x000ee20000100800 */
[----:B----4-:R-:W-:-:S03]  /*477e0*/  @!P5 IMAD.MOV.U32 R69, RZ, RZ, R5 ;  /* 0x000000ffff45d224 */ /* 0x010fc600078e0005 */
        /* <DEDUP_REMOVED lines=8> */
[----:B------:R-:W-:-:S06]  /*47870*/  PRMT R64, RZ, 0x7610, R64 ;  /* 0x00007610ff407816 */ /* 0x000fcc0000000040 */
[----:B------:R0:W4:Y:S02]  /*47880*/  @!P1 LDG.E.U8 R64, desc[UR20][R66.64] ;  /* 0x0000001442409981 */ /* 0x000124000c1e1100 */
[----:B0-----:R-:W-:-:S06]  /*47890*/  PRMT R66, RZ, 0x7610, R66 ;  /* 0x00007610ff427816 */ /* 0x001fcc0000000042 */
[----:B------:R0:W4:Y:S02]  /*478a0*/  @!P1 LDG.E.U8 R66, desc[UR20][R68.64] ;  /* 0x0000001444429981 */ /* 0x000124000c1e1100 */
[----:B0-----:R-:W-:Y:S01]  /*478b0*/  PRMT R69, RZ, 0x7610, R69 ;  /* 0x00007610ff457816 */ /* 0x001fe20000000045 */
[----:B------:R-:W-:Y:S02]  /*478c0*/  @!P5 IMAD.MOV.U32 R70, RZ, RZ, R6 ;  /* 0x000000ffff46d224 */ /* 0x000fe400078e0006 */
[----:B------:R-:W4:Y:S01]  /*478d0*/  LDL R6, [R1+0xfa4] ;  /* 0x000fa40001067983 */ /* 0x000f220000100800 */
[----:B------:R-:W-:-:S03]  /*478e0*/  @!P5 IMAD.MOV.U32 R71, RZ, RZ, R7 ;  /* 0x000000ffff47d224 */ /* 0x000fc600078e0007 */
[----:B------:R-:W4:Y:S01]  /*478f0*/  LDL R7, [R1+0xfa0] ;  /* 0x000fa00001077983 */ /* 0x000f220000100800 */
[----:B--2---:R-:W-:Y:S02]  /*47900*/  @!P5 IMAD.MOV.U32 R72, RZ, RZ, R8 ;  /* 0x000000ffff48d224 */ /* 0x004fe400078e0008 */
[----:B---3--:R-:W-:Y:S02]  /*47910*/  @!P5 IMAD.MOV.U32 R73, RZ, RZ, R9 ;  /* 0x000000ffff49d224 */ /* 0x008fe400078e0009 */
[----:B----4-:R-:W-:-:S03]  /*47920*/  @!P5 IMAD.MOV.U32 R75, RZ, RZ, R3 ;  /* 0x000000ffff4bd224 */ /* 0x010fc600078e0003 */
[----:B------:R0:W2:Y:S04]  /*47930*/  @!P5 LDG.E.U8 R69, desc[UR20][R72.64] ;  /* 0x000000144845d981 */ /* 0x0000a8000c1e1100 */
[----:B------:R-:W3:Y:S01]  /*47940*/  LDL R3, [R1+0x1020] ;  /* 0x0010200001037983 */ /* 0x000ee20000100800 */
[----:B------:R-:W-:Y:S01]  /*47950*/  @!P5 IMAD.MOV.U32 R74, RZ, RZ, R0 ;  /* 0x000000ffff4ad224 */ /* 0x000fe200078e0000 */
[----:B------:R-:W-:Y:S02]  /*47960*/  PRMT R67, RZ, 0x7610, R67 ;  /* 0x00007610ff437816 */ /* 0x000fe40000000043 */
[----:B------:R-:W4:Y:S01]  /*47970*/  LDL R0, [R1+0x1024] ;  /* 0x0010240001007983 */ /* 0x000f220000100800 */
[----:B0-----:R-:W-:Y:S02]  /*47980*/  @!P1 IMAD.MOV.U32 R72, RZ, RZ, R4 ;  /* 0x000000ffff489224 */ /* 0x001fe400078e0004 */
[----:B------:R-:W-:Y:S01]  /*47990*/  @!P1 IMAD.MOV.U32 R73, RZ, RZ, R5 ;  /* 0x000000ffff499224 */ /* 0x000fe200078e0005 */
[----:B------:R-:W2:Y:S04]  /*479a0*/  LDL R4, [R1+0x101c] ;  /* 0x00101c0001047983 */ /* 0x000ea80000100800 */
[----:B------:R-:W3:Y:S01]  /*479b0*/  LDL R5, [R1+0x1018] ;  /* 0x0010180001057983 */ /* 0x000ee20000100800 */
[----:B------:R-:W-:-:S03]  /*479c0*/  PRMT R68, RZ, 0x7610, R68 ;  /* 0x00007610ff447816 */ /* 0x000fc60000000044 */
[----:B------:R0:W4:Y:S04]  /*479d0*/  @!P5 LDG.E.U8 R67, desc[UR20][R70.64] ;  /* 0x000000144643d981 */ /* 0x000128000c1e1100 */
[----:B------:R-:W4:Y:S04]  /*479e0*/  LDL R9, [R1+0x10a0] ;  /* 0x0010a00001097983 */ /* 0x000f280000100800 */
[----:B------:R-:W4:Y:S01]  /*479f0*/  LDL R8, [R1+0x10a4] ;  /* 0x0010a40001087983 */ /* 0x000f220000100800 */
[----:B0-----:R-:W-:Y:S02]  /*47a00*/  @!P1 IMAD.MOV.U32 R70, RZ, RZ, R10 ;  /* 0x000000ffff469224 */ /* 0x001fe400078e000a */
[----:B------:R-:W-:Y:S01]  /*47a10*/  @!P1 IMAD.MOV.U32 R71, RZ, RZ, R11 ;  /* 0x000000ffff479224 */ /* 0x000fe200078e000b */
[----:B------:R-:W4:Y:S04]  /*47a20*/  LDL R10, [R1+0x109c] ;  /* 0x00109c00010a7983 */ /* 0x000f280000100800 */
[----:B------:R0:W4:Y:S04]  /*47a30*/  @!P1 LDG.E.U8 R68, desc[UR20][R70.64] ;  /* 0x0000001446449981 */ /* 0x000128000c1e1100 */
[----:B------:R-:W4:Y:S01]  /*47a40*/  LDL R11, [R1+0x1098] ;  /* 0x00109800010b7983 */ /* 0x000f220000100800 */
[----:B0-----:R-:W-:-:S06]  /*47a50*/  PRMT R71, RZ, 0x7610, R71 ;  /* 0x00007610ff477816 */ /* 0x001fcc0000000047 */
[----:B------:R0:W4:Y:S02]  /*47a60*/  @!P5 LDG.E.U8 R71, desc[UR20][R74.64] ;  /* 0x000000144a47d981 */ /* 0x000124000c1e1100 */
[----:B0-----:R-:W-:Y:S02]  /*47a70*/  @!P1 IMAD.MOV.U32 R74, RZ, RZ, R6 ;  /* 0x000000ffff4a9224 */ /* 0x001fe400078e0006 */
[----:B------:R-:W4:Y:S01]  /*47a80*/  LDL R6, [R1+0x111c] ;  /* 0x00111c0001067983 */ /* 0x000f220000100800 */
[----:B------:R-:W-:-:S03]  /*47a90*/  @!P1 IMAD.MOV.U32 R75, RZ, RZ, R7 ;  /* 0x000000ffff4b9224 */ /* 0x000fc600078e0007 */
[----:B------:R-:W4:Y:S01]  /*47aa0*/  LDL R7, [R1+0x1118] ;  /* 0x0011180001077983 */ /* 0x000f220000100800 */
[----:B------:R-:W-:-:S06]  /*47ab0*/  PRMT R70, RZ, 0x7610, R70 ;  /* 0x00007610ff467816 */ /* 0x000fcc0000000046 */
[----:B------:R0:W4:Y:S02]  /*47ac0*/  @!P1 LDG.E.U8 R70, desc[UR20][R72.64] ;  /* 0x0000001448469981 */ /* 0x000124000c1e1100 */
[----:B0-----:R-:W-:Y:S01]  /*47ad0*/  PRMT R73, RZ, 0x7610, R73 ;  /* 0x00007610ff497816 */ /* 0x001fe20000000049 */
[----:B--2---:R-:W-:Y:S02]  /*47ae0*/  @!P5 IMAD.MOV.U32 R76, RZ, RZ, R4 ;  /* 0x000000ffff4cd224 */ /* 0x004fe400078e0004 */
[----:B------:R-:W2:Y:S01]  /*47af0*/  LDL R4, [R1+0x1124] ;  /* 0x0011240001047983 */ /* 0x000ea20000100800 */
[----:B---3--:R-:W-:-:S03]  /*47b00*/  @!P5 IMAD.MOV.U32 R77, RZ, RZ, R5 ;  /* 0x000000ffff4dd224 */ /* 0x008fc600078e0005 */
[----:B------:R-:W3:Y:S04]  /*47b10*/  LDL R5, [R1+0x1120] ;  /* 0x0011200001057983 */ /* 0x000ee80000100800 */
[----:B------:R0:W3:Y:S02]  /*47b20*/  @!P5 LDG.E.U8 R73, desc[UR20][R76.64] ;  /* 0x000000144c49d981 */ /* 0x0000e4000c1e1100 */
[----:B0-----:R-:W-:Y:S02]  /*47b30*/  @!P1 IMAD.MOV.U32 R77, RZ, RZ, R3 ;  /* 0x000000ffff4d9224 */ /* 0x001fe400078e0003 */
[----:B------:R-:W3:Y:S01]  /*47b40*/  LDL R3, [R1+0x1198] ;  /* 0x0011980001037983 */ /* 0x000ee20000100800 */
[----:B----4-:R-:W-:-:S03]  /*47b50*/  @!P1 IMAD.MOV.U32 R76, RZ, RZ, R0 ;  /* 0x000000ffff4c9224 */ /* 0x010fc600078e0000 */
[----:B------:R-:W4:Y:S01]  /*47b60*/  LDL R0, [R1+0x119c] ;  /* 0x00119c0001007983 */ /* 0x000f220000100800 */
[----:B------:R-:W-:-:S06]  /*47b70*/  PRMT R72, RZ, 0x7610, R72 ;  /* 0x00007610ff487816 */ /* 0x000fcc0000000048 */
[----:B------:R0:W4:Y:S02]  /*47b80*/  @!P1 LDG.E.U8 R72, desc[UR20][R74.64] ;  /* 0x000000144a489981 */ /* 0x000124000c1e1100 */
[----:B0-----:R-:W-:-:S06]  /*47b90*/  PRMT R74, RZ, 0x7610, R74 ;  /* 0x00007610ff4a7816 */ /* 0x001fcc000000004a */
[----:B------:R0:W4:Y:S01]  /*47ba0*/  @!P1 LDG.E.U8 R74, desc[UR20][R76.64] ;  /* 0x000000144c4a9981 */ /* 0x000122000c1e1100 */
[----:B------:R-:W-:-:S03]  /*47bb0*/  @!P5 IMAD.MOV.U32 R80, RZ, RZ, R6 ;  /* 0x000000ffff50d224 */ /* 0x000fc600078e0006 */
[----:B------:R-:W4:Y:S01]  /*47bc0*/  LDL R6, [R1+0x11a4] ;  /* 0x0011a40001067983 */ /* 0x000f220000100800 */
[----:B------:R-:W-:-:S03]  /*47bd0*/  @!P5 IMAD.MOV.U32 R81, RZ, RZ, R7 ;  /* 0x000000ffff51d224 */ /* 0x000fc600078e0007 */
[----:B------:R-:W4:Y:S01]  /*47be0*/  LDL R7, [R1+0x11a0] ;  /* 0x0011a00001077983 */ /* 0x000f220000100800 */
[----:B0-----:R-:W-:-:S06]  /*47bf0*/  PRMT R77, RZ, 0x7610, R77 ;  /* 0x00007610ff4d7816 */ /* 0x001fcc000000004d */
[----:B------:R-:W4:Y:S01]  /*47c00*/  @!P5 LDG.E.U8 R77, desc[UR20][R80.64] ;  /* 0x00000014504dd981 */ /* 0x000f22000c1e1100 */
[----:B------:R-:W-:Y:S01]  /*47c10*/  PRMT R75, RZ, 0x7610, R75 ;  /* 0x00007610ff4b7816 */ /* 0x000fe2000000004b */
[----:B------:R-:W-:Y:S02]  /*47c20*/  @!P5 IMAD.MOV.U32 R78, RZ, RZ, R10 ;  /* 0x000000ffff4ed224 */ /* 0x000fe400078e000a */
[----:B------:R-:W-:Y:S01]  /*47c30*/  @!P5 IMAD.MOV.U32 R79, RZ, RZ, R11 ;  /* 0x000000ffff4fd224 */ /* 0x000fe200078e000b */
[----:B------:R-:W4:Y:S04]  /*47c40*/  LDL R10, [R1+0x1224] ;  /* 0x00122400010a7983 */ /* 0x000f280000100800 */
[----:B------:R-:W4:Y:S04]  /*47c50*/  LDL R11, [R1+0x1220] ;  /* 0x00122000010b7983 */ /* 0x000f280000100800 */
[----:B------:R0:W4:Y:S02]  /*47c60*/  @!P5 LDG.E.U8 R75, desc[UR20][R78.64] ;  /* 0x000000144e4bd981 */ /* 0x000124000c1e1100 */
[----:B0-----:R-:W-:-:S02]  /*47c70*/  @!P1 IMAD.MOV.U32 R78, RZ, RZ, R8 ;  /* 0x000000ffff4e9224 */ /* 0x001fc400078e0008 */
[----:B------:R-:W-:Y:S01]  /*47c80*/  @!P1 IMAD.MOV.U32 R79, RZ, RZ, R9 ;  /* 0x000000ffff4f9224 */ /* 0x000fe200078e0009 */
[----:B------:R-:W4:Y:S04]  /*47c90*/  LDL R8, [R1+0x129c] ;  /* 0x00129c0001087983 */ /* 0x000f280000100800 */
[----:B------:R-:W4:Y:S01]  /*47ca0*/  LDL R9, [R1+0x1298] ;  /* 0x0012980001097983 */ /* 0x000f220000100800 */
[----:B--2---:R-:W-:-:S03]  /*47cb0*/  @!P1 IMAD.MOV.U32 R80, RZ, RZ, R4 ;  /* 0x000000ffff509224 */ /* 0x004fc600078e0004 */
[----:B------:R-:W2:Y:S01]  /*47cc0*/  LDL R4, [R1+0x121c] ;  /* 0x00121c0001047983 */ /* 0x000ea20000100800 */
[----:B---3--:R-:W-:-:S03]  /*47cd0*/  @!P1 IMAD.MOV.U32 R81, RZ, RZ, R5 ;  /* 0x000000ffff519224 */ /* 0x008fc600078e0005 */
[----:B------:R-:W3:Y:S01]  /*47ce0*/  LDL R5, [R1+0x1218] ;  /* 0x0012180001057983 */ /* 0x000ee20000100800 */
[----:B------:R-:W-:-:S03]  /*47cf0*/  @!P5 IMAD.MOV.U32 R83, RZ, RZ, R3 ;  /* 0x000000ffff53d224 */ /* 0x000fc600078e0003 */
[----:B------:R-:W3:Y:S01]  /*47d00*/  LDL R3, [R1+0x12a0] ;  /* 0x0012a00001037983 */ /* 0x000ee20000100800 */
[----:B----4-:R-:W-:-:S03]  /*47d10*/  @!P5 IMAD.MOV.U32 R82, RZ, RZ, R0 ;  /* 0x000000ffff52d224 */ /* 0x010fc600078e0000 */
[----:B------:R-:W4:Y:S01]  /*47d20*/  LDL R0, [R1+0x12a4] ;  /* 0x0012a40001007983 */ /* 0x000f220000100800 */
[----:B------:R-:W-:-:S06]  /*47d30*/  PRMT R76, RZ, 0x7610, R76 ;  /* 0x00007610ff4c7816 */ /* 0x000fcc000000004c */
[----:B------:R0:W4:Y:S02]  /*47d40*/  @!P1 LDG.E.U8 R76, desc[UR20][R78.64] ;  /* 0x000000144e4c9981 */ /* 0x000124000c1e1100 */
[----:B0-----:R-:W-:-:S06]  /*47d50*/  PRMT R79, RZ, 0x7610, R79 ;  /* 0x00007610ff4f7816 */ /* 0x001fcc000000004f */
[----:B------:R0:W4:Y:S01]  /*47d60*/  @!P5 LDG.E.U8 R79, desc[UR20][R82.64] ;  /* 0x00000014524fd981 */ /* 0x000122000c1e1100 */
[----:B------:R-:W-:-:S06]  /*47d70*/  PRMT R78, RZ, 0x7610, R78 ;  /* 0x00007610ff4e7816 */ /* 0x000fcc000000004e */
[----:B------:R1:W4:Y:S01]  /*47d80*/  @!P1 LDG.E.U8 R78, desc[UR20][R80.64] ;  /* 0x00000014504e9981 */ /* 0x000322000c1e1100 */
[----:B0-----:R-:W-:Y:S02]  /*47d90*/  @!P1 IMAD.MOV.U32 R82, RZ, RZ, R6 ;  /* 0x000000ffff529224 */ /* 0x001fe400078e0006 */
[----:B------:R-:W-:Y:S01]  /*47da0*/  @!P1 IMAD.MOV.U32 R83, RZ, RZ, R7 ;  /* 0x000000ffff539224 */ /* 0x000fe200078e0007 */
[----:B------:R-:W4:Y:S04]  /*47db0*/  LDL R6, [R1+0x131c] ;  /* 0x00131c0001067983 */ /* 0x000f280000100800 */
[----:B------:R-:W4:Y:S01]  /*47dc0*/  LDL R7, [R1+0x1318] ;  /* 0x0013180001077983 */ /* 0x000f220000100800 */
[----:B-1----:R-:W-:Y:S02]  /*47dd0*/  PRMT R80, RZ, 0x7610, R80 ;  /* 0x00007610ff507816 */ /* 0x002fe40000000050 */
[----:B------:R-:W-:-:S04]  /*47de0*/  PRMT R81, RZ, 0x7610, R81 ;  /* 0x00007610ff517816 */ /* 0x000fc80000000051 */
[----:B------:R2:W4:Y:S01]  /*47df0*/  @!P1 LDG.E.U8 R80, desc[UR20][R82.64] ;  /* 0x0000001452509981 */ /* 0x000522000c1e1100 */
[----:B------:R-:W-:Y:S01]  /*47e00*/  PRMT R87, RZ, 0x7610, R87 ;  /* 0x00007610ff577816 */ /* 0x000fe20000000057 */
[----:B--2---:R-:W-:Y:S02]  /*47e10*/  @!P5 IMAD.MOV.U32 R82, RZ, RZ, R4 ;  /* 0x000000ffff52d224 */ /* 0x004fe400078e0004 */
[----:B------:R-:W2:Y:S01]  /*47e20*/  LDL R4, [R1+0x1324] ;  /* 0x0013240001047983 */ /* 0x000ea20000100800 */
[----:B---3--:R-:W-:-:S03]  /*47e30*/  @!P5 IMAD.MOV.U32 R83, RZ, RZ, R5 ;  /* 0x000000ffff53d224 */ /* 0x008fc600078e0005 */
[----:B------:R-:W3:Y:S04]  /*47e40*/  LDL R5, [R1+0x1320] ;  /* 0x0013200001057983 */ /* 0x000ee80000100800 */
[----:B------:R0:W3:Y:S02]  /*47e50*/  @!P5 LDG.E.U8 R81, desc[UR20][R82.64] ;  /* 0x000000145251d981 */ /* 0x0000e4000c1e1100 */
[----:B0-----:R-:W-:Y:S02]  /*47e60*/  @!P1 IMAD.MOV.U32 R82, RZ, RZ, R10 ;  /* 0x000000ffff529224 */ /* 0x001fe400078e000a */
[----:B------:R-:W-:Y:S01]  /*47e70*/  @!P1 IMAD.MOV.U32 R83, RZ, RZ, R11 ;  /* 0x000000ffff539224 */ /* 0x000fe200078e000b */
[----:B------:R-:W-:Y:S01]  /*47e80*/  PRMT R89, RZ, 0x7610, R89 ;  /* 0x00007610ff597816 */ /* 0x000fe20000000059 */
[----:B------:R-:W3:Y:S04]  /*47e90*/  LDL R11, [R1+0x1418] ;  /* 0x00141800010b7983 */ /* 0x000ee80000100800 */
[----:B------:R0:W3:Y:S04]  /*47ea0*/  @!P1 LDG.E.U8 R85, desc[UR20][R82.64] ;  /* 0x0000001452559981 */ /* 0x0000e8000c1e1100 */
[----:B------:R-:W3:Y:S01]  /*47eb0*/  LDL R10, [R1+0x141c] ;  /* 0x00141c00010a7983 */ /* 0x000ee20000100800 */
[----:B0-----:R-:W-:-:S02]  /*47ec0*/  @!P5 IMAD.MOV.U32 R82, RZ, RZ, R8 ;  /* 0x000000ffff52d224 */ /* 0x001fc400078e0008 */
[----:B------:R-:W-:Y:S01]  /*47ed0*/  @!P5 IMAD.MOV.U32 R83, RZ, RZ, R9 ;  /* 0x000000ffff53d224 */ /* 0x000fe200078e0009 */
[----:B------:R-:W-:Y:S01]  /*47ee0*/  PRMT R91, RZ, 0x7610, R91 ;  /* 0x00007610ff5b7816 */ /* 0x000fe2000000005b */
[----:B------:R-:W3:Y:S04]  /*47ef0*/  LDL R9, [R1+0x1420] ;  /* 0x0014200001097983 */ /* 0x000ee80000100800 */
[----:B------:R0:W3:Y:S04]  /*47f00*/  @!P5 LDG.E.U8 R87, desc[UR20][R82.64] ;  /* 0x000000145257d981 */ /* 0x0000e8000c1e1100 */
[----:B------:R-:W3:Y:S01]  /*47f10*/  LDL R8, [R1+0x1424] ;  /* 0x0014240001087983 */ /* 0x000ee20000100800 */
[----:B0-----:R-:W-:-:S03]  /*47f20*/  @!P1 IMAD.MOV.U32 R83, RZ, RZ, R3 ;  /* 0x000000ffff539224 */ /* 0x001fc600078e0003 */
[----:B------:R-:W3:Y:S01]  /*47f30*/  LDL R3, [R1+0x1398] ;  /* 0x0013980001037983 */ /* 0x000ee20000100800 */
[----:B----4-:R-:W-:-:S03]  /*47f40*/  @!P1 IMAD.MOV.U32 R82, RZ, RZ, R0 ;  /* 0x000000ffff529224 */ /* 0x010fc600078e0000 */
[----:B------:R-:W4:Y:S04]  /*47f50*/  LDL R0, [R1+0x139c] ;  /* 0x00139c0001007983 */ /* 0x000f280000100800 */
[----:B------:R0:W4:Y:S02]  /*47f60*/  @!P1 LDG.E.U8 R89, desc[UR20][R82.64] ;  /* 0x0000001452599981 */ /* 0x000124000c1e1100 */
[----:B0-----:R-:W-:Y:S02]  /*47f70*/  @!P5 IMAD.MOV.U32 R82, RZ, RZ, R6 ;  /* 0x000000ffff52d224 */ /* 0x001fe400078e0006 */
[----:B------:R-:W-:Y:S01]  /*47f80*/  @!P5 IMAD.MOV.U32 R83, RZ, RZ, R7 ;  /* 0x000000ffff53d224 */ /* 0x000fe200078e0007 */
[----:B------:R-:W4:Y:S04]  /*47f90*/  LDL R6, [R1+0x13a4] ;  /* 0x0013a40001067983 */ /* 0x000f280000100800 */
[----:B------:R-:W4:Y:S04]  /*47fa0*/  LDL R7, [R1+0x13a0] ;  /* 0x0013a00001077983 */ /* 0x000f280000100800 */
[----:B------:R2:W4:Y:S01]  /*47fb0*/  @!P5 LDG.E.U8 R91, desc[UR20][R82.64] ;  /* 0x00000014525bd981 */ /* 0x000522000c1e1100 */
[----:B------:R-:W-:Y:S01]  /*47fc0*/  PRMT R93, RZ, 0x7610, R93 ;  /* 0x00007610ff5d7816 */ /* 0x000fe2000000005d */
[----:B--2---:R-:W-:-:S02]  /*47fd0*/  @!P1 IMAD.MOV.U32 R82, RZ, RZ, R4 ;  /* 0x000000ffff529224 */ /* 0x004fc400078e0004 */
        /* <DEDUP_REMOVED lines=8> */
[----:B------:R-:W-:Y:S02]  /*48060*/  PRMT R95, RZ, 0x7610, R95 ;  /* 0x00007610ff5f7816 */ /* 0x000fe4000000005f */
[----:B------:R-:W-:-:S04]  /*48070*/  PRMT R97, RZ, 0x7610, R97 ;  /* 0x00007610ff617816 */ /* 0x000fc80000000061 */
[----:B------:R0:W4:Y:S01]  /*48080*/  @!P5 LDG.E.U8 R95, desc[UR20][R82.64] ;  /* 0x00000014525fd981 */ /* 0x000122000c1e1100 */
[----:B------:R-:W-:Y:S01]  /*48090*/  PRMT R99, RZ, 0x7610, R99 ;  /* 0x00007610ff637816 */ /* 0x000fe20000000063 */
[----:B0-----:R-:W-:Y:S02]  /*480a0*/  @!P1 IMAD.MOV.U32 R82, RZ, RZ, R6 ;  /* 0x000000ffff529224 */ /* 0x001fe400078e0006 */
[----:B------:R-:W-:Y:S01]  /*480b0*/  @!P1 IMAD.MOV.U32 R83, RZ, RZ, R7 ;  /* 0x000000ffff539224 */ /* 0x000fe200078e0007 */
[----:B------:R-:W-:Y:S01]  /*480c0*/  PRMT R101, RZ, 0x7610, R101 ;  /* 0x00007610ff657816 */ /* 0x000fe20000000065 */
[----:B------:R-:W4:Y:S04]  /*480d0*/  LDL R7, [R1+0x1518] ;  /* 0x0015180001077983 */ /* 0x000f280000100800 */
[----:B------:R0:W4:Y:S04]  /*480e0*/  @!P1 LDG.E.U8 R97, desc[UR20][R82.64] ;  /* 0x0000001452619981 */ /* 0x000128000c1e1100 */
[----:B------:R-:W4:Y:S01]  /*480f0*/  LDL R6, [R1+0x151c] ;  /* 0x00151c0001067983 */ /* 0x000f220000100800 */
[----:B0-----:R-:W-:-:S02]  /*48100*/  @!P5 IMAD.MOV.U32 R82, RZ, RZ, R10 ;  /* 0x000000ffff52d224 */ /* 0x001fc400078e000a */
        /* <DEDUP_REMOVED lines=11> */
[----:B--2---:R-:W-:-:S03]  /*481c0*/  @!P5 IMAD.MOV.U32 R82, RZ, RZ, R4 ;  /* 0x000000ffff52d224 */ /* 0x004fc600078e0004 */
        /* <DEDUP_REMOVED lines=8> */
[----:B------:R-:W-:-:S03]  /*48250*/  PRMT R107, RZ, 0x7610, R107 ;  /* 0x00007610ff6b7816 */ /* 0x000fc6000000006b */
[----:B------:R0:W4:Y:S02]  /*48260*/  @!P1 LDG.E.U8 R105, desc[UR20][R82.64] ;  /* 0x0000001452699981 */ /* 0x000124000c1e1100 */
[----:B0-----:R-:W-:Y:S02]  /*48270*/  @!P5 IMAD.MOV.U32 R83, RZ, RZ, R7 ;  /* 0x000000ffff53d224 */ /* 0x001fe400078e0007 */
[----:B------:R-:W4:Y:S01]  /*48280*/  LDL R7, [R1+0x1620] ;  /* 0x0016200001077983 */ /* 0x000f220000100800 */
[----:B------:R-:W-:-:S03]  /*48290*/  @!P5 IMAD.MOV.U32 R82, RZ, RZ, R6 ;  /* 0x000000ffff52d224 */ /* 0x000fc600078e0006 */
[----:B------:R-:W4:Y:S04]  /*482a0*/  LDL R6, [R1+0x1624] ;  /* 0x0016240001067983 */ /* 0x000f280000100800 */
        /* <DEDUP_REMOVED lines=29> */
[----:B------:R-:W4:Y:S04]  /*48480*/  LDL R6, [R1+0x171c] ;  /* 0x00171c0001067983 */ /* 0x000f280000100800 */
[----:B------:R-:W4:Y:S04]  /*48490*/  LDL R7, [R1+0x1718] ;  /* 0x0017180001077983 */ /* 0x000f280000100800 */
[----:B------:R2:W4:Y:S02]  /*484a0*/  @!P1 LDG.E.U8 R117, desc[UR20][R82.64] ;  /* 0x0000001452759981 */ /* 0x000524000c1e1100 */
        /* <DEDUP_REMOVED lines=12> */
[----:B------:R-:W-:Y:S02]  /*48570*/  PRMT R125, RZ, 0x7610, R125 ;  /* 0x00007610ff7d7816 */ /* 0x000fe4000000007d */
[----:B------:R-:W-:Y:S02]  /*48580*/  PRMT R127, RZ, 0x7610, R127 ;  /* 0x00007610ff7f7816 */ /* 0x000fe4000000007f */
[----:B------:R-:W-:Y:S01]  /*48590*/  PRMT R129, RZ, 0x7610, R129 ;  /* 0x00007610ff817816 */ /* 0x000fe20000000081 */
[----:B0-----:R-:W-:Y:S02]  /*485a0*/  @!P5 IMAD.MOV.U32 R82, RZ, RZ, R6 ;  /* 0x000000ffff52d224 */ /* 0x001fe400078e0006 */
[----:B------:R-:W4:Y:S01]  /*485b0*/  LDL R6, [R1+0x1824] ;  /* 0x0018240001067983 */ /* 0x000f220000100800 */
[----:B------:R-:W-:-:S03]  /*485c0*/  @!P5 IMAD.MOV.U32 R83, RZ, RZ, R7 ;  /* 0x000000ffff53d224 */ /* 0x000fc600078e0007 */
[----:B------:R-:W4:Y:S04]  /*485d0*/  LDL R7, [R1+0x1820] ;  /* 0x0018200001077983 */ /* 0x000f280000100800 */
[----:B------:R2:W4:Y:S02]  /*485e0*/  @!P5 LDG.E.U8 R123, desc[UR20][R82.64] ;  /* 0x00000014527bd981 */ /* 0x000524000c1e1100 */
[----:B--2---:R-:W-:Y:S02]  /*485f0*/  @!P1 IMAD.MOV.U32 R82, RZ, RZ, R4 ;  /* 0x000000ffff529224 */ /* 0x004fe400078e0004 */
[----:B------:R-:W2:Y:S01]  /*48600*/  LDL R4, [R1+0x738] ;  /* 0x0007380001047983 */ /* 0x000ea20000100800 */
[----:B---3--:R-:W-:-:S03]  /*48610*/  @!P1 IMAD.MOV.U32 R83, RZ, RZ, R5 ;  /* 0x000000ffff539224 */ /* 0x008fc600078e0005 */
[----:B------:R-:W3:Y:S04]  /*48620*/  LDL R5, [R1+0x734] ;  /* 0x0007340001057983 */ /* 0x000ee80000100800 */
[----:B------:R0:W3:Y:S02]  /*48630*/  @!P1 LDG.E.U8 R125, desc[UR20][R82.64] ;  /* 0x00000014527d9981 */ /* 0x0000e4000c1e1100 */
[----:B0-----:R-:W-:Y:S02]  /*48640*/  @!P5 IMAD.MOV.U32 R82, RZ, RZ, R10 ;  /* 0x000000ffff52d224 */ /* 0x001fe400078e000a */
[----:B------:R-:W-:Y:S01]  /*48650*/  @!P5 IMAD.MOV.U32 R83, RZ, RZ, R11 ;  /* 0x000000ffff53d224 */ /* 0x000fe200078e000b */
        /* <DEDUP_REMOVED lines=12> */
[----:B------:R-:W4:Y:S01]  /*48720*/  LDL R0, [R1+0x740] ;  /* 0x0007400001007983 */ /* 0x000f220000100800 */
[----:B------:R-:W-:-:S03]  /*48730*/  PRMT R133, RZ, 0x7610, R133 ;  /* 0x00007610ff857816 */ /* 0x000fc60000000085 */
[----:B------:R0:W4:Y:S01]  /*48740*/  @!P5 LDG.E.U8 R131, desc[UR20][R82.64] ;  /* 0x000000145283d981 */ /* 0x000122000c1e1100 */
        /* <DEDUP_REMOVED lines=23> */
[----:B------:R0:W4:Y:S02]  /*488c0*/  @!P5 LDG.E.U8 R139, desc[UR20][R82.64] ;  /* 0x00000014528bd981 */ /* 0x000124000c1e1100 */
[----:B0-----:R-:W-:-:S02]  /*488d0*/  @!P1 IMAD.MOV.U32 R82, RZ, RZ, R10 ;  /* 0x000000ffff529224 */ /* 0x001fc400078e000a */
[----:B------:R-:W-:-:S05]  /*488e0*/  @!P1 IMAD.MOV.U32 R83, RZ, RZ, R11 ;  /* 0x000000ffff539224 */ /* 0x000fca00078e000b */
[----:B------:R0:W4:Y:S01]  /*488f0*/  @!P1 LDG.E.U8 R141, desc[UR20][R82.64] ;  /* 0x00000014528d9981 */ /* 0x000122000c1e1100 */
[----:B------:R-:W-:Y:S01]  /*48900*/  PRMT R145, RZ, 0x7610, R145 ;  /* 0x00007610ff917816 */ /* 0x000fe20000000091 */
[----:B0-----:R-:W-:Y:S02]  /*48910*/  @!P5 IMAD.MOV.U32 R82, RZ, RZ, R8 ;  /* 0x000000ffff52d224 */ /* 0x001fe400078e0008 */
[----:B------:R-:W-:-:S05]  /*48920*/  @!P5 IMAD.MOV.U32 R83, RZ, RZ, R9 ;  /* 0x000000ffff53d224 */ /* 0x000fca00078e0009 */
[----:B------:R0:W4:Y:S01]  /*48930*/  @!P5 LDG.E.U8 R143, desc[UR20][R82.64] ;  /* 0x00000014528fd981 */ /* 0x000122000c1e1100 */
[----:B------:R-:W-:Y:S01]  /*48940*/  PRMT R147, RZ, 0x7610, R147 ;  /* 0x00007610ff937816 */ /* 0x000fe20000000093 */
[----:B0-----:R-:W-:Y:S02]  /*48950*/  @!P1 IMAD.MOV.U32 R82, RZ, RZ, R6 ;  /* 0x000000ffff529224 */ /* 0x001fe400078e0006 */
[----:B------:R-:W-:-:S05]  /*48960*/  @!P1 IMAD.MOV.U32 R83, RZ, RZ, R7 ;  /* 0x000000ffff539224 */ /* 0x000fca00078e0007 */
[----:B------:R2:W4:Y:S01]  /*48970*/  @!P1 LDG.E.U8 R145, desc[UR20][R82.64] ;  /* 0x0000001452919981 */ /* 0x000522000c1e1100 */
[----:B------:R-:W-:Y:S01]  /*48980*/  PRMT R149, RZ, 0x7610, R149 ;  /* 0x00007610ff957816 */ /* 0x000fe20000000095 */
[----:B--2---:R-:W-:Y:S02]  /*48990*/  @!P5 IMAD.MOV.U32 R82, RZ, RZ, R4 ;  /* 0x000000ffff52d224 */ /* 0x004fe400078e0004 */
[----:B------:R-:W2:Y:S01]  /*489a0*/  LDL R4, [R1+0xb28] ;  /* 0x000b280001047983 */ /* 0x000ea20000100800 */
[----:B---3--:R-:W-:-:S05]  /*489b0*/  @!P5 IMAD.MOV.U32 R83, RZ, RZ, R5 ;  /* 0x000000ffff53d224 */ /* 0x008fca00078e0005 */
[----:B------:R0:W3:Y:S02]  /*489c0*/  @!P5 LDG.E.U8 R147, desc[UR20][R82.64] ;  /* 0x000000145293d981 */ /* 0x0000e4000c1e1100 */
[----:B0-----:R-:W-:Y:S02]  /*489d0*/  @!P1 IMAD.MOV.U32 R83, RZ, RZ, R3 ;  /* 0x000000ffff539224 */ /* 0x001fe400078e0003 */
[----:B------:R-:W2:Y:S01]  /*489e0*/  LDL R3, [R1+0xb2c] ;  /* 0x000b2c0001037983 */ /* 0x000ea20000100800 */
[----:B----4-:R-:W-:-:S03]  /*489f0*/  @!P1 IMAD.MOV.U32 R82, RZ, RZ, R0 ;  /* 0x000000ffff529224 */ /* 0x010fc600078e0000 */
[----:B------:R-:W4:Y:S04]  /*48a00*/  LDL.LU R164, [R1+0xbc] ;  /* 0x0000bc0001a47983 */ /* 0x000f280000300800 */
        /* <DEDUP_REMOVED lines=8> */
[----:B------:R0:W2:Y:S04]  /*48a90*/  @!P1 LDG.E.U8 R149, desc[UR20][R82.64] ;  /* 0x0000001452959981 */ /* 0x0000a8000c1e1100 */
[----:B------:R-:W0:Y:S04]  /*48aa0*/  LDL R82, [R1+0xaa8] ;  /* 0x000aa80001527983 */ /* 0x000e280000100800 */
[----:B------:R-:W0:Y:S01]  /*48ab0*/  LDL R83, [R1+0xaac] ;  /* 0x000aac0001537983 */ /* 0x000e220000100800 */
[----:B------:R-:W-:-:S02]  /*48ac0*/  PRMT R151, RZ, 0x7610, R151 ;  /* 0x00007610ff977816 */ /* 0x000fc40000000097 */
[----:B0-----:R-:W-:-:S04]  /*48ad0*/  @!P5 LOP3.LUT R83, R83, R82, RZ, 0x3c, !PT ;  /* 0x000000525353d212 */ /* 0x001fc800078e3cff */
[----:B------:R-:W-:-:S04]  /*48ae0*/  @!P5 LOP3.LUT R82, R83, R82, RZ, 0x3c, !PT ;  /* 0x000000525352d212 */ /* 0x000fc800078e3cff */
[----:B------:R-:W-:-:S05]  /*48af0*/  @!P5 LOP3.LUT R83, R83, R82, RZ, 0x3c, !PT ;  /* 0x000000525353d212 */ /* 0x000fca00078e3cff */
[----:B------:R0:W2:Y:S04]  /*48b00*/  @!P5 LDG.E.U8 R151, desc[UR20][R82.64] ;  /* 0x000000145297d981 */ /* 0x0000a8000c1e1100 */
[----:B------:R-:W2:Y:S01]  /*48b10*/  LDL R83, [R1+0xab0] ;  /* 0x000ab00001537983 */ /* 0x000ea20000100800 */
[----:B------:R-:W-:Y:S01]  /*48b20*/  PRMT R153, RZ, 0x7610, R153 ;  /* 0x00007610ff997816 */ /* 0x000fe20000000099 */
[----:B0-----:R-:W-:Y:S01]  /*48b30*/  @!P1 IMAD.MOV.U32 R82, RZ, RZ, R165 ;  /* 0x000000ffff529224 */ /* 0x001fe200078e00a5 */
[----:B------:R-:W-:Y:S01]  /*48b40*/  PRMT R155, RZ, 0x7610, R155 ;  /* 0x00007610ff9b7816 */ /* 0x000fe2000000009b */
[----:B------:R-:W3:Y:S04]  /*48b50*/  LDL.LU R165, [R1+0x2c] ;  /* 0x00002c0001a57983 */ /* 0x000ee80000300800 */
[----:B--2---:R0:W2:Y:S02]  /*48b60*/  @!P1 LDG.E.U8 R153, desc[UR20][R82.64] ;  /* 0x0000001452999981 */ /* 0x0040a4000c1e1100 */
[----:B0-----:R-:W-:-:S02]  /*48b70*/  @!P5 IMAD.MOV.U32 R82, RZ, RZ, R3 ;  /* 0x000000ffff52d224 */ /* 0x001fc400078e0003 */
[----:B------:R-:W-:Y:S02]  /*48b80*/  @!P5 IMAD.MOV.U32 R83, RZ, RZ, R4 ;  /* 0x000000ffff53d224 */ /* 0x000fe400078e0004 */
        /* <DEDUP_REMOVED lines=10> */
[----:B------:R-:W0:Y:S04]  /*48c30*/  LDL R82, [R1+0xba8] ;  /* 0x000ba80001527983 */ /* 0x000e280000100800 */
[----:B------:R-:W0:Y:S01]  /*48c40*/  LDL R83, [R1+0xbac] ;  /* 0x000bac0001537983 */ /* 0x000e220000100800 */
[----:B------:R-:W-:Y:S02]  /*48c50*/  PRMT R159, RZ, 0x7610, R159 ;  /* 0x00007610ff9f7816 */ /* 0x000fe4000000009f */
[----:B0-----:R-:W-:-:S04]  /*48c60*/  @!P5 LOP3.LUT R83, R83, R82, RZ, 0x3c, !PT ;  /* 0x000000525353d212 */ /* 0x001fc800078e3cff */
[----:B------:R-:W-:-:S04]  /*48c70*/  @!P5 LOP3.LUT R82, R83, R82, RZ, 0x3c, !PT ;  /* 0x000000525352d212 */ /* 0x000fc800078e3cff */
[----:B------:R-:W-:-:S05]  /*48c80*/  @!P5 LOP3.LUT R83, R83, R82, RZ, 0x3c, !PT ;  /* 0x000000525353d212 */ /* 0x000fca00078e3cff */
[----:B------:R0:W2:Y:S04]  /*48c90*/  @!P5 LDG.E.U8 R159, desc[UR20][R82.64] ;  /* 0x00000014529fd981 */ /* 0x0000a8000c1e1100 */
[----:B------:R-:W0:Y:S04]  /*48ca0*/  LDL R82, [R1+0xbb0] ;  /* 0x000bb00001527983 */ /* 0x000e280000100800 */
[----:B------:R-:W0:Y:S01]  /*48cb0*/  LDL R83, [R1+0xbb4] ;  /* 0x000bb40001537983 */ /* 0x000e220000100800 */
[----:B------:R-:W-:-:S03]  /*48cc0*/  PRMT R160, RZ, 0x7610, R160 ;  /* 0x00007610ffa07816 */ /* 0x000fc600000000a0 */
[----:B----4-:R1:W-:Y:S04]  /*48cd0*/  STS.U8 [R2+UR9+0x24000], R164 ;  /* 0x024000a402007988 */ /* 0x0103e80008000009 */
[----:B------:R4:W-:Y:S04]  /*48ce0*/  STS.U8 [R2+UR9+0x24200], R5 ;  /* 0x0242000502007988 */ /* 0x0009e80008000009 */
[----:B------:R0:W-:Y:S04]  /*48cf0*/  STS.U8 [R2+UR9+0x24400], R0 ;  /* 0x0244000002007988 */ /* 0x0001e80008000009 */
[----:B------:R0:W-:Y:S04]  /*48d00*/  STS.U8 [R2+UR9+0x24600], R6 ;  /* 0x0246000602007988 */ /* 0x0001e80008000009 */
[----:B------:R-:W-:Y:S04]  /*48d10*/  STS.U8 [R2+UR9+0x24800], R9 ;  /* 0x0248000902007988 */ /* 0x000fe80008000009 */
[----:B------:R0:W-:Y:S04]  /*48d20*/  STS.U8 [R2+UR9+0x24a00], R8 ;  /* 0x024a000802007988 */ /* 0x0001e80008000009 */
[----:B------:R-:W-:Y:S04]  /*48d30*/  STS.U8 [R2+UR9+0x24c00], R7 ;  /* 0x024c000702007988 */ /* 0x000fe80008000009 */
[----:B------:R-:W-:Y:S04]  /*48d40*/  STS.U8 [R2+UR9+0x24e00], R10 ;  /* 0x024e000a02007988 */ /* 0x000fe80008000009 */
[----:B------:R0:W-:Y:S02]  /*48d50*/  STS.U8 [R2+UR9+0x25000], R11 ;  /* 0x0250000b02007988 */ /* 0x0001e40008000009 */
[----:B0-----:R-:W-:-:S04]  /*48d60*/  @!P1 LOP3.LUT R83, R83, R82, RZ, 0x3c, !PT ;  /* 0x0000005253539212 */ /* 0x001fc800078e3cff */
[----:B------:R-:W-:-:S04]  /*48d70*/  @!P1 LOP3.LUT R82, R83, R82, RZ, 0x3c, !PT ;  /* 0x0000005253529212 */ /* 0x000fc800078e3cff */
[----:B------:R-:W-:-:S05]  /*48d80*/  @!P1 LOP3.LUT R83, R83, R82, RZ, 0x3c, !PT ;  /* 0x0000005253539212 */ /* 0x000fca00078e3cff */
[----:B------:R-:W2:Y:S04]  /*48d90*/  @!P1 LDG.E.U8 R160, desc[UR20][R82.64] ;  /* 0x0000001452a09981 */ /* 0x000ea8000c1e1100 */
[----:B------:R-:W2:Y:S04]  /*48da0*/  LDL R82, [R1+0xc28] ;  /* 0x000c280001527983 */ /* 0x000ea80000100800 */
[----:B------:R-:W2:Y:S04]  /*48db0*/  LDL R83, [R1+0xc2c] ;  /* 0x000c2c0001537983 */ /* 0x000ea80000100800 */
[----:B-1----:R-:W2:Y:S04]  /*48dc0*/  LDL.LU R164, [R1+0x206c] ;  /* 0x00206c0001a47983 */ /* 0x002ea80000300800 */
[----:B----4-:R-:W4:Y:S04]  /*48dd0*/  LDL.LU R5, [R1+0xb8] ;  /* 0x0000b80001057983 */ /* 0x010f280000300800 */
[----:B------:R-:W4:Y:S04]  /*48de0*/  LDL.LU R0, [R1+0xa8] ;  /* 0x0000a80001007983 */ /* 0x000f280000300800 */
[----:B------:R-:W4:Y:S04]  /*48df0*/  LDL.LU R6, [R1+0x98] ;  /* 0x0000980001067983 */ /* 0x000f280000300800 */
[----:B------:R-:W4:Y:S04]  /*48e00*/  LDL.LU R8, [R1+0x88] ;  /* 0x0000880001087983 */ /* 0x000f280000300800 */
[----:B------:R-:W4:Y:S04]  /*48e10*/  LDL.LU R11, [R1+0x78] ;  /* 0x00007800010b7983 */ /* 0x000f280000300800 */
[----:B---3--:R0:W-:Y:S04]  /*48e20*/  STS.U8 [R2+UR9+0x25200], R165 ;  /* 0x025200a502007988 */ /* 0x0081e80008000009 */
[----:B--2---:R1:W-:Y:S04]  /*48e30*/  STS.U8 [R2+UR9+0x25400], R4 ;  /* 0x0254000402007988 */ /* 0x0043e80008000009 */
[----:B------:R2:W-:Y:S04]  /*48e40*/  STS.U8 [R2+UR9+0x25600], R3 ;  /* 0x0256000302007988 */ /* 0x0005e80008000009 */
[----:B------:R-:W3:Y:S04]  /*48e50*/  LDL.LU R9, [R1+0x68] ;  /* 0x0000680001097983 */ /* 0x000ee80000300800 */
[----:B------:R-:W3:Y:S04]  /*48e60*/  LDL.LU R7, [R1+0x58] ;  /* 0x0000580001077983 */ /* 0x000ee80000300800 */
[----:B------:R-:W3:Y:S04]  /*48e70*/  LDL.LU R10, [R1+0x48] ;  /* 0x00004800010a7983 */ /* 0x000ee80000300800 */
[----:B0-----:R-:W3:Y:S04]  /*48e80*/  LDL.LU R165, [R1+0x2068] ;  /* 0x0020680001a57983 */ /* 0x001ee80000300800 */
[----:B-1----:R-:W3:Y:S04]  /*48e90*/  LDL.LU R4, [R1+0x2064] ;  /* 0x0020640001047983 */ /* 0x002ee80000300800 */
[----:B--2---:R-:W2:Y:S04]  /*48ea0*/  LDL.LU R3, [R1+0x2060] ;  /* 0x0020600001037983 */ /* 0x004ea80000300800 */
        /* <DEDUP_REMOVED lines=19> */
[----:B------:R0:W-:Y:S02]  /*48fe0*/  STS.U8 [R2+UR9+0x27e00], R47 ;  /* 0x027e002f02007988 */ /* 0x0001e40008000009 */
[----:B0-----:R-:W0:Y:S02]  /*48ff0*/  S2R R2, SR_TID.X ;  /* 0x0000000000027919 */ /* 0x001e240000002100 */
[----:B0-----:R-:W-:-:S04]  /*49000*/  LOP3.LUT R2, R2, 0x7f, RZ, 0xc0, !PT ;  /* 0x0000007f02027812 */ /* 0x001fc800078ec0ff */
[----:B------:R-:W-:-:S05]  /*49010*/  LOP3.LUT R2, R2, 0x10, RZ, 0x3c, !PT ;  /* 0x0000001002027812 */ /* 0x000fca00078e3cff */
[----:B----4-:R0:W-:Y:S04]  /*49020*/  STS.U8 [R2+UR9+0x24080], R5 ;  /* 0x0240800502007988 */ /* 0x0101e80008000009 */
[----:B------:R1:W-:Y:S04]  /*49030*/  STS.U8 [R2+UR9+0x24280], R0 ;  /* 0x0242800002007988 */ /* 0x0003e80008000009 */
[----:B------:R4:W-:Y:S04]  /*49040*/  STS.U8 [R2+UR9+0x24480], R6 ;  /* 0x0244800602007988 */ /* 0x0009e80008000009 */
[----:B0-----:R-:W2:Y:S04]  /*49050*/  LDL.LU R5, [R1+0x205c] ;  /* 0x00205c0001057983 */ /* 0x001ea80000300800 */
[----:B-1----:R-:W2:Y:S04]  /*49060*/  LDL.LU R0, [R1+0x2058] ;  /* 0x0020580001007983 */ /* 0x002ea80000300800 */
[----:B----4-:R-:W4:Y:S04]  /*49070*/  LDL.LU R6, [R1+0x2054] ;  /* 0x0020540001067983 */ /* 0x010f280000300800 */
[----:B------:R0:W-:Y:S04]  /*49080*/  STS.U8 [R2+UR9+0x24680], R8 ;  /* 0x0246800802007988 */ /* 0x0001e80008000009 */
[----:B------:R1:W-:Y:S04]  /*49090*/  STS.U8 [R2+UR9+0x24880], R11 ;  /* 0x0248800b02007988 */ /* 0x0003e80008000009 */
[----:B0-----:R-:W4:Y:S04]  /*490a0*/  LDL.LU R8, [R1+0x2050] ;  /* 0x0020500001087983 */ /* 0x001f280000300800 */
[----:B-1----:R-:W4:Y:S04]  /*490b0*/  LDL.LU R11, [R1+0x204c] ;  /* 0x00204c00010b7983 */ /* 0x002f280000300800 */
[----:B---3--:R0:W-:Y:S04]  /*490c0*/  STS.U8 [R2+UR9+0x24a80], R9 ;  /* 0x024a800902007988 */ /* 0x0081e80008000009 */
[----:B------:R1:W-:Y:S04]  /*490d0*/  STS.U8 [R2+UR9+0x24c80], R7 ;  /* 0x024c800702007988 */ /* 0x0003e80008000009 */
[----:B------:R3:W-:Y:S04]  /*490e0*/  STS.U8 [R2+UR9+0x24e80], R10 ;  /* 0x024e800a02007988 */ /* 0x0007e80008000009 */
[----:B0-----:R-:W4:Y:S04]  /*490f0*/  LDL.LU R9, [R1+0xb4] ;  /* 0x0000b40001097983 */ /* 0x001f280000300800 */
[----:B-1----:R-:W4:Y:S04]  /*49100*/  LDL.LU R7, [R1+0xa4] ;  /* 0x0000a40001077983 */ /* 0x002f280000300800 */
[----:B---3--:R-:W3:Y:S04]  /*49110*/  LDL.LU R10, [R1+0x74] ;  /* 0x00007400010a7983 */ /* 0x008ee80000300800 */
[----:B------:R-:W-:Y:S04]  /*49120*/  STS.U8 [R2+UR9+0x26c80], R12 ;  /* 0x026c800c02007988 */ /* 0x000fe80008000009 */
[----:B--2---:R-:W-:Y:S04]  /*49130*/  STS.U8 [R2+UR9+0x25680], R3 ;  /* 0x0256800302007988 */ /* 0x004fe80008000009 */
        /* <DEDUP_REMOVED lines=19> */
[----:B----4-:R-:W-:Y:S04]  /*49270*/  STS.U8 [R2+UR9+0x25480], R6 ;  /* 0x0254800602007988 */ /* 0x010fe80008000009 */
[----:B------:R0:W-:Y:S04]  /*49280*/  STS.U8 [R2+UR9+0x25280], R8 ;  /* 0x0252800802007988 */ /* 0x0001e80008000009 */
[----:B------:R1:W-:Y:S04]  /*49290*/  STS.U8 [R2+UR9+0x25080], R11 ;  /* 0x0250800b02007988 */ /* 0x0003e80008000009 */
[----:B0-----:R-:W2:Y:S04]  /*492a0*/  LDL.LU R8, [R1+0x64] ;  /* 0x0000640001087983 */ /* 0x001ea80000300800 */
[----:B-1----:R-:W4:Y:S04]  /*492b0*/  LDL.LU R11, [R1+0x54] ;  /* 0x00005400010b7983 */ /* 0x002f280000300800 */
[----:B------:R-:W4:Y:S04]  /*492c0*/  LDL.LU R6, [R1+0x2048] ;  /* 0x0020480001067983 */ /* 0x000f280000300800 */
[----:B------:R-:W4:Y:S04]  /*492d0*/  LDL.LU R12, [R1+0x84] ;  /* 0x00008400010c7983 */ /* 0x000f280000300800 */
[----:B------:R-:W4:Y:S01]  /*492e0*/  LDL.LU R2, [R1+0x94] ;  /* 0x0000940001027983 */ /* 0x000f220000300800 */
[----:B------:R-:W0:Y:S02]  /*492f0*/  S2R R3, SR_TID.X ;  /* 0x0000000000037919 */ /* 0x000e240000002100 */
[----:B0-----:R-:W-:-:S04]  /*49300*/  LOP3.LUT R3, R3, 0x7f, RZ, 0xc0, !PT ;  /* 0x0000007f03037812 */ /* 0x001fc800078ec0ff */
[----:B------:R-:W-:-:S05]  /*49310*/  LOP3.LUT R3, R3, 0x20, RZ, 0x3c, !PT ;  /* 0x0000002003037812 */ /* 0x000fca00078e3cff */
[----:B------:R0:W-:Y:S04]  /*49320*/  STS.U8 [R3+UR9+0x24100], R9 ;  /* 0x0241000903007988 */ /* 0x0001e80008000009 */
[----:B------:R1:W-:Y:S04]  /*49330*/  STS.U8 [R3+UR9+0x24300], R7 ;  /* 0x0243000703007988 */ /* 0x0003e80008000009 */
[----:B0-----:R-:W4:Y:S04]  /*49340*/  LDL.LU R9, [R1+0x2044] ;  /* 0x0020440001097983 */ /* 0x001f280000300800 */
[----:B-1----:R-:W4:Y:S04]  /*49350*/  LDL.LU R7, [R1+0x2040] ;  /* 0x0020400001077983 */ /* 0x002f280000300800 */
[----:B---3--:R-:W-:Y:S04]  /*49360*/  STS.U8 [R3+UR9+0x24900], R10 ;  /* 0x0249000a03007988 */ /* 0x008fe80008000009 */
[----:B--2---:R-:W-:Y:S04]  /*49370*/  STS.U8 [R3+UR9+0x24b00], R8 ;  /* 0x024b000803007988 */ /* 0x004fe80008000009 */
[----:B----4-:R-:W-:Y:S04]  /*49380*/  STS.U8 [R3+UR9+0x24d00], R11 ;  /* 0x024d000b03007988 */ /* 0x010fe80008000009 */
[----:B------:R-:W-:Y:S04]  /*49390*/  STS.U8 [R3+UR9+0x24700], R12 ;  /* 0x0247000c03007988 */ /* 0x000fe80008000009 */
[----:B------:R0:W-:Y:S04]  /*493a0*/  STS.U8 [R3+UR9+0x24500], R2 ;  /* 0x0245000203007988 */ /* 0x0001e80008000009 */
[----:B0-----:R-:W2:Y:S04]  /*493b0*/  LDL.LU R2, [R1+0xa0] ;  /* 0x0000a00001027983 */ /* 0x001ea80000300800 */
[----:B------:R-:W3:Y:S04]  /*493c0*/  LDL.LU R12, [R1+0x90] ;  /* 0x00009000010c7983 */ /* 0x000ee80000300800 */
[----:B------:R-:W4:Y:S04]  /*493d0*/  LDL.LU R10, [R1+0x203c] ;  /* 0x00203c00010a7983 */ /* 0x000f280000300800 */
[----:B------:R-:W2:Y:S04]  /*493e0*/  LDL.LU R8, [R1+0x2038] ;  /* 0x0020380001087983 */ /* 0x000ea80000300800 */
[----:B------:R-:W2:Y:S04]  /*493f0*/  LDL.LU R11, [R1+0x2034] ;  /* 0x00203400010b7983 */ /* 0x000ea80000300800 */
[----:B------:R-:W-:Y:S04]  /*49400*/  STS.U8 [R3+UR9+0x25500], R0 ;  /* 0x0255000003007988 */ /* 0x000fe80008000009 */
[----:B------:R-:W-:Y:S04]  /*49410*/  STS.U8 [R3+UR9+0x26d00], R13 ;  /* 0x026d000d03007988 */ /* 0x000fe80008000009 */
[----:B------:R-:W-:Y:S04]  /*49420*/  STS.U8 [R3+UR9+0x25300], R9 ;  /* 0x0253000903007988 */ /* 0x000fe80008000009 */
[----:B----4-:R-:W-:Y:S04]  /*49430*/  STS.U8 [R3+UR9+0x25100], R10 ;  /* 0x0251000a03007988 */ /* 0x010fe80008000009 */
[----:B--2---:R0:W-:Y:S04]  /*49440*/  STS.U8 [R3+UR9+0x24f00], R11 ;  /* 0x024f000b03007988 */ /* 0x0041e80008000009 */
[----:B0-----:R-:W2:Y:S04]  /*49450*/  LDL.LU R11, [R1+0x2030] ;  /* 0x00203000010b7983 */ /* 0x001ea80000300800 */
[----:B------:R-:W4:Y:S04]  /*49460*/  LDL.LU R10, [R1+0x202c] ;  /* 0x00202c00010a7983 */ /* 0x000f280000300800 */
[----:B------:R-:W4:Y:S04]  /*49470*/  LDL.LU R9, [R1+0x2028] ;  /* 0x0020280001097983 */ /* 0x000f280000300800 */
[----:B------:R-:W4:Y:S04]  /*49480*/  LDL.LU R0, [R1+0x2024] ;  /* 0x0020240001007983 */ /* 0x000f280000300800 */
[----:B------:R-:W4:Y:S04]  /*49490*/  LDL.LU R13, [R1+0xb0] ;  /* 0x0000b000010d7983 */ /* 0x000f280000300800 */
[----:B------:R0:W-:Y:S02]  /*494a0*/  STS.U8 [R3+UR9+0x25700], R4 ;  /* 0x0257000403007988 */ /* 0x0001e40008000009 */
[----:B0-----:R-:W0:Y:S02]  /*494b0*/  S2R R4, SR_TID.X ;  /* 0x0000000000047919 */ /* 0x001e240000002100 */
[----:B------:R-:W-:Y:S04]  /*494c0*/  STS.U8 [R3+UR9+0x25900], R162 ;  /* 0x025900a203007988 */ /* 0x000fe80008000009 */
[----:B------:R-:W-:Y:S04]  /*494d0*/  STS.U8 [R3+UR9+0x25b00], R152 ;  /* 0x025b009803007988 */ /* 0x000fe80008000009 */
[----:B------:R-:W-:Y:S04]  /*494e0*/  STS.U8 [R3+UR9+0x25d00], R144 ;  /* 0x025d009003007988 */ /* 0x000fe80008000009 */
[----:B------:R-:W-:Y:S04]  /*494f0*/  STS.U8 [R3+UR9+0x25f00], R136 ;  /* 0x025f008803007988 */ /* 0x000fe80008000009 */
[----:B------:R-:W-:Y:S04]  /*49500*/  STS.U8 [R3+UR9+0x26100], R128 ;  /* 0x0261008003007988 */ /* 0x000fe80008000009 */
[----:B------:R-:W-:Y:S01]  /*49510*/  STS.U8 [R3+UR9+0x26300], R120 ;  /* 0x0263007803007988 */ /* 0x000fe20008000009 */
[----:B0-----:R-:W-:-:S04]  /*49520*/  LOP3.LUT R4, R4, 0x7f, RZ, 0xc0, !PT ;  /* 0x0000007f04047812 */ /* 0x001fc800078ec0ff */
[----:B------:R-:W-:Y:S01]  /*49530*/  LOP3.LUT R4, R4, 0x30, RZ, 0x3c, !PT ;  /* 0x0000003004047812 */ /* 0x000fe200078e3cff */
        /* <DEDUP_REMOVED lines=27> */
[----:B------:R-:W2:Y:S04]  /*496f0*/  LDL.LU R7, [R1+0x200c] ;  /* 0x00200c0001077983 */ /* 0x000ea80000300800 */
[----:B------:R-:W2:Y:S04]  /*49700*/  LDL.LU R6, [R1+0x2008] ;  /* 0x0020080001067983 */ /* 0x000ea80000300800 */
[----:B------:R-:W2:Y:S04]  /*49710*/  LDL.LU R5, [R1+0x2004] ;  /* 0x0020040001057983 */ /* 0x000ea80000300800 */
[----:B------:R0:W-:Y:S04]  /*49720*/  STS.U8 [R4+UR9+0x24180], R13 ;  /* 0x0241800d04007988 */ /* 0x0001e80008000009 */
[----:B------:R-:W3:Y:S04]  /*49730*/  LDL R12, [R1+0xabc] ;  /* 0x000abc00010c7983 */ /* 0x000ee80000100800 */
[----:B0-----:R-:W3:Y:S01]  /*49740*/  LDL R13, [R1+0xab8] ;  /* 0x000ab800010d7983 */ /* 0x001ee20000100800 */
[----:B--2---:R-:W-:-:S06]  /*49750*/  PRMT R5, RZ, 0x7610, R5 ;  /* 0x00007610ff057816 */ /* 0x004fcc0000000005 */
[----:B---3--:R-:W2:Y:S04]  /*49760*/  @!P5 LDG.E.U8 R5, desc[UR20][R12.64] ;  /* 0x000000140c05d981 */ /* 0x008ea8000c1e1100 */
[----:B--2---:R0:W-:Y:S04]  /*49770*/  STL [R1+0x488], R5 ;  /* 0x0004880501007387 */ /* 0x0041e80000100800 */
[----:B0-----:R-:W2:Y:S04]  /*49780*/  LDL.LU R5, [R1+0x2000] ;  /* 0x0020000001057983 */ /* 0x001ea80000300800 */
[----:B------:R-:W3:Y:S04]  /*49790*/  LDL R12, [R1+0xac0] ;  /* 0x000ac000010c7983 */ /* 0x000ee80000100800 */
[----:B------:R-:W3:Y:S01]  /*497a0*/  LDL R13, [R1+0xac4] ;  /* 0x000ac400010d7983 */ /* 0x000ee20000100800 */
[----:B------:R-:W-:-:S02]  /*497b0*/  PRMT R6, RZ, 0x7610, R6 ;  /* 0x00007610ff067816 */ /* 0x000fc40000000006 */
[----:B---3--:R-:W-:-:S04]  /*497c0*/  @!P1 LOP3.LUT R13, R13, R12, RZ, 0x3c, !PT ;  /* 0x0000000c0d0d9212 */ /* 0x008fc800078e3cff */
[----:B------:R-:W-:-:S04]  /*497d0*/  @!P1 LOP3.LUT R12, R13, R12, RZ, 0x3c, !PT ;  /* 0x0000000c0d0c9212 */ /* 0x000fc800078e3cff */
[----:B------:R-:W-:-:S05]  /*497e0*/  @!P1 LOP3.LUT R13, R13, R12, RZ, 0x3c, !PT ;  /* 0x0000000c0d0d9212 */ /* 0x000fca00078e3cff */
[----:B------:R-:W3:Y:S04]  /*497f0*/  @!P1 LDG.E.U8 R6, desc[UR20][R12.64] ;  /* 0x000000140c069981 */ /* 0x000ee8000c1e1100 */
[----:B---3--:R0:W-:Y:S04]  /*49800*/  STL [R1+0x484], R6 ;  /* 0x0004840601007387 */ /* 0x0081e80000100800 */
[----:B0-----:R-:W3:Y:S04]  /*49810*/  LDL.LU R6, [R1+0x1ffc] ;  /* 0x001ffc0001067983 */ /* 0x001ee80000300800 */
[----:B------:R-:W3:Y:S04]  /*49820*/  LDL R12, [R1+0xac8] ;  /* 0x000ac800010c7983 */ /* 0x000ee80000100800 */
[----:B------:R-:W3:Y:S01]  /*49830*/  LDL R13, [R1+0xacc] ;  /* 0x000acc00010d7983 */ /* 0x000ee20000100800 */
[----:B--2---:R-:W-:-:S02]  /*49840*/  PRMT R5, RZ, 0x7610, R5 ;  /* 0x00007610ff057816 */ /* 0x004fc40000000005 */
[----:B---3--:R-:W-:-:S04]  /*49850*/  @!P5 LOP3.LUT R13, R13, R12, RZ, 0x3c, !PT ;  /* 0x0000000c0d0dd212 */ /* 0x008fc800078e3cff */
[----:B------:R-:W-:-:S04]  /*49860*/  @!P5 LOP3.LUT R12, R13, R12, RZ, 0x3c, !PT ;  /* 0x0000000c0d0cd212 */ /* 0x000fc800078e3cff */
[----:B------:R-:W-:-:S05]  /*49870*/  @!P5 LOP3.LUT R13, R13, R12, RZ, 0x3c, !PT ;  /* 0x0000000c0d0dd212 */ /* 0x000fca00078e3cff */
[----:B------:R-:W2:Y:S04]  /*49880*/  @!P5 LDG.E.U8 R5, desc[UR20][R12.64] ;  /* 0x000000140c05d981 */ /* 0x000ea8000c1e1100 */
        /* <DEDUP_REMOVED lines=1760> */
[----:B--2---:R1:W-:Y:S04]  /*50690*/  STL [R1+0x174], R5 ;  /* 0x0001740501007387 */ /* 0x0043e80000100800 */
[----:B-1----:R-:W2:Y:S04]  /*506a0*/  LDL.LU R5, [R1+0x1cf0] ;  /* 0x001cf00001057983 */ /* 0x002ea80000300800 */
[----:B------:R-:W3:Y:S04]  /*506b0*/  LDL R12, [R1+0x11e8] ;  /* 0x0011e800010c7983 */ /* 0x000ee80000100800 */
[----:B------:R-:W3:Y:S01]  /*506c0*/  LDL R13, [R1+0x11ec] ;  /* 0x0011ec00010d7983 */ /* 0x000ee20000100800 */
[----:B0-----:R-:W-:-:S03]  /*506d0*/  LOP3.LUT R2, R2, 0x7f, RZ, 0xc0, !PT ;  /* 0x0000007f02027812 */ /* 0x001fc600078ec0ff */
        /* <DEDUP_REMOVED lines=40> */
[----:B0-----:R-:W-:-:S02]  /*50960*/  PRMT R81, RZ, 0x7610, R81 ;  /* 0x00007610ff517816 */ /* 0x001fc40000000051 */
[----:B---3--:R-:W-:-:S04]  /*50970*/  @!P5 LOP3.LUT R13, R13, R12, RZ, 0x3c, !PT ;  /* 0x0000000c0d0dd212 */ /* 0x008fc800078e3cff */
[----:B------:R-:W-:-:S04]  /*50980*/  @!P5 LOP3.LUT R12, R13, R12, RZ, 0x3c, !PT ;  /* 0x0000000c0d0cd212 */ /* 0x000fc800078e3cff */
[----:B------:R-:W-:-:S05]  /*50990*/  @!P5 LOP3.LUT R13, R13, R12, RZ, 0x3c, !PT ;  /* 0x0000000c0d0dd212 */ /* 0x000fca00078e3cff */
[----:B------:R0:W3:Y:S04]  /*509a0*/  @!P5 LDG.E.U8 R81, desc[UR20][R12.64] ;  /* 0x000000140c51d981 */ /* 0x0000e8000c1e1100 */
[----:B------:R-:W0:Y:S04]  /*509b0*/  LDL R12, [R1+0x11f0] ;  /* 0x0011f000010c7983 */ /* 0x000e280000100800 */
[----:B------:R-:W0:Y:S01]  /*509c0*/  LDL R13, [R1+0x11f4] ;  /* 0x0011f400010d7983 */ /* 0x000e220000100800 */
[----:B--2---:R-:W-:Y:S02]  /*509d0*/  PRMT R5, RZ, 0x7610, R5 ;  /* 0x00007610ff057816 */ /* 0x004fe40000000005 */
[----:B0-----:R-:W-:-:S04]  /*509e0*/  @!P1 LOP3.LUT R13, R13, R12, RZ, 0x3c, !PT ;  /* 0x0000000c0d0d9212 */ /* 0x001fc800078e3cff */
[----:B------:R-:W-:-:S04]  /*509f0*/  @!P1 LOP3.LUT R12, R13, R12, RZ, 0x3c, !PT ;  /* 0x0000000c0d0c9212 */ /* 0x000fc800078e3cff */
[----:B------:R-:W-:-:S05]  /*50a00*/  @!P1 LOP3.LUT R13, R13, R12, RZ, 0x3c, !PT ;  /* 0x0000000c0d0d9212 */ /* 0x000fca00078e3cff */
[----:B------:R-:W2:Y:S04]  /*50a10*/  @!P1 LDG.E.U8 R5, desc[UR20][R12.64] ;  /* 0x000000140c059981 */ /* 0x000ea8000c1e1100 */
[----:B---3--:R0:W-:Y:S04]  /*50a20*/  STL [R1+0x170], R81 ;  /* 0x0001705101007387 */ /* 0x0081e80000100800 */
[----:B0-----:R-:W3:Y:S04]  /*50a30*/  LDL R81, [R1+0x122c] ;  /* 0x00122c0001517983 */ /* 0x001ee80000100800 */
[----:B--2---:R0:W-:Y:S04]  /*50a40*/  STL [R1+0x16c], R5 ;  /* 0x00016c0501007387 */ /* 0x0041e80000100800 */
[----:B0-----:R-:W2:Y:S04]  /*50a50*/  LDL.LU R5, [R1+0x1cec] ;  /* 0x001cec0001057983 */ /* 0x001ea80000300800 */
[----:B------:R-:W2:Y:S04]  /*50a60*/  LDL R12, [R1+0x11f8] ;  /* 0x0011f800010c7983 */ /* 0x000ea80000100800 */
[----:B------:R-:W2:Y:S01]  /*50a70*/  LDL R13, [R1+0x11fc] ;  /* 0x0011fc00010d7983 */ /* 0x000ea20000100800 */
[----:B------:R-:W-:-:S02]  /*50a80*/  PRMT R6, RZ, 0x7610, R6 ;  /* 0x00007610ff067816 */ /* 0x000fc40000000006 */
[----:B--2---:R-:W-:-:S04]  /*50a90*/  @!P5 LOP3.LUT R13, R13, R12, RZ, 0x3c, !PT ;  /* 0x0000000c0d0dd212 */ /* 0x004fc800078e3cff */
[----:B------:R-:W-:-:S04]  /*50aa0*/  @!P5 LOP3.LUT R12, R13, R12, RZ, 0x3c, !PT ;  /* 0x0000000c0d0cd212 */ /* 0x000fc800078e3cff */
[----:B------:R-:W-:-:S05]  /*50ab0*/  @!P5 LOP3.LUT R13, R13, R12, RZ, 0x3c, !PT ;  /* 0x0000000c0d0dd212 */ /* 0x000fca00078e3cff */
[----:B------:R-:W2:Y:S04]  /*50ac0*/  @!P5 LDG.E.U8 R6, desc[UR20][R12.64] ;  /* 0x000000140c06d981 */ /* 0x000ea8000c1e1100 */
        /* <DEDUP_REMOVED lines=26> */
[----:B------:R-:W2:Y:S01]  /*50c70*/  @!P1 LDG.E.U8 R5, desc[UR20][R12.64] ;  /* 0x000000140c059981 */ /* 0x000ea2000c1e1100 */
[----:B------:R-:W-:-:S03]  /*50c80*/  PRMT R6, RZ, 0x7610, R6 ;  /* 0x00007610ff067816 */ /* 0x000fc60000000006 */
[----:B--2---:R0:W-:Y:S04]  /*50c90*/  STL [R1+0x15c], R5 ;  /* 0x00015c0501007387 */ /* 0x0041e80000100800 */
[----:B0-----:R-:W2:Y:S04]  /*50ca0*/  LDL.LU R5, [R1+0x1cdc] ;  /* 0x001cdc0001057983 */ /* 0x001ea80000300800 */
[----:B------:R-:W2:Y:S01]  /*50cb0*/  LDL R13, [R1+0x1228] ;  /* 0x00122800010d7983 */ /* 0x000ea20000100800 */
[----:B---3--:R-:W-:-:S03]  /*50cc0*/  @!P5 IMAD.MOV.U32 R12, RZ, RZ, R81 ;  /* 0x000000ffff0cd224 */ /* 0x008fc600078e0051 */
[----:B------:R-:W3:Y:S04]  /*50cd0*/  LDL R81, [R1+0x1254] ;  /* 0x0012540001517983 */ /* 0x000ee80000100800 */
[----:B--2---:R-:W2:Y:S04]  /*50ce0*/  @!P5 LDG.E.U8 R6, desc[UR20][R12.64] ;  /* 0x000000140c06d981 */ /* 0x004ea8000c1e1100 */
        /* <DEDUP_REMOVED lines=9> */
[----:B------:R-:W-:-:S03]  /*50d80*/  @!P5 LOP3.LUT R83, R83, R82, RZ, 0x3c, !PT ;  /* 0x000000525353d212 */ /* 0x000fc600078e3cff */
[----:B--2---:R0:W-:Y:S04]  /*50d90*/  STL [R1+0x154], R7 ;  /* 0x0001540701007387 */ /* 0x0041e80000100800 */
[----:B0-----:R-:W2:Y:S04]  /*50da0*/  LDL.LU R7, [R1+0x1cd4] ;  /* 0x001cd40001077983 */ /* 0x001ea80000300800 */
[----:B------:R-:W2:Y:S04]  /*50db0*/  LDL R12, [R1+0x1238] ;  /* 0x00123800010c7983 */ /* 0x000ea80000100800 */
[----:B------:R-:W2:Y:S01]  /*50dc0*/  LDL R13, [R1+0x123c] ;  /* 0x00123c00010d7983 */ /* 0x000ea20000100800 */
[----:B------:R-:W-:-:S02]  /*50dd0*/  @!P5 LOP3.LUT R82, R83, R82, RZ, 0x3c, !PT ;  /* 0x000000525352d212 */ /* 0x000fc400078e3cff */
[----:B------:R-:W-:Y:S02]  /*50de0*/  PRMT R161, RZ, 0x7610, R161 ;  /* 0x00007610ffa17816 */ /* 0x000fe400000000a1 */
[----:B------:R-:W-:-:S05]  /*50df0*/  @!P5 LOP3.LUT R83, R83, R82, RZ, 0x3c, !PT ;  /* 0x000000525353d212 */ /* 0x000fca00078e3cff */
[----:B------:R0:W3:Y:S02]  /*50e00*/  @!P5 LDG.E.U8 R161, desc[UR20][R82.64] ;  /* 0x0000001452a1d981 */ /* 0x0000e4000c1e1100 */
[----:B0-----:R-:W-:Y:S02]  /*50e10*/  PRMT R83, RZ, 0x7610, R83 ;  /* 0x00007610ff537816 */ /* 0x001fe40000000053 */
[----:B--2---:R-:W-:-:S04]  /*50e20*/  @!P5 LOP3.LUT R13, R13, R12, RZ, 0x3c, !PT ;  /* 0x0000000c0d0dd212 */ /* 0x004fc800078e3cff */
        /* <DEDUP_REMOVED lines=8> */
[----:B------:R-:W-:Y:S01]  /*50eb0*/  @!P1 LOP3.LUT R13, R13, R12, RZ, 0x3c, !PT ;  /* 0x0000000c0d0d9212 */ /* 0x000fe200078e3cff */
[----:B--2---:R0:W-:Y:S04]  /*50ec0*/  STL [R1+0x150], R83 ;  /* 0x0001505301007387 */ /* 0x0041e80000100800 */
[----:B------:R1:W2:Y:S01]  /*50ed0*/  @!P1 LDG.E.U8 R82, desc[UR20][R12.64] ;  /* 0x000000140c529981 */ /* 0x0002a2000c1e1100 */
[----:B------:R-:W-:-:S03]  /*50ee0*/  PRMT R8, RZ, 0x7610, R8 ;  /* 0x00007610ff087816 */ /* 0x000fc60000000008 */
[----:B0-----:R-:W2:Y:S04]  /*50ef0*/  LDL R83, [R1+0x1264] ;  /* 0x0012640001537983 */ /* 0x001ea80000100800 */
[----:B------:R-:W1:Y:S04]  /*50f00*/  LDL R12, [R1+0x1248] ;  /* 0x00124800010c7983 */ /* 0x000e680000100800 */
[----:B------:R-:W1:Y:S02]  /*50f10*/  LDL R13, [R1+0x124c] ;  /* 0x00124c00010d7983 */ /* 0x000e640000100800 */
[----:B-1----:R-:W-:-:S04]  /*50f20*/  @!P5 LOP3.LUT R13, R13, R12, RZ, 0x3c, !PT ;  /* 0x0000000c0d0dd212 */ /* 0x002fc800078e3cff */
[----:B------:R-:W-:-:S04]  /*50f30*/  @!P5 LOP3.LUT R12, R13, R12, RZ, 0x3c, !PT ;  /* 0x0000000c0d0cd212 */ /* 0x000fc800078e3cff */
[----:B------:R-:W-:-:S05]  /*50f40*/  @!P5 LOP3.LUT R13, R13, R12, RZ, 0x3c, !PT ;  /* 0x0000000c0d0dd212 */ /* 0x000fca00078e3cff */
[----:B------:R-:W3:Y:S04]  /*50f50*/  @!P5 LDG.E.U8 R8, desc[UR20][R12.64] ;  /* 0x000000140c08d981 */ /* 0x000ee8000c1e1100 */
[----:B--2---:R0:W-:Y:S04]  /*50f60*/  STL [R1+0x14c], R82 ;  /* 0x00014c5201007387 */ /* 0x0041e80000100800 */
[----:B0-----:R-:W2:Y:S04]  /*50f70*/  LDL R82, [R1+0x126c] ;  /* 0x00126c0001527983 */ /* 0x001ea80000100800 */
        /* <DEDUP_REMOVED lines=33> */
[----:B---3--:R0:W-:Y:S04]  /*51190*/  STL [R1+0x148], R8 ;  /* 0x0001480801007387 */ /* 0x0081e80000100800 */
[----:B0-----:R-:W3:Y:S04]  /*511a0*/  LDL.LU R8, [R1+0x1cd0] ;  /* 0x001cd00001087983 */ /* 0x001ee80000300800 */
[----:B------:R-:W2:Y:S01]  /*511b0*/  LDL R13, [R1+0x1250] ;  /* 0x00125000010d7983 */ /* 0x000ea20000100800 */
[----:B------:R-:W0:Y:S01]  /*511c0*/  S2R R2, SR_TID.X ;  /* 0x0000000000027919 */ /* 0x000e220000002100 */
[----:B------:R-:W-:-:S02]  /*511d0*/  @!P1 IMAD.MOV.U32 R12, RZ, RZ, R81 ;  /* 0x000000ffff0c9224 */ /* 0x000fc400078e0051 */
[----:B------:R-:W3:Y:S01]  /*511e0*/  LDL R81, [R1+0x1274] ;  /* 0x0012740001517983 */ /* 0x000ee20000100800 */
[----:B0-----:R-:W-:-:S04]  /*511f0*/  LOP3.LUT R2, R2, 0x7f, RZ, 0xc0, !PT ;  /* 0x0000007f02027812 */ /* 0x001fc800078ec0ff */
[----:B------:R-:W-:-:S05]  /*51200*/  LOP3.LUT R2, R2, 0x10, RZ, 0x3c, !PT ;  /* 0x0000001002027812 */ /* 0x000fca00078e3cff */
[----:B------:R-:W-:Y:S04]  /*51210*/  STS.U8 [R2+UR9+0x10080], R151 ;  /* 0x0100809702007988 */ /* 0x000fe80008000009 */
[----:B------:R-:W-:Y:S04]  /*51220*/  STS.U8 [R2+UR9+0x18080], R153 ;  /* 0x0180809902007988 */ /* 0x000fe80008000009 */
[----:B------:R-:W-:Y:S04]  /*51230*/  STS.U8 [R2+UR9+0x10480], R155 ;  /* 0x0104809b02007988 */ /* 0x000fe80008000009 */
[----:B------:R-:W-:Y:S04]  /*51240*/  STS.U8 [R2+UR9+0x18480], R157 ;  /* 0x0184809d02007988 */ /* 0x000fe80008000009 */
[----:B------:R-:W-:Y:S04]  /*51250*/  STS.U8 [R2+UR9+0x10880], R159 ;  /* 0x0108809f02007988 */ /* 0x000fe80008000009 */
[----:B------:R-:W-:Y:S04]  /*51260*/  STS.U8 [R2+UR9+0x18880], R160 ;  /* 0x018880a002007988 */ /* 0x000fe80008000009 */
[----:B------:R0:W-:Y:S02]  /*51270*/  STS.U8 [R2+UR9+0x10c80], R161 ;  /* 0x010c80a102007988 */ /* 0x0001e40008000009 */
[----:B0-----:R-:W-:-:S06]  /*51280*/  PRMT R2, RZ, 0x7610, R2 ;  /* 0x00007610ff027816 */ /* 0x001fcc0000000002 */
[----:B--2---:R-:W2:Y:S04]  /*51290*/  @!P1 LDG.E.U8 R2, desc[UR20][R12.64] ;  /* 0x000000140c029981 */ /* 0x004ea8000c1e1100 */
[----:B--2---:R-:W-:Y:S04]  /*512a0*/  STL [R1+0x144], R2 ;  /* 0x0001440201007387 */ /* 0x004fe80000100800 */
[----:B------:R-:W2:Y:S04]  /*512b0*/  LDL R12, [R1+0x1258] ;  /* 0x00125800010c7983 */ /* 0x000ea80000100800 */
[----:B------:R-:W2:Y:S01]  /*512c0*/  LDL R13, [R1+0x125c] ;  /* 0x00125c00010d7983 */ /* 0x000ea20000100800 */
[----:B------:R-:W-:-:S02]  /*512d0*/  PRMT R80, RZ, 0x7610, R80 ;  /* 0x00007610ff507816 */ /* 0x000fc40000000050 */
[----:B--2---:R-:W-:-:S04]  /*512e0*/  @!P5 LOP3.LUT R13, R13, R12, RZ, 0x3c, !PT ;  /* 0x0000000c0d0dd212 */ /* 0x004fc800078e3cff */
[----:B------:R-:W-:-:S04]  /*512f0*/  @!P5 LOP3.LUT R12, R13, R12, RZ, 0x3c, !PT ;  /* 0x0000000c0d0cd212 */ /* 0x000fc800078e3cff */
[----:B------:R-:W-:-:S05]  /*51300*/  @!P5 LOP3.LUT R13, R13, R12, RZ, 0x3c, !PT ;  /* 0x0000000c0d0dd212 */ /* 0x000fca00078e3cff */
[----:B------:R0:W2:Y:S04]  /*51310*/  @!P5 LDG.E.U8 R80, desc[UR20][R12.64] ;  /* 0x000000140c50d981 */ /* 0x0000a8000c1e1100 */
[----:B------:R-:W3:Y:S01]  /*51320*/  LDL R13, [R1+0x1260] ;  /* 0x00126000010d7983 */ /* 0x000ee20000100800 */
[----:B------:R-:W-:Y:S01]  /*51330*/  PRMT R79, RZ, 0x7610, R79 ;  /* 0x00007610ff4f7816 */ /* 0x000fe2000000004f */
[----:B0-----:R-:W-:Y:S02]  /*51340*/  @!P1 IMAD.MOV.U32 R12, RZ, RZ, R83 ;  /* 0x000000ffff0c9224 */ /* 0x001fe400078e0053 */
[----:B--2---:R0:W-:Y:S01]  /*51350*/  STL [R1+0x140], R80 ;  /* 0x0001405001007387 */ /* 0x0041e20000100800 */
[----:B------:R-:W-:-:S03]  /*51360*/  PRMT R78, RZ, 0x7610, R78 ;  /* 0x00007610ff4e7816 */ /* 0x000fc6000000004e */
[----:B------:R-:W2:Y:S04]  /*51370*/  LDL R83, [R1+0x1280] ;  /* 0x0012800001537983 */ /* 0x000ea80000100800 */
[----:B---3--:R1:W3:Y:S04]  /*51380*/  @!P1 LDG.E.U8 R79, desc[UR20][R12.64] ;  /* 0x000000140c4f9981 */ /* 0x0082e8000c1e1100 */
[----:B0-----:R-:W2:Y:S04]  /*51390*/  LDL R80, [R1+0x127c] ;  /* 0x00127c0001507983 */ /* 0x001ea80000100800 */
[----:B------:R-:W2:Y:S01]  /*513a0*/  LDL R13, [R1+0x1268] ;  /* 0x00126800010d7983 */ /* 0x000ea20000100800 */
[----:B-1----:R-:W-:-:S03]  /*513b0*/  @!P5 IMAD.MOV.U32 R12, RZ, RZ, R82 ;  /* 0x000000ffff0cd224 */ /* 0x002fc600078e0052 */
[----:B---3--:R0:W-:Y:S01]  /*513c0*/  STL [R1+0x13c], R79 ;  /* 0x00013c4f01007387 */ /* 0x0081e20000100800 */
[----:B------:R-:W-:-:S03]  /*513d0*/  PRMT R32, RZ, 0x7610, R32 ;  /* 0x00007610ff207816 */ /* 0x000fc60000000020 */
[----:B------:R-:W3:Y:S04]  /*513e0*/  LDL R82, [R1+0x1288] ;  /* 0x0012880001527983 */ /* 0x000ee80000100800 */
[----:B--2---:R1:W2:Y:S04]  /*513f0*/  @!P5 LDG.E.U8 R78, desc[UR20][R12.64] ;  /* 0x000000140c4ed981 */ /* 0x0042a8000c1e1100 */
[----:B0-----:R-:W3:Y:S04]  /*51400*/  LDL R79, [R1+0x1284] ;  /* 0x00128400014f7983 */ /* 0x001ee80000100800 */
[----:B------:R-:W3:Y:S01]  /*51410*/  LDL R13, [R1+0x1270] ;  /* 0x00127000010d7983 */ /* 0x000ee20000100800 */
[----:B-1----:R-:W-:-:S03]  /*51420*/  @!P1 IMAD.MOV.U32 R12, RZ, RZ, R81 ;  /* 0x000000ffff0c9224 */ /* 0x002fc600078e0051 */
[----:B--2---:R0:W-:Y:S01]  /*51430*/  STL [R1+0x138], R78 ;  /* 0x0001384e01007387 */ /* 0x0041e20000100800 */
[----:B------:R-:W-:Y:S02]  /*51440*/  PRMT R49, RZ, 0x7610, R49 ;  /* 0x00007610ff317816 */ /* 0x000fe40000000031 */
[----:B------:R-:W-:Y:S02]  /*51450*/  PRMT R47, RZ, 0x7610, R47 ;  /* 0x00007610ff2f7816 */ /* 0x000fe4000000002f */
[----:B------:R-:W-:Y:S01]  /*51460*/  PRMT R45, RZ, 0x7610, R45 ;  /* 0x00007610ff2d7816 */ /* 0x000fe2000000002d */
[----:B------:R-:W2:Y:S04]  /*51470*/  LDL R81, [R1+0x1290] ;  /* 0x0012900001517983 */ /* 0x000ea80000100800 */
[----:B---3--:R1:W3:Y:S04]  /*51480*/  @!P1 LDG.E.U8 R32, desc[UR20][R12.64] ;  /* 0x000000140c209981 */ /* 0x0082e8000c1e1100 */
[----:B0-----:R-:W2:Y:S04]  /*51490*/  LDL R78, [R1+0x128c] ;  /* 0x00128c00014e7983 */ /* 0x001ea80000100800 */
[----:B------:R-:W2:Y:S01]  /*514a0*/  LDL R13, [R1+0x1278] ;  /* 0x00127800010d7983 */ /* 0x000ea20000100800 */
[----:B-1----:R-:W-:-:S05]  /*514b0*/  @!P5 IMAD.MOV.U32 R12, RZ, RZ, R80 ;  /* 0x000000ffff0cd224 */ /* 0x002fca00078e0050 */
[----:B--2---:R0:W2:Y:S02]  /*514c0*/  @!P5 LDG.E.U8 R49, desc[UR20][R12.64] ;  /* 0x000000140c31d981 */ /* 0x0040a4000c1e1100 */
[----:B0-----:R-:W-:Y:S02]  /*514d0*/  @!P1 IMAD.MOV.U32 R12, RZ, RZ, R79 ;  /* 0x000000ffff0c9224 */ /* 0x001fe400078e004f */
[----:B------:R-:W-:-:S05]  /*514e0*/  @!P1 IMAD.MOV.U32 R13, RZ, RZ, R83 ;  /* 0x000000ffff0d9224 */ /* 0x000fca00078e0053 */
[----:B------:R0:W4:Y:S02]  /*514f0*/  @!P1 LDG.E.U8 R47, desc[UR20][R12.64] ;  /* 0x000000140c2f9981 */ /* 0x000124000c1e1100 */
[----:B0-----:R-:W-:Y:S02]  /*51500*/  @!P5 IMAD.MOV.U32 R12, RZ, RZ, R78 ;  /* 0x000000ffff0cd224 */ /* 0x001fe400078e004e */
[----:B------:R-:W-:-:S05]  /*51510*/  @!P5 IMAD.MOV.U32 R13, RZ, RZ, R82 ;  /* 0x000000ffff0dd224 */ /* 0x000fca00078e0052 */
[----:B------:R-:W4:Y:S04]  /*51520*/  @!P5 LDG.E.U8 R45, desc[UR20][R12.64] ;  /* 0x000000140c2dd981 */ /* 0x000f28000c1e1100 */
[----:B---3--:R0:W-:Y:S04]  /*51530*/  STL [R1+0x134], R32 ;  /* 0x0001342001007387 */ /* 0x0081e80000100800 */
[----:B------:R-:W3:Y:S04]  /*51540*/  LDL R80, [R1+0x12a8] ;  /* 0x0012a80001507983 */ /* 0x000ee80000100800 */
[----:B0-----:R-:W3:Y:S04]  /*51550*/  LDL R32, [R1+0x1294] ;  /* 0x0012940001207983 */ /* 0x001ee80000100800 */
[----:B--2---:R0:W-:Y:S04]  /*51560*/  STL [R1+0x130], R49 ;  /* 0x0001303101007387 */ /* 0x0041e80000100800 */
[----:B------:R-:W2:Y:S04]  /*51570*/  LDL R79, [R1+0x12b0] ;  /* 0x0012b000014f7983 */ /* 0x000ea80000100800 */
[----:B0-----:R-:W2:Y:S04]  /*51580*/  LDL R49, [R1+0x12ac] ;  /* 0x0012ac0001317983 */ /* 0x001ea80000100800 */
[----:B----4-:R0:W-:Y:S04]  /*51590*/  STL [R1+0x12c], R47 ;  /* 0x00012c2f01007387 */ /* 0x0101e80000100800 */
[----:B------:R-:W4:Y:S04]  /*515a0*/  LDL R78, [R1+0x12b8] ;  /* 0x0012b800014e7983 */ /* 0x000f280000100800 */
[----:B0-----:R-:W4:Y:S01]  /*515b0*/  LDL R47, [R1+0x12b4] ;  /* 0x0012b400012f7983 */ /* 0x001f220000100800 */
[----:B------:R-:W-:-:S03]  /*515c0*/  PRMT R26, RZ, 0x7610, R26 ;  /* 0x00007610ff1a7816 */ /* 0x000fc6000000001a */
[----:B------:R0:W-:Y:S01]  /*515d0*/  STL [R1+0x128], R45 ;  /* 0x0001282d01007387 */ /* 0x0001e20000100800 */
[----:B------:R-:W-:-:S03]  /*515e0*/  @!P1 IMAD.MOV.U32 R13, RZ, RZ, R81 ;  /* 0x000000ffff0d9224 */ /* 0x000fc600078e0051 */
[----:B0-----:R-:W4:Y:S01]  /*515f0*/  LDL R45, [R1+0x12bc] ;  /* 0x0012bc00012d7983 */ /* 0x001f220000100800 */
[----:B---3--:R-:W-:Y:S01]  /*51600*/  @!P1 IMAD.MOV.U32 R12, RZ, RZ, R32 ;  /* 0x000000ffff0c9224 */ /* 0x008fe200078e0020 */
[----:B------:R-:W-:Y:S02]  /*51610*/  PRMT R30, RZ, 0x7610, R30 ;  /* 0x00007610ff1e7816 */ /* 0x000fe4000000001e */
[----:B------:R-:W-:Y:S02]  /*51620*/  PRMT R46, RZ, 0x7610, R46 ;  /* 0x00007610ff2e7816 */ /* 0x000fe4000000002e */
[----:B------:R-:W-:Y:S01]  /*51630*/  PRMT R52, RZ, 0x7610, R52 ;  /* 0x00007610ff347816 */ /* 0x000fe20000000034 */
[----:B------:R-:W3:Y:S04]  /*51640*/  LDL R32, [R1+0x12c0] ;  /* 0x0012c00001207983 */ /* 0x000ee80000100800 */
[----:B------:R0:W3:Y:S02]  /*51650*/  @!P1 LDG.E.U8 R26, desc[UR20][R12.64] ;  /* 0x000000140c1a9981 */ /* 0x0000e4000c1e1100 */
[----:B0-----:R-:W-:-:S02]  /*51660*/  @!P5 IMAD.MOV.U32 R13, RZ, RZ, R80 ;  /* 0x000000ffff0dd224 */ /* 0x001fc400078e0050 */
[----:B--2---:R-:W-:-:S05]  /*51670*/  @!P5 IMAD.MOV.U32 R12, RZ, RZ, R49 ;  /* 0x000000ffff0cd224 */ /* 0x004fca00078e0031 */
[----:B------:R0:W2:Y:S02]  /*51680*/  @!P5 LDG.E.U8 R30, desc[UR20][R12.64] ;  /* 0x000000140c1ed981 */ /* 0x0000a4000c1e1100 */
[----:B0-----:R-:W-:Y:S02]  /*51690*/  @!P1 IMAD.MOV.U32 R13, RZ, RZ, R79 ;  /* 0x000000ffff0d9224 */ /* 0x001fe400078e004f */
[----:B----4-:R-:W-:-:S05]  /*516a0*/  @!P1 IMAD.MOV.U32 R12, RZ, RZ, R47 ;  /* 0x000000ffff0c9224 */ /* 0x010fca00078e002f */
        /* <DEDUP_REMOVED lines=16> */
[----:B------:R-:W4:Y:S04]  /*517b0*/  LDL R32, [R1+0x12e0] ;  /* 0x0012e00001207983 */ /* 0x000f280000100800 */
[----:B0-----:R-:W4:Y:S01]  /*517c0*/  LDL R52, [R1+0x12d8] ;  /* 0x0012d80001347983 */ /* 0x001f220000100800 */
[----:B---3--:R-:W-:-:S03]  /*517d0*/  @!P1 IMAD.MOV.U32 R12, RZ, RZ, R26 ;  /* 0x000000ffff0c9224 */ /* 0x008fc600078e001a */
[----:B------:R-:W3:Y:S01]  /*517e0*/  LDL R26, [R1+0x12e4] ;  /* 0x0012e400011a7983 */ /* 0x000ee20000100800 */
[----:B------:R-:W-:-:S03]  /*517f0*/  PRMT R76, RZ, 0x7610, R76 ;  /* 0x00007610ff4c7816 */ /* 0x000fc6000000004c */
[----:B------:R0:W3:Y:S02]  /*51800*/  @!P1 LDG.E.U8 R77, desc[UR20][R12.64] ;  /* 0x000000140c4d9981 */ /* 0x0000e4000c1e1100 */
[----:B0-----:R-:W-:Y:S02]  /*51810*/  @!P5 IMAD.MOV.U32 R13, RZ, RZ, R49 ;  /* 0x000000ffff0dd224 */ /* 0x001fe400078e0031 */
[----:B------:R-:W3:Y:S01]  /*51820*/  LDL R49, [R1+0x12e8] ;  /* 0x0012e80001317983 */ /* 0x000ee20000100800 */
[----:B--2---:R-:W-:-:S03]  /*51830*/  @!P5 IMAD.MOV.U32 R12, RZ, RZ, R30 ;  /* 0x000000ffff0cd224 */ /* 0x004fc600078e001e */
[----:B------:R-:W2:Y:S04]  /*51840*/  LDL R30, [R1+0x12ec] ;  /* 0x0012ec00011e7983 */ /* 0x000ea80000100800 */
[----:B------:R0:W2:Y:S02]  /*51850*/  @!P5 LDG.E.U8 R76, desc[UR20][R12.64] ;  /* 0x000000140c4cd981 */ /* 0x0000a4000c1e1100 */
[----:B0-----:R-:W-:Y:S02]  /*51860*/  @!P1 IMAD.MOV.U32 R13, RZ, RZ, R47 ;  /* 0x000000ffff0d9224 */ /* 0x001fe400078e002f */
[----:B------:R-:W2:Y:S01]  /*51870*/  LDL R47, [R1+0x12f0] ;  /* 0x0012f000012f7983 */ /* 0x000ea20000100800 */
        /* <DEDUP_REMOVED lines=8> */
[----:B------:R-:W4:Y:S04]  /*51900*/  LDL R45, [R1+0x12fc] ;  /* 0x0012fc00012d7983 */ /* 0x000f280000100800 */
[----:B------:R-:W4:Y:S04]  /*51910*/  LDL R52, [R1+0x12f8] ;  /* 0x0012f80001347983 */ /* 0x000f280000100800 */
[----:B------:R3:W4:Y:S01]  /*51920*/  @!P5 LDG.E.U8 R74, desc[UR20][R12.64] ;  /* 0x000000140c4ad981 */ /* 0x000722000c1e1100 */
[----:B------:R-:W-:Y:S01]  /*51930*/  PRMT R72, RZ, 0x7610, R72 ;  /* 0x00007610ff487816 */ /* 0x000fe20000000048 */
[----:B---3--:R-:W-:-:S02]  /*51940*/  @!P1 IMAD.MOV.U32 R12, RZ, RZ, R26 ;  /* 0x000000ffff0c9224 */ /* 0x008fc400078e001a */
[----:B------:R-:W-:Y:S01]  /*51950*/  @!P1 IMAD.MOV.U32 R13, RZ, RZ, R32 ;  /* 0x000000ffff0d9224 */ /* 0x000fe200078e0020 */
[----:B------:R-:W3:Y:S04]  /*51960*/  LDL R26, [R1+0x1304] ;  /* 0x00130400011a7983 */ /* 0x000ee80000100800 */
[----:B------:R-:W3:Y:S04]  /*51970*/  LDL R32, [R1+0x1300] ;  /* 0x0013000001207983 */ /* 0x000ee80000100800 */
[----:B------:R0:W3:Y:S02]  /*51980*/  @!P1 LDG.E.U8 R73, desc[UR20][R12.64] ;  /* 0x000000140c499981 */ /* 0x0000e4000c1e1100 */
[----:B0-----:R-:W-:-:S02]  /*51990*/  @!P5 IMAD.MOV.U32 R13, RZ, RZ, R49 ;  /* 0x000000ffff0dd224 */ /* 0x001fc400078e0031 */
[----:B------:R-:W3:Y:S01]  /*519a0*/  LDL R49, [R1+0x1308] ;  /* 0x0013080001317983 */ /* 0x000ee20000100800 */
[----:B--2---:R-:W-:-:S03]  /*519b0*/  @!P5 IMAD.MOV.U32 R12, RZ, RZ, R30 ;  /* 0x000000ffff0cd224 */ /* 0x004fc600078e001e */
[----:B------:R-:W2:Y:S04]  /*519c0*/  LDL R30, [R1+0x130c] ;  /* 0x00130c00011e7983 */ /* 0x000ea80000100800 */
[----:B------:R0:W2:Y:S02]  /*519d0*/  @!P5 LDG.E.U8 R72, desc[UR20][R12.64] ;  /* 0x000000140c48d981 */ /* 0x0000a4000c1e1100 */
[----:B0-----:R-:W-:Y:S02]  /*519e0*/  @!P1 IMAD.MOV.U32 R13, RZ, RZ, R47 ;  /* 0x000000ffff0d9224 */ /* 0x001fe400078e002f */
[----:B----4-:R-:W-:Y:S01]  /*519f0*/  @!P1 IMAD.MOV.U32 R12, RZ, RZ, R46 ;  /* 0x000000ffff0c9224 */ /* 0x010fe200078e002e */
[----:B------:R-:W4:Y:S04]  /*51a00*/  LDL R47, [R1+0x1310] ;  /* 0x00131000012f7983 */ /* 0x000f280000100800 */
[----:B------:R-:W4:Y:S01]  /*51a10*/  LDL R46, [R1+0x1314] ;  /* 0x00131400012e7983 */ /* 0x000f220000100800 */
[----:B------:R-:W-:-:S02]  /*51a20*/  PRMT R71, RZ, 0x7610, R71 ;  /* 0x00007610ff477816 */ /* 0x000fc40000000047 */
[----:B------:R-:W-:Y:S01]  /*51a30*/  PRMT R70, RZ, 0x7610, R70 ;  /* 0x00007610ff467816 */ /* 0x000fe20000000046 */
[----:B------:R-:W-:Y:S04]  /*51a40*/  STL [R1+0x114], R77 ;  /* 0x0001144d01007387 */ /* 0x000fe80000100800 */
[----:B------:R0:W4:Y:S01]  /*51a50*/  @!P1 LDG.E.U8 R71, desc[UR20][R12.64] ;  /* 0x000000140c479981 */ /* 0x000122000c1e1100 */
[----:B------:R-:W-:Y:S01]  /*51a60*/  PRMT R69, RZ, 0x7610, R69 ;  /* 0x00007610ff457816 */ /* 0x000fe20000000045 */
[----:B0-----:R-:W-:Y:S02]  /*51a70*/  @!P5 IMAD.MOV.U32 R12, RZ, RZ, R45 ;  /* 0x000000ffff0cd224 */ /* 0x001fe400078e002d */
[----:B------:R-:W-:Y:S01]  /*51a80*/  @!P5 IMAD.MOV.U32 R13, RZ, RZ, R52 ;  /* 0x000000ffff0dd224 */ /* 0x000fe200078e0034 */
[----:B------:R-:W4:Y:S04]  /*51a90*/  LDL R45, [R1+0x132c] ;  /* 0x00132c00012d7983 */ /* 0x000f280000100800 */
[----:B------:R-:W4:Y:S04]  /*51aa0*/  LDL R52, [R1+0x1328] ;  /* 0x0013280001347983 */ /* 0x000f280000100800 */
[----:B------:R3:W4:Y:S04]  /*51ab0*/  @!P5 LDG.E.U8 R70, desc[UR20][R12.64] ;  /* 0x000000140c46d981 */ /* 0x000728000c1e1100 */
[----:B------:R-:W-:Y:S01]  /*51ac0*/  STL [R1+0x110], R76 ;  /* 0x0001104c01007387 */ /* 0x000fe20000100800 */
[----:B------:R-:W-:Y:S01]  /*51ad0*/  PRMT R68, RZ, 0x7610, R68 ;  /* 0x00007610ff447816 */ /* 0x000fe20000000044 */
[----:B---3--:R-:W-:-:S02]  /*51ae0*/  @!P1 IMAD.MOV.U32 R12, RZ, RZ, R26 ;  /* 0x000000ffff0c9224 */ /* 0x008fc400078e001a */
[----:B------:R-:W-:Y:S01]  /*51af0*/  @!P1 IMAD.MOV.U32 R13, RZ, RZ, R32 ;  /* 0x000000ffff0d9224 */ /* 0x000fe200078e0020 */
[----:B------:R-:W3:Y:S04]  /*51b00*/  LDL R26, [R1+0x1334] ;  /* 0x00133400011a7983 */ /* 0x000ee80000100800 */
[----:B------:R-:W3:Y:S04]  /*51b10*/  LDL R32, [R1+0x1330] ;  /* 0x0013300001207983 */ /* 0x000ee80000100800 */
[----:B------:R0:W3:Y:S04]  /*51b20*/  @!P1 LDG.E.U8 R69, desc[UR20][R12.64] ;  /* 0x000000140c459981 */ /* 0x0000e8000c1e1100 */
[----:B------:R-:W-:Y:S01]  /*51b30*/  STL [R1+0x10c], R75 ;  /* 0x00010c4b01007387 */ /* 0x000fe20000100800 */
[----:B0-----:R-:W-:-:S03]  /*51b40*/  @!P5 IMAD.MOV.U32 R13, RZ, RZ, R49 ;  /* 0x000000ffff0dd224 */ /* 0x001fc600078e0031 */
[----:B------:R-:W3:Y:S01]  /*51b50*/  LDL R49, [R1+0x1338] ;  /* 0x0013380001317983 */ /* 0x000ee20000100800 */
[----:B--2---:R-:W-:-:S03]  /*51b60*/  @!P5 IMAD.MOV.U32 R12, RZ, RZ, R30 ;  /* 0x000000ffff0cd224 */ /* 0x004fc600078e001e */
[----:B------:R-:W2:Y:S04]  /*51b70*/  LDL R30, [R1+0x133c] ;  /* 0x00133c00011e7983 */ /* 0x000ea80000100800 */
[----:B------:R4:W2:Y:S04]  /*51b80*/  @!P5 LDG.E.U8 R68, desc[UR20][R12.64] ;  /* 0x000000140c44d981 */ /* 0x0008a8000c1e1100 */
[----:B------:R-:W-:Y:S01]  /*51b90*/  STL [R1+0x108], R74 ;  /* 0x0001084a01007387 */ /* 0x000fe20000100800 */
[----:B----4-:R-:W-:Y:S02]  /*51ba0*/  @!P1 IMAD.MOV.U32 R13, RZ, RZ, R47 ;  /* 0x000000ffff0d9224 */ /* 0x010fe400078e002f */
[----:B------:R-:W-:Y:S01]  /*51bb0*/  @!P1 IMAD.MOV.U32 R12, RZ, RZ, R46 ;  /* 0x000000ffff0c9224 */ /* 0x000fe200078e002e */
[----:B------:R-:W4:Y:S04]  /*51bc0*/  LDL R47, [R1+0x1340] ;  /* 0x00134000012f7983 */ /* 0x000f280000100800 */
[----:B------:R-:W4:Y:S01]  /*51bd0*/  LDL R46, [R1+0x1344] ;  /* 0x00134400012e7983 */ /* 0x000f220000100800 */
[----:B------:R-:W-:-:S02]  /*51be0*/  PRMT R67, RZ, 0x7610, R67 ;  /* 0x00007610ff437816 */ /* 0x000fc40000000043 */
[----:B------:R-:W-:-:S04]  /*51bf0*/  PRMT R66, RZ, 0x7610, R66 ;  /* 0x00007610ff427816 */ /* 0x000fc80000000042 */
[----:B------:R0:W4:Y:S01]  /*51c00*/  @!P1 LDG.E.U8 R67, desc[UR20][R12.64] ;  /* 0x000000140c439981 */ /* 0x000122000c1e1100 */
[----:B------:R-:W-:Y:S01]  /*51c10*/  PRMT R65, RZ, 0x7610, R65 ;  /* 0x00007610ff417816 */ /* 0x000fe20000000041 */
[----:B0-----:R-:W-:Y:S02]  /*51c20*/  @!P5 IMAD.MOV.U32 R12, RZ, RZ, R45 ;  /* 0x000000ffff0cd224 */ /* 0x001fe400078e002d */
[----:B------:R-:W-:-:S05]  /*51c30*/  @!P5 IMAD.MOV.U32 R13, RZ, RZ, R52 ;  /* 0x000000ffff0dd224 */ /* 0x000fca00078e0034 */
[----:B------:R3:W4:Y:S01]  /*51c40*/  @!P5 LDG.E.U8 R66, desc[UR20][R12.64] ;  /* 0x000000140c42d981 */ /* 0x000722000c1e1100 */
[----:B------:R-:W-:Y:S01]  /*51c50*/  PRMT R48, RZ, 0x7610, R48 ;  /* 0x00007610ff307816 */ /* 0x000fe20000000030 */
[----:B---3--:R-:W-:Y:S02]  /*51c60*/  @!P1 IMAD.MOV.U32 R12, RZ, RZ, R26 ;  /* 0x000000ffff0c9224 */ /* 0x008fe400078e001a */
[----:B------:R-:W-:-:S05]  /*51c70*/  @!P1 IMAD.MOV.U32 R13, RZ, RZ, R32 ;  /* 0x000000ffff0d9224 */ /* 0x000fca00078e0020 */
[----:B------:R0:W3:Y:S01]  /*51c80*/  @!P1 LDG.E.U8 R65, desc[UR20][R12.64] ;  /* 0x000000140c419981 */ /* 0x0000e2000c1e1100 */
[----:B------:R-:W-:Y:S01]  /*51c90*/  PRMT R53, RZ, 0x7610, R53 ;  /* 0x00007610ff357816 */ /* 0x000fe20000000035 */
[----:B0-----:R-:W-:Y:S02]  /*51ca0*/  @!P5 IMAD.MOV.U32 R13, RZ, RZ, R49 ;  /* 0x000000ffff0dd224 */ /* 0x001fe400078e0031 */
[----:B------:R-:W-:Y:S04]  /*51cb0*/  STL [R1+0x104], R73 ;  /* 0x0001044901007387 */ /* 0x000fe80000100800 */
[----:B------:R-:W3:Y:S04]  /*51cc0*/  LDL R52, [R1+0x1348] ;  /* 0x0013480001347983 */ /* 0x000ee80000100800 */
[----:B------:R-:W3:Y:S04]  /*51cd0*/  LDL R45, [R1+0x134c] ;  /* 0x00134c00012d7983 */ /* 0x000ee80000100800 */
[----:B------:R-:W-:Y:S04]  /*51ce0*/  STL [R1+0x100], R72 ;  /* 0x0001004801007387 */ /* 0x000fe80000100800 */
[----:B------:R-:W3:Y:S04]  /*51cf0*/  LDL R32, [R1+0x1350] ;  /* 0x0013500001207983 */ /* 0x000ee80000100800 */
[----:B------:R-:W3:Y:S01]  /*51d00*/  LDL R26, [R1+0x1354] ;  /* 0x00135400011a7983 */ /* 0x000ee20000100800 */
[----:B--2---:R-:W-:-:S05]  /*51d10*/  @!P5 IMAD.MOV.U32 R12, RZ, RZ, R30 ;  /* 0x000000ffff0cd224 */ /* 0x004fca00078e001e */
[----:B------:R4:W2:Y:S02]  /*51d20*/  @!P5 LDG.E.U8 R48, desc[UR20][R12.64] ;  /* 0x000000140c30d981 */ /* 0x0008a4000c1e1100 */
[----:B----4-:R-:W-:Y:S02]  /*51d30*/  @!P1 IMAD.MOV.U32 R12, RZ, RZ, R46 ;  /* 0x000000ffff0c9224 */ /* 0x010fe400078e002e */
[----:B------:R-:W-:-:S05]  /*51d40*/  @!P1 IMAD.MOV.U32 R13, RZ, RZ, R47 ;  /* 0x000000ffff0d9224 */ /* 0x000fca00078e002f */
[----:B------:R3:W4:Y:S04]  /*51d50*/  @!P1 LDG.E.U8 R53, desc[UR20][R12.64] ;  /* 0x000000140c359981 */ /* 0x000728000c1e1100 */
[----:B------:R-:W-:Y:S04]  /*51d60*/  STL [R1+0xfc], R71 ;  /* 0x0000fc4701007387 */ /* 0x000fe80000100800 */
[----:B------:R-:W4:Y:S04]  /*51d70*/  LDL R49, [R1+0x1358] ;  /* 0x0013580001317983 */ /* 0x000f280000100800 */
[----:B------:R-:W4:Y:S04]  /*51d80*/  LDL R30, [R1+0x135c] ;  /* 0x00135c00011e7983 */ /* 0x000f280000100800 */
[----:B------:R-:W-:Y:S01]  /*51d90*/  STL [R1+0xf8], R70 ;  /* 0x0000f84601007387 */ /* 0x000fe20000100800 */
[----:B------:R-:W-:Y:S01]  /*51da0*/  PRMT R64, RZ, 0x7610, R64 ;  /* 0x00007610ff407816 */ /* 0x000fe20000000040 */
[----:B---3--:R-:W-:-:S02]  /*51db0*/  @!P5 IMAD.MOV.U32 R13, RZ, RZ, R52 ;  /* 0x000000ffff0dd224 */ /* 0x008fc400078e0034 */
[----:B------:R-:W-:-:S05]  /*51dc0*/  @!P5 IMAD.MOV.U32 R12, RZ, RZ, R45 ;  /* 0x000000ffff0cd224 */ /* 0x000fca00078e002d */
[----:B------:R0:W3:Y:S02]  /*51dd0*/  @!P5 LDG.E.U8 R64, desc[UR20][R12.64] ;  /* 0x000000140c40d981 */ /* 0x0000e4000c1e1100 */
[----:B0-----:R-:W-:Y:S02]  /*51de0*/  @!P1 IMAD.MOV.U32 R12, RZ, RZ, R26 ;  /* 0x000000ffff0c9224 */ /* 0x001fe400078e001a */
[----:B------:R-:W-:Y:S01]  /*51df0*/  @!P1 IMAD.MOV.U32 R13, RZ, RZ, R32 ;  /* 0x000000ffff0d9224 */ /* 0x000fe200078e0020 */
[----:B--2---:R0:W-:Y:S04]  /*51e00*/  STL [R1+0xe0], R48 ;  /* 0x0000e03001007387 */ /* 0x0041e80000100800 */
[----:B------:R-:W2:Y:S04]  /*51e10*/  LDL R47, [R1+0x1364] ;  /* 0x00136400012f7983 */ /* 0x000ea80000100800 */
[----:B------:R-:W3:Y:S04]  /*51e20*/  LDL R46, [R1+0x136c] ;  /* 0x00136c00012e7983 */ /* 0x000ee80000100800 */
[----:B0-----:R-:W3:Y:S04]  /*51e30*/  LDL R48, [R1+0x1360] ;  /* 0x0013600001307983 */ /* 0x001ee80000100800 */
[----:B------:R-:W-:Y:S04]  /*51e40*/  STL [R1+0xf4], R69 ;  /* 0x0000f44501007387 */ /* 0x000fe80000100800 */
[----:B----4-:R0:W-:Y:S04]  /*51e50*/  STL [R1+0xdc], R53 ;  /* 0x0000dc3501007387 */ /* 0x0101e80000100800 */
[----:B0-----:R-:W4:Y:S04]  /*51e60*/  LDL R53, [R1+0x1368] ;  /* 0x0013680001357983 */ /* 0x001f280000100800 */
[----:B------:R-:W-:Y:S04]  /*51e70*/  STL [R1+0xf0], R68 ;  /* 0x0000f04401007387 */ /* 0x000fe80000100800 */
[----:B------:R-:W4:Y:S04]  /*51e80*/  LDL R52, [R1+0x1370] ;  /* 0x0013700001347983 */ /* 0x000f280000100800 */
[----:B------:R-:W4:Y:S04]  /*51e90*/  LDL R45, [R1+0x1374] ;  /* 0x00137400012d7983 */ /* 0x000f280000100800 */
[----:B------:R-:W-:Y:S04]  /*51ea0*/  STL [R1+0xec], R67 ;  /* 0x0000ec4301007387 */ /* 0x000fe80000100800 */
        /* <DEDUP_REMOVED lines=9> */
[----:B------:R-:W-:Y:S02]  /*51f40*/  PRMT R60, RZ, 0x7610, R60 ;  /* 0x00007610ff3c7816 */ /* 0x000fe4000000003c */
[----:B------:R-:W-:Y:S02]  /*51f50*/  PRMT R51, RZ, 0x7610, R51 ;  /* 0x00007610ff337816 */ /* 0x000fe40000000033 */
[----:B------:R-:W-:Y:S01]  /*51f60*/  PRMT R50, RZ, 0x7610, R50 ;  /* 0x00007610ff327816 */ /* 0x000fe20000000032 */
[----:B------:R-:W-:Y:S04]  /*51f70*/  STL [R1+0xe8], R66 ;  /* 0x0000e84201007387 */ /* 0x000fe80000100800 */
[----:B------:R-:W4:Y:S04]  /*51f80*/  LDL R49, [R1+0x1380] ;  /* 0x0013800001317983 */ /* 0x000f280000100800 */
[----:B------:R-:W4:Y:S04]  /*51f90*/  LDL R30, [R1+0x1384] ;  /* 0x00138400011e7983 */ /* 0x000f280000100800 */
[----:B------:R-:W-:Y:S01]  /*51fa0*/  STL [R1+0xe4], R65 ;  /* 0x0000e44101007387 */ /* 0x000fe20000100800 */
        /* <DEDUP_REMOVED lines=21> */
[----:B------:R2:W4:Y:S02]  /*52100*/  @!P1 LDG.E.U8 R59, desc[UR20][R12.64] ;  /* 0x000000140c3b9981 */ /* 0x000524000c1e1100 */
[----:B--2---:R-:W-:Y:S02]  /*52110*/  @!P5 IMAD.MOV.U32 R12, RZ, RZ, R47 ;  /* 0x000000ffff0cd224 */ /* 0x004fe400078e002f */
[----:B---3--:R-:W-:Y:S01]  /*52120*/  @!P5 IMAD.MOV.U32 R13, RZ, RZ, R48 ;  /* 0x000000ffff0dd224 */ /* 0x008fe200078e0030 */
[----:B----4-:R0:W-:Y:S04]  /*52130*/  STL [R1+0xc4], R51 ;  /* 0x0000c43301007387 */ /* 0x0101e80000100800 */
[----:B------:R-:W2:Y:S04]  /*52140*/  LDL R26, [R1+0x13b4] ;  /* 0x0013b400011a7983 */ /* 0x000ea80000100800 */
[----:B------:R-:W3:Y:S04]  /*52150*/  LDL R32, [R1+0x13bc] ;  /* 0x0013bc0001207983 */ /* 0x000ee80000100800 */
[----:B0-----:R-:W4:Y:S04]  /*52160*/  LDL R51, [R1+0x13b0] ;  /* 0x0013b00001337983 */ /* 0x001f280000100800 */
[----:B------:R-:W-:Y:S04]  /*52170*/  STL [R1+0xd8], R64 ;  /* 0x0000d84001007387 */ /* 0x000fe80000100800 */
[----:B------:R0:W-:Y:S04]  /*52180*/  STL [R1+0xc0], R50 ;  /* 0x0000c03201007387 */ /* 0x0001e80000100800 */
[----:B0-----:R-:W3:Y:S04]  /*52190*/  LDL R50, [R1+0x13b8] ;  /* 0x0013b80001327983 */ /* 0x001ee80000100800 */
[----:B------:R-:W-:Y:S04]  /*521a0*/  STL [R1+0xd4], R63 ;  /* 0x0000d43f01007387 */ /* 0x000fe80000100800 */
[----:B------:R-:W3:Y:S04]  /*521b0*/  LDL R49, [R1+0x13c0] ;  /* 0x0013c00001317983 */ /* 0x000ee80000100800 */
[----:B------:R-:W3:Y:S04]  /*521c0*/  LDL R30, [R1+0x13c4] ;  /* 0x0013c400011e7983 */ /* 0x000ee80000100800 */
[----:B------:R-:W-:Y:S04]  /*521d0*/  STL [R1+0xd0], R62 ;  /* 0x0000d03e01007387 */ /* 0x000fe80000100800 */
[----:B------:R-:W3:Y:S04]  /*521e0*/  LDL R48, [R1+0x13c8] ;  /* 0x0013c80001307983 */ /* 0x000ee80000100800 */
[----:B------:R-:W3:Y:S01]  /*521f0*/  LDL R47, [R1+0x13cc] ;  /* 0x0013cc00012f7983 */ /* 0x000ee20000100800 */
[----:B------:R-:W-:-:S02]  /*52200*/  PRMT R58, RZ, 0x7610, R58 ;  /* 0x00007610ff3a7816 */ /* 0x000fc4000000003a */
[----:B------:R-:W-:-:S04]  /*52210*/  PRMT R57, RZ, 0x7610, R57 ;  /* 0x00007610ff397816 */ /* 0x000fc80000000039 */
[----:B------:R0:W3:Y:S01]  /*52220*/  @!P5 LDG.E.U8 R58, desc[UR20][R12.64] ;  /* 0x000000140c3ad981 */ /* 0x0000e2000c1e1100 */
[----:B------:R-:W-:Y:S01]  /*52230*/  PRMT R56, RZ, 0x7610, R56 ;  /* 0x00007610ff387816 */ /* 0x000fe20000000038 */
[----:B0-----:R-:W-:Y:S02]  /*52240*/  @!P1 IMAD.MOV.U32 R12, RZ, RZ, R46 ;  /* 0x000000ffff0c9224 */ /* 0x001fe400078e002e */
[----:B------:R-:W-:-:S05]  /*52250*/  @!P1 IMAD.MOV.U32 R13, RZ, RZ, R53 ;  /* 0x000000ffff0d9224 */ /* 0x000fca00078e0035 */
[----:B------:R0:W3:Y:S01]  /*52260*/  @!P1 LDG.E.U8 R57, desc[UR20][R12.64] ;  /* 0x000000140c399981 */ /* 0x0000e2000c1e1100 */
[----:B------:R-:W-:Y:S01]  /*52270*/  PRMT R55, RZ, 0x7610, R55 ;  /* 0x00007610ff377816 */ /* 0x000fe20000000037 */
[----:B0-----:R-:W-:Y:S02]  /*52280*/  @!P5 IMAD.MOV.U32 R12, RZ, RZ, R45 ;  /* 0x000000ffff0cd224 */ /* 0x001fe400078e002d */
[----:B------:R-:W-:-:S05]  /*52290*/  @!P5 IMAD.MOV.U32 R13, RZ, RZ, R52 ;  /* 0x000000ffff0dd224 */ /* 0x000fca00078e0034 */
[----:B------:R2:W3:Y:S01]  /*522a0*/  @!P5 LDG.E.U8 R56, desc[UR20][R12.64] ;  /* 0x000000140c38d981 */ /* 0x0004e2000c1e1100 */
[----:B------:R-:W-:Y:S02]  /*522b0*/  PRMT R54, RZ, 0x7610, R54 ;  /* 0x00007610ff367816 */ /* 0x000fe40000000036 */
[----:B------:R-:W-:Y:S02]  /*522c0*/  PRMT R41, RZ, 0x7610, R41 ;  /* 0x00007610ff297816 */ /* 0x000fe40000000029 */
[----:B------:R-:W-:Y:S01]  /*522d0*/  PRMT R40, RZ, 0x7610, R40 ;  /* 0x00007610ff287816 */ /* 0x000fe20000000028 */
[----:B------:R-:W-:Y:S04]  /*522e0*/  STL [R1+0xcc], R61 ;  /* 0x0000cc3d01007387 */ /* 0x000fe80000100800 */
[----:B------:R-:W3:Y:S04]  /*522f0*/  LDL R53, [R1+0x13d0] ;  /* 0x0013d00001357983 */ /* 0x000ee80000100800 */
[----:B------:R-:W3:Y:S04]  /*52300*/  LDL R46, [R1+0x13d4] ;  /* 0x0013d400012e7983 */ /* 0x000ee80000100800 */
[----:B------:R-:W-:Y:S04]  /*52310*/  STL [R1+0xc8], R60 ;  /* 0x0000c83c01007387 */ /* 0x000fe80000100800 */
[----:B------:R-:W3:Y:S04]  /*52320*/  LDL R52, [R1+0x13d8] ;  /* 0x0013d80001347983 */ /* 0x000ee80000100800 */
[----:B------:R-:W3:Y:S01]  /*52330*/  LDL R45, [R1+0x13dc] ;  /* 0x0013dc00012d7983 */ /* 0x000ee20000100800 */
[----:B--2---:R-:W-:-:S03]  /*52340*/  @!P1 IMAD.MOV.U32 R12, RZ, RZ, R26 ;  /* 0x000000ffff0c9224 */ /* 0x004fc600078e001a */
[----:B------:R-:W2:Y:S01]  /*52350*/  LDL R26, [R1+0x13e4] ;  /* 0x0013e400011a7983 */ /* 0x000ea20000100800 */
[----:B----4-:R-:W-:-:S03]  /*52360*/  @!P1 IMAD.MOV.U32 R13, RZ, RZ, R51 ;  /* 0x000000ffff0d9224 */ /* 0x010fc600078e0033 */
[----:B------:R-:W4:Y:S04]  /*52370*/  LDL R51, [R1+0x13e0] ;  /* 0x0013e00001337983 */ /* 0x000f280000100800 */
[----:B------:R3:W2:Y:S02]  /*52380*/  @!P1 LDG.E.U8 R55, desc[UR20][R12.64] ;  /* 0x000000140c379981 */ /* 0x0006a4000c1e1100 */
[----:B---3--:R-:W-:Y:S02]  /*52390*/  @!P5 IMAD.MOV.U32 R12, RZ, RZ, R32 ;  /* 0x000000ffff0cd224 */ /* 0x008fe400078e0020 */
[----:B------:R-:W3:Y:S01]  /*523a0*/  LDL R32, [R1+0x13ec] ;  /* 0x0013ec0001207983 */ /* 0x000ee20000100800 */
[----:B------:R-:W-:-:S03]  /*523b0*/  @!P5 IMAD.MOV.U32 R13, RZ, RZ, R50 ;  /* 0x000000ffff0dd224 */ /* 0x000fc600078e0032 */
[----:B------:R-:W2:Y:S04]  /*523c0*/  LDL R50, [R1+0x13e8] ;  /* 0x0013e80001327983 */ /* 0x000ea80000100800 */
[----:B------:R0:W2:Y:S02]  /*523d0*/  @!P5 LDG.E.U8 R54, desc[UR20][R12.64] ;  /* 0x000000140c36d981 */ /* 0x0000a4000c1e1100 */
[----:B0-----:R-:W-:Y:S02]  /*523e0*/  @!P1 IMAD.MOV.U32 R12, RZ, RZ, R30 ;  /* 0x000000ffff0c9224 */ /* 0x001fe400078e001e */
[----:B------:R-:W-:Y:S01]  /*523f0*/  @!P1 IMAD.MOV.U32 R13, RZ, RZ, R49 ;  /* 0x000000ffff0d9224 */ /* 0x000fe200078e0031 */
[----:B------:R-:W2:Y:S04]  /*52400*/  LDL R30, [R1+0x13f4] ;  /* 0x0013f400011e7983 */ /* 0x000ea80000100800 */
[----:B------:R-:W2:Y:S04]  /*52410*/  LDL R49, [R1+0x13f0] ;  /* 0x0013f00001317983 */ /* 0x000ea80000100800 */
[----:B------:R0:W2:Y:S02]  /*52420*/  @!P1 LDG.E.U8 R41, desc[UR20][R12.64] ;  /* 0x000000140c299981 */ /* 0x0000a4000c1e1100 */
[----:B0-----:R-:W-:-:S02]  /*52430*/  @!P5 IMAD.MOV.U32 R12, RZ, RZ, R47 ;  /* 0x000000ffff0cd224 */ /* 0x001fc400078e002f */
[----:B------:R-:W-:-:S05]  /*52440*/  @!P5 IMAD.MOV.U32 R13, RZ, RZ, R48 ;  /* 0x000000ffff0dd224 */ /* 0x000fca00078e0030 */
[----:B------:R0:W3:Y:S01]  /*52450*/  @!P5 LDG.E.U8 R40, desc[UR20][R12.64] ;  /* 0x000000140c28d981 */ /* 0x0000e2000c1e1100 */
[----:B------:R-:W-:Y:S02]  /*52460*/  PRMT R17, RZ, 0x7610, R17 ;  /* 0x00007610ff117816 */ /* 0x000fe40000000011 */
[----:B------:R-:W-:Y:S01]  /*52470*/  PRMT R38, RZ, 0x7610, R38 ;  /* 0x00007610ff267816 */ /* 0x000fe20000000026 */
[----:B0-----:R-:W-:Y:S02]  /*52480*/  @!P1 IMAD.MOV.U32 R13, RZ, RZ, R53 ;  /* 0x000000ffff0d9224 */ /* 0x001fe400078e0035 */
[----:B------:R-:W-:-:S05]  /*52490*/  @!P1 IMAD.MOV.U32 R12, RZ, RZ, R46 ;  /* 0x000000ffff0c9224 */ /* 0x000fca00078e002e */
[----:B------:R0:W4:Y:S02]  /*524a0*/  @!P1 LDG.E.U8 R17, desc[UR20][R12.64] ;  /* 0x000000140c119981 */ /* 0x000124000c1e1100 */
[----:B0-----:R-:W-:Y:S02]  /*524b0*/  @!P5 IMAD.MOV.U32 R12, RZ, RZ, R45 ;  /* 0x000000ffff0cd224 */ /* 0x001fe400078e002d */
[----:B------:R-:W-:-:S05]  /*524c0*/  @!P5 IMAD.MOV.U32 R13, RZ, RZ, R52 ;  /* 0x000000ffff0dd224 */ /* 0x000fca00078e0034 */
[----:B------:R0:W4:Y:S04]  /*524d0*/  @!P5 LDG.E.U8 R38, desc[UR20][R12.64] ;  /* 0x000000140c26d981 */ /* 0x000128000c1e1100 */
[----:B--2---:R1:W-:Y:S04]  /*524e0*/  STL [R1+0xa4], R41 ;  /* 0x0000a42901007387 */ /* 0x0043e80000100800 */
[----:B------:R-:W-:Y:S04]  /*524f0*/  STL [R1+0xbc], R59 ;  /* 0x0000bc3b01007387 */ /* 0x000fe80000100800 */
[----:B------:R-:W2:Y:S04]  /*52500*/  LDL R48, [R1+0x13f8] ;  /* 0x0013f80001307983 */ /* 0x000ea80000100800 */
[----:B-1----:R-:W2:Y:S04]  /*52510*/  LDL R41, [R1+0x13fc] ;  /* 0x0013fc0001297983 */ /* 0x002ea80000100800 */
[----:B------:R-:W-:Y:S04]  /*52520*/  STL [R1+0xb8], R58 ;  /* 0x0000b83a01007387 */ /* 0x000fe80000100800 */
[----:B------:R-:W2:Y:S04]  /*52530*/  LDL R47, [R1+0x1400] ;  /* 0x00140000012f7983 */ /* 0x000ea80000100800 */
[----:B---3--:R1:W-:Y:S04]  /*52540*/  STL [R1+0xa0], R40 ;  /* 0x0000a02801007387 */ /* 0x0083e80000100800 */
[----:B-1----:R-:W3:Y:S01]  /*52550*/  LDL R40, [R1+0x1404] ;  /* 0x0014040001287983 */ /* 0x002ee20000100800 */
[----:B------:R-:W-:Y:S01]  /*52560*/  PRMT R25, RZ, 0x7610, R25 ;  /* 0x00007610ff197816 */ /* 0x000fe20000000019 */
[----:B0-----:R-:W-:-:S02]  /*52570*/  @!P1 IMAD.MOV.U32 R12, RZ, RZ, R26 ;  /* 0x000000ffff0c9224 */ /* 0x001fc400078e001a */
[----:B----4-:R-:W-:Y:S01]  /*52580*/  @!P1 IMAD.MOV.U32 R13, RZ, RZ, R51 ;  /* 0x000000ffff0d9224 */ /* 0x010fe200078e0033 */
[----:B------:R-:W-:-:S04]  /*52590*/  PRMT R31, RZ, 0x7610, R31 ;  /* 0x00007610ff1f7816 */ /* 0x000fc8000000001f */
        /* <DEDUP_REMOVED lines=9> */
[----:B------:R-:W-:-:S03]  /*52630*/  PRMT R33, RZ, 0x7610, R33 ;  /* 0x00007610ff217816 */ /* 0x000fc60000000021 */
[----:B------:R-:W-:Y:S04]  /*52640*/  STL [R1+0xb4], R57 ;  /* 0x0000b43901007387 */ /* 0x000fe80000100800 */
[----:B------:R-:W4:Y:S04]  /*52650*/  LDL R46, [R1+0x1408] ;  /* 0x00140800012e7983 */ /* 0x000f280000100800 */
[----:B------:R0:W-:Y:S04]  /*52660*/  STL [R1+0x9c], R17 ;  /* 0x00009c1101007387 */ /* 0x0001e80000100800 */
[----:B0-----:R-:W4:Y:S04]  /*52670*/  LDL R17, [R1+0x140c] ;  /* 0x00140c0001117983 */ /* 0x001f280000100800 */
[----:B------:R-:W-:Y:S04]  /*52680*/  STL [R1+0xb0], R56 ;  /* 0x0000b03801007387 */ /* 0x000fe80000100800 */
[----:B------:R-:W4:Y:S04]  /*52690*/  LDL R45, [R1+0x1410] ;  /* 0x00141000012d7983 */ /* 0x000f280000100800 */
[----:B------:R0:W-:Y:S04]  /*526a0*/  STL [R1+0x98], R38 ;  /* 0x0000982601007387 */ /* 0x0001e80000100800 */
[----:B0-----:R-:W4:Y:S01]  /*526b0*/  LDL R38, [R1+0x1414] ;  /* 0x0014140001267983 */ /* 0x001f220000100800 */
[----:B--2---:R-:W-:-:S02]  /*526c0*/  @!P5 IMAD.MOV.U32 R13, RZ, RZ, R48 ;  /* 0x000000ffff0dd224 */ /* 0x004fc400078e0030 */
[----:B------:R-:W-:-:S05]  /*526d0*/  @!P5 IMAD.MOV.U32 R12, RZ, RZ, R41 ;  /* 0x000000ffff0cd224 */ /* 0x000fca00078e0029 */
[----:B------:R0:W2:Y:S02]  /*526e0*/  @!P5 LDG.E.U8 R34, desc[UR20][R12.64] ;  /* 0x000000140c22d981 */ /* 0x0000a4000c1e1100 */
[----:B0-----:R-:W-:Y:S02]  /*526f0*/  @!P1 IMAD.MOV.U32 R13, RZ, RZ, R47 ;  /* 0x000000ffff0d9224 */ /* 0x001fe400078e002f */
[----:B---3--:R-:W-:-:S05]  /*52700*/  @!P1 IMAD.MOV.U32 R12, RZ, RZ, R40 ;  /* 0x000000ffff0c9224 */ /* 0x008fca00078e0028 */
[----:B------:R0:W3:Y:S04]  /*52710*/  @!P1 LDG.E.U8 R33, desc[UR20][R12.64] ;  /* 0x000000140c219981 */ /* 0x0000e8000c1e1100 */
[----:B------:R-:W-:Y:S04]  /*52720*/  STL [R1+0xac], R55 ;  /* 0x0000ac3701007387 */ /* 0x000fe80000100800 */
[----:B------:R-:W3:Y:S04]  /*52730*/  LDL R26, [R1+0x1428] ;  /* 0x00142800011a7983 */ /* 0x000ee80000100800 */
[----:B----4-:R1:W-:Y:S04]  /*52740*/  STL [R1+0x94], R25 ;  /* 0x0000941901007387 */ /* 0x0103e80000100800 */
[----:B------:R-:W-:Y:S04]  /*52750*/  STL [R1+0xa8], R54 ;  /* 0x0000a83601007387 */ /* 0x000fe80000100800 */
[----:B------:R-:W4:Y:S04]  /*52760*/  LDL R32, [R1+0x1430] ;  /* 0x0014300001207983 */ /* 0x000f280000100800 */
[----:B-1----:R-:W4:Y:S04]  /*52770*/  LDL R25, [R1+0x142c] ;  /* 0x00142c0001197983 */ /* 0x002f280000100800 */
[----:B------:R1:W-:Y:S04]  /*52780*/  STL [R1+0x90], R31 ;  /* 0x0000901f01007387 */ /* 0x0003e80000100800 */
[----:B------:R-:W4:Y:S04]  /*52790*/  LDL R30, [R1+0x1438] ;  /* 0x00143800011e7983 */ /* 0x000f280000100800 */
[----:B-1----:R-:W4:Y:S04]  /*527a0*/  LDL R31, [R1+0x1434] ;  /* 0x00143400011f7983 */ /* 0x002f280000100800 */
[----:B------:R1:W-:Y:S04]  /*527b0*/  STL [R1+0x8c], R21 ;  /* 0x00008c1501007387 */ /* 0x0003e80000100800 */
[----:B------:R-:W4:Y:S04]  /*527c0*/  LDL R41, [R1+0x1440] ;  /* 0x0014400001297983 */ /* 0x000f280000100800 */
[----:B-1----:R-:W4:Y:S01]  /*527d0*/  LDL R21, [R1+0x143c] ;  /* 0x00143c0001157983 */ /* 0x002f220000100800 */
[----:B------:R-:W-:Y:S01]  /*527e0*/  PRMT R15, RZ, 0x7610, R15 ;  /* 0x00007610ff0f7816 */ /* 0x000fe2000000000f */
[----:B0-----:R-:W-:-:S02]  /*527f0*/  @!P5 IMAD.MOV.U32 R13, RZ, RZ, R46 ;  /* 0x000000ffff0dd224 */ /* 0x001fc400078e002e */
[----:B------:R-:W-:Y:S01]  /*52800*/  @!P5 IMAD.MOV.U32 R12, RZ, RZ, R17 ;  /* 0x000000ffff0cd224 */ /* 0x000fe200078e0011 */
[----:B------:R-:W-:-:S04]  /*52810*/  PRMT R37, RZ, 0x7610, R37 ;  /* 0x00007610ff257816 */ /* 0x000fc80000000025 */
[----:B------:R0:W4:Y:S02]  /*52820*/  @!P5 LDG.E.U8 R15, desc[UR20][R12.64] ;  /* 0x000000140c0fd981 */ /* 0x000124000c1e1100 */
[----:B0-----:R-:W-:Y:S02]  /*52830*/  @!P1 IMAD.MOV.U32 R12, RZ, RZ, R38 ;  /* 0x000000ffff0c9224 */ /* 0x001fe400078e0026 */
[----:B------:R-:W-:-:S05]  /*52840*/  @!P1 IMAD.MOV.U32 R13, RZ, RZ, R45 ;  /* 0x000000ffff0d9224 */ /* 0x000fca00078e002d */
[----:B------:R0:W4:Y:S04]  /*52850*/  @!P1 LDG.E.U8 R37, desc[UR20][R12.64] ;  /* 0x000000140c259981 */ /* 0x000128000c1e1100 */
[----:B--2---:R1:W-:Y:S04]  /*52860*/  STL [R1+0x88], R34 ;  /* 0x0000882201007387 */ /* 0x0043e80000100800 */
[----:B------:R-:W2:Y:S04]  /*52870*/  LDL R40, [R1+0x1448] ;  /* 0x0014480001287983 */ /* 0x000ea80000100800 */
[----:B-1----:R-:W2:Y:S04]  /*52880*/  LDL R34, [R1+0x1444] ;  /* 0x0014440001227983 */ /* 0x002ea80000100800 */
[----:B---3--:R1:W-:Y:S01]  /*52890*/  STL [R1+0x84], R33 ;  /* 0x0000842101007387 */ /* 0x0083e20000100800 */
[----:B------:R-:W-:Y:S01]  /*528a0*/  PRMT R44, RZ, 0x7610, R44 ;  /* 0x00007610ff2c7816 */ /* 0x000fe2000000002c */
[----:B0-----:R-:W-:Y:S01]  /*528b0*/  @!P5 IMAD.MOV.U32 R13, RZ, RZ, R26 ;  /* 0x000000ffff0dd224 */ /* 0x001fe200078e001a */
[----:B------:R-:W-:-:S02]  /*528c0*/  PRMT R43, RZ, 0x7610, R43 ;  /* 0x00007610ff2b7816 */ /* 0x000fc4000000002b */
[----:B------:R-:W-:Y:S02]  /*528d0*/  PRMT R42, RZ, 0x7610, R42 ;  /* 0x00007610ff2a7816 */ /* 0x000fe4000000002a */
[----:B------:R-:W-:Y:S02]  /*528e0*/  PRMT R20, RZ, 0x7610, R20 ;  /* 0x00007610ff147816 */ /* 0x000fe40000000014 */
[----:B------:R-:W-:Y:S01]  /*528f0*/  PRMT R27, RZ, 0x7610, R27 ;  /* 0x00007610ff1b7816 */ /* 0x000fe2000000001b */
[----:B------:R-:W3:Y:S04]  /*52900*/  LDL R17, [R1+0x1450] ;  /* 0x0014500001117983 */ /* 0x000ee80000100800 */
[----:B-1----:R-:W3:Y:S01]  /*52910*/  LDL R33, [R1+0x144c] ;  /* 0x00144c0001217983 */ /* 0x002ee20000100800 */
[----:B----4-:R-:W-:-:S05]  /*52920*/  @!P5 IMAD.MOV.U32 R12, RZ, RZ, R25 ;  /* 0x000000ffff0cd224 */ /* 0x010fca00078e0019 */
[----:B------:R0:W4:Y:S02]  /*52930*/  @!P5 LDG.E.U8 R44, desc[UR20][R12.64] ;  /* 0x000000140c2cd981 */ /* 0x000124000c1e1100 */
[----:B0-----:R-:W-:Y:S02]  /*52940*/  @!P1 IMAD.MOV.U32 R13, RZ, RZ, R32 ;  /* 0x000000ffff0d9224 */ /* 0x001fe400078e0020 */
[----:B------:R-:W-:-:S05]  /*52950*/  @!P1 IMAD.MOV.U32 R12, RZ, RZ, R31 ;  /* 0x000000ffff0c9224 */ /* 0x000fca00078e001f */
[----:B------:R0:W4:Y:S02]  /*52960*/  @!P1 LDG.E.U8 R43, desc[UR20][R12.64] ;  /* 0x000000140c2b9981 */ /* 0x000124000c1e1100 */
[----:B0-----:R-:W-:Y:S02]  /*52970*/  @!P5 IMAD.MOV.U32 R13, RZ, RZ, R30 ;  /* 0x000000ffff0dd224 */ /* 0x001fe400078e001e */
[----:B------:R-:W-:-:S05]  /*52980*/  @!P5 IMAD.MOV.U32 R12, RZ, RZ, R21 ;  /* 0x000000ffff0cd224 */ /* 0x000fca00078e0015 */
[----:B------:R0:W4:Y:S02]  /*52990*/  @!P5 LDG.E.U8 R42, desc[UR20][R12.64] ;  /* 0x000000140c2ad981 */ /* 0x000124000c1e1100 */
[----:B0-----:R-:W-:Y:S02]  /*529a0*/  @!P1 IMAD.MOV.U32 R13, RZ, RZ, R41 ;  /* 0x000000ffff0d9224 */ /* 0x001fe400078e0029 */
[----:B------:R0:W-:Y:S04]  /*529b0*/  STL [R1+0x80], R15 ;  /* 0x0000800f01007387 */ /* 0x0001e80000100800 */
[----:B------:R-:W4:Y:S04]  /*529c0*/  LDL R38, [R1+0x1458] ;  /* 0x0014580001267983 */ /* 0x000f280000100800 */
[----:B0-----:R-:W4:Y:S04]  /*529d0*/  LDL R15, [R1+0x1454] ;  /* 0x00145400010f7983 */ /* 0x001f280000100800 */
[----:B------:R0:W-:Y:S04]  /*529e0*/  STL [R1+0x7c], R37 ;  /* 0x00007c2501007387 */ /* 0x0001e80000100800 */
[----:B------:R-:W4:Y:S04]  /*529f0*/  LDL R26, [R1+0x1460] ;  /* 0x00146000011a7983 */ /* 0x000f280000100800 */
[----:B------:R-:W4:Y:S04]  /*52a00*/  LDL R25, [R1+0x1464] ;  /* 0x0014640001197983 */ /* 0x000f280000100800 */
[----:B------:R-:W4:Y:S04]  /*52a10*/  LDL R32, [R1+0x1468] ;  /* 0x0014680001207983 */ /* 0x000f280000100800 */
[----:B------:R-:W4:Y:S04]  /*52a20*/  LDL R31, [R1+0x146c] ;  /* 0x00146c00011f7983 */ /* 0x000f280000100800 */
[----:B------:R-:W4:Y:S04]  /*52a30*/  LDL R30, [R1+0x1470] ;  /* 0x00147000011e7983 */ /* 0x000f280000100800 */
[----:B------:R-:W4:Y:S04]  /*52a40*/  LDL R21, [R1+0x1474] ;  /* 0x0014740001157983 */ /* 0x000f280000100800 */
[----:B0-----:R-:W4:Y:S01]  /*52a50*/  LDL R37, [R1+0x145c] ;  /* 0x00145c0001257983 */ /* 0x001f220000100800 */
[----:B--2---:R-:W-:-:S03]  /*52a60*/  @!P1 IMAD.MOV.U32 R12, RZ, RZ, R34 ;  /* 0x000000ffff0c9224 */ /* 0x004fc600078e0022 */
[----:B------:R-:W2:Y:S04]  /*52a70*/  LDL R34, [R1+0x1478] ;  /* 0x0014780001227983 */ /* 0x000ea80000100800 */
[----:B------:R0:W2:Y:S02]  /*52a80*/  @!P1 LDG.E.U8 R20, desc[UR20][R12.64] ;  /* 0x000000140c149981 */ /* 0x0000a4000c1e1100 */
[----:B0-----:R-:W-:Y:S02]  /*52a90*/  @!P5 IMAD.MOV.U32 R13, RZ, RZ, R40 ;  /* 0x000000ffff0dd224 */ /* 0x001fe400078e0028 */
[----:B---3--:R-:W-:-:S05]  /*52aa0*/  @!P5 IMAD.MOV.U32 R12, RZ, RZ, R33 ;  /* 0x000000ffff0cd224 */ /* 0x008fca00078e0021 */
[----:B------:R0:W3:Y:S01]  /*52ab0*/  @!P5 LDG.E.U8 R27, desc[UR20][R12.64] ;  /* 0x000000140c1bd981 */ /* 0x0000e2000c1e1100 */
[----:B------:R-:W-:Y:S02]  /*52ac0*/  PRMT R39, RZ, 0x7610, R39 ;  /* 0x00007610ff277816 */ /* 0x000fe40000000027 */
[----:B------:R-:W-:Y:S01]  /*52ad0*/  PRMT R36, RZ, 0x7610, R36 ;  /* 0x00007610ff247816 */ /* 0x000fe20000000024 */
[----:B0-----:R-:W-:Y:S01]  /*52ae0*/  @!P1 IMAD.MOV.U32 R13, RZ, RZ, R17 ;  /* 0x000000ffff0d9224 */ /* 0x001fe200078e0011 */
[----:B------:R-:W-:Y:S02]  /*52af0*/  PRMT R35, RZ, 0x7610, R35 ;  /* 0x00007610ff237816 */ /* 0x000fe40000000023 */
[----:B------:R-:W-:Y:S01]  /*52b00*/  PRMT R23, RZ, 0x7610, R23 ;  /* 0x00007610ff177816 */ /* 0x000fe20000000017 */
        /* <DEDUP_REMOVED lines=9> */
[----:B------:R-:W-:-:S05]  /*52ba0*/  @!P5 IMAD.MOV.U32 R13, RZ, RZ, R32 ;  /* 0x000000ffff0dd224 */ /* 0x000fca00078e0020 */
[----:B------:R0:W4:Y:S04]  /*52bb0*/  @!P5 LDG.E.U8 R23, desc[UR20][R12.64] ;  /* 0x000000140c17d981 */ /* 0x000128000c1e1100 */
[----:B--2---:R1:W-:Y:S04]  /*52bc0*/  STL [R1+0x6c], R20 ;  /* 0x00006c1401007387 */ /* 0x0043e80000100800 */
[----:B------:R-:W2:Y:S04]  /*52bd0*/  LDL R33, [R1+0x1480] ;  /* 0x0014800001217983 */ /* 0x000ea80000100800 */
[----:B-1----:R-:W2:Y:S04]  /*52be0*/  LDL R20, [R1+0x147c] ;  /* 0x00147c0001147983 */ /* 0x002ea80000100800 */
[----:B---3--:R1:W-:Y:S04]  /*52bf0*/  STL [R1+0x68], R27 ;  /* 0x0000681b01007387 */ /* 0x0083e80000100800 */
[----:B------:R-:W3:Y:S04]  /*52c00*/  LDL R17, [R1+0x1488] ;  /* 0x0014880001117983 */ /* 0x000ee80000100800 */
[----:B------:R-:W3:Y:S04]  /*52c10*/  LDL R15, [R1+0x148c] ;  /* 0x00148c00010f7983 */ /* 0x000ee80000100800 */
[----:B-1----:R-:W3:Y:S01]  /*52c20*/  LDL R27, [R1+0x1484] ;  /* 0x00148400011b7983 */ /* 0x002ee20000100800 */
[----:B------:R-:W-:Y:S01]  /*52c30*/  PRMT R14, RZ, 0x7610, R14 ;  /* 0x00007610ff0e7816 */ /* 0x000fe2000000000e */
[----:B0-----:R-:W-:-:S02]  /*52c40*/  @!P1 IMAD.MOV.U32 R12, RZ, RZ, R21 ;  /* 0x000000ffff0c9224 */ /* 0x001fc400078e0015 */
[----:B------:R-:W-:Y:S01]  /*52c50*/  @!P1 IMAD.MOV.U32 R13, RZ, RZ, R30 ;  /* 0x000000ffff0d9224 */ /* 0x000fe200078e001e */
[----:B------:R-:W-:-:S04]  /*52c60*/  PRMT R19, RZ, 0x7610, R19 ;  /* 0x00007610ff137816 */ /* 0x000fc80000000013 */
[----:B------:R0:W3:Y:S01]  /*52c70*/  @!P1 LDG.E.U8 R14, desc[UR20][R12.64] ;  /* 0x000000140c0e9981 */ /* 0x0000e2000c1e1100 */
[----:B------:R-:W-:Y:S01]  /*52c80*/  PRMT R24, RZ, 0x7610, R24 ;  /* 0x00007610ff187816 */ /* 0x000fe20000000018 */
[----:B0-----:R-:W-:Y:S01]  /*52c90*/  @!P5 IMAD.MOV.U32 R13, RZ, RZ, R34 ;  /* 0x000000ffff0dd224 */ /* 0x001fe200078e0022 */
[----:B------:R-:W-:Y:S01]  /*52ca0*/  PRMT R11, RZ, 0x7610, R11 ;  /* 0x00007610ff0b7816 */ /* 0x000fe2000000000b */
[----:B------:R-:W-:Y:S04]  /*52cb0*/  STL [R1+0x78], R44 ;  /* 0x0000782c01007387 */ /* 0x000fe80000100800 */
[----:B------:R-:W3:Y:S04]  /*52cc0*/  LDL R26, [R1+0x1490] ;  /* 0x00149000011a7983 */ /* 0x000ee80000100800 */
[----:B------:R-:W3:Y:S04]  /*52cd0*/  LDL R25, [R1+0x1494] ;  /* 0x0014940001197983 */ /* 0x000ee80000100800 */
[----:B------:R-:W-:Y:S04]  /*52ce0*/  STL [R1+0x74], R43 ;  /* 0x0000742b01007387 */ /* 0x000fe80000100800 */
[----:B------:R-:W3:Y:S04]  /*52cf0*/  LDL R32, [R1+0x14a8] ;  /* 0x0014a80001207983 */ /* 0x000ee80000100800 */
[----:B----4-:R0:W-:Y:S04]  /*52d00*/  STL [R1+0x58], R23 ;  /* 0x0000581701007387 */ /* 0x0101e80000100800 */
[----:B0-----:R-:W4:Y:S01]  /*52d10*/  LDL R23, [R1+0x14ac] ;  /* 0x0014ac0001177983 */ /* 0x001f220000100800 */
[----:B--2---:R-:W-:-:S05]  /*52d20*/  @!P5 IMAD.MOV.U32 R12, RZ, RZ, R20 ;  /* 0x000000ffff0cd224 */ /* 0x004fca00078e0014 */
[----:B------:R0:W2:Y:S02]  /*52d30*/  @!P5 LDG.E.U8 R19, desc[UR20][R12.64] ;  /* 0x000000140c13d981 */ /* 0x0000a4000c1e1100 */
[----:B0-----:R-:W-:Y:S02]  /*52d40*/  @!P1 IMAD.MOV.U32 R13, RZ, RZ, R33 ;  /* 0x000000ffff0d9224 */ /* 0x001fe400078e0021 */
[----:B---3--:R-:W-:-:S05]  /*52d50*/  @!P1 IMAD.MOV.U32 R12, RZ, RZ, R27 ;  /* 0x000000ffff0c9224 */ /* 0x008fca00078e001b */
[----:B------:R0:W3:Y:S02]  /*52d60*/  @!P1 LDG.E.U8 R24, desc[UR20][R12.64] ;  /* 0x000000140c189981 */ /* 0x0000e4000c1e1100 */
[----:B0-----:R-:W-:Y:S02]  /*52d70*/  @!P5 IMAD.MOV.U32 R12, RZ, RZ, R15 ;  /* 0x000000ffff0cd224 */ /* 0x001fe400078e000f */
[----:B------:R-:W-:-:S05]  /*52d80*/  @!P5 IMAD.MOV.U32 R13, RZ, RZ, R17 ;  /* 0x000000ffff0dd224 */ /* 0x000fca00078e0011 */
[----:B------:R0:W3:Y:S04]  /*52d90*/  @!P5 LDG.E.U8 R11, desc[UR20][R12.64] ;  /* 0x000000140c0bd981 */ /* 0x0000e8000c1e1100 */
[----:B------:R-:W-:Y:S04]  /*52da0*/  STL [R1+0x70], R42 ;  /* 0x0000702a01007387 */ /* 0x000fe80000100800 */
[----:B------:R-:W3:Y:S04]  /*52db0*/  LDL R31, [R1+0x14b0] ;  /* 0x0014b000011f7983 */ /* 0x000ee80000100800 */
[----:B------:R-:W3:Y:S04]  /*52dc0*/  LDL R30, [R1+0x14b4] ;  /* 0x0014b400011e7983 */ /* 0x000ee80000100800 */
[----:B------:R-:W3:Y:S04]  /*52dd0*/  LDL R21, [R1+0x14b8] ;  /* 0x0014b80001157983 */ /* 0x000ee80000100800 */
[----:B------:R1:W-:Y:S04]  /*52de0*/  STL [R1+0x54], R14 ;  /* 0x0000540e01007387 */ /* 0x0003e80000100800 */
[----:B------:R-:W3:Y:S04]  /*52df0*/  LDL R20, [R1+0x14c0] ;  /* 0x0014c00001147983 */ /* 0x000ee80000100800 */
[----:B-1----:R-:W3:Y:S01]  /*52e00*/  LDL R14, [R1+0x14bc] ;  /* 0x0014bc00010e7983 */ /* 0x002ee20000100800 */
[----:B0-----:R-:W-:-:S02]  /*52e10*/  @!P1 IMAD.MOV.U32 R12, RZ, RZ, R25 ;  /* 0x000000ffff0c9224 */ /* 0x001fc400078e0019 */
[----:B------:R-:W-:Y:S01]  /*52e20*/  @!P1 IMAD.MOV.U32 R13, RZ, RZ, R26 ;  /* 0x000000ffff0d9224 */ /* 0x000fe200078e001a */
[----:B------:R-:W-:Y:S02]  /*52e30*/  PRMT R10, RZ, 0x7610, R10 ;  /* 0x00007610ff0a7816 */ /* 0x000fe4000000000a */
[----:B------:R-:W-:-:S04]  /*52e40*/  PRMT R22, RZ, 0x7610, R22 ;  /* 0x00007610ff167816 */ /* 0x000fc80000000016 */
[----:B------:R0:W3:Y:S02]  /*52e50*/  @!P1 LDG.E.U8 R10, desc[UR20][R12.64] ;  /* 0x000000140c0a9981 */ /* 0x0000e4000c1e1100 */
[----:B0-----:R-:W-:Y:S02]  /*52e60*/  @!P5 IMAD.MOV.U32 R13, RZ, RZ, R32 ;  /* 0x000000ffff0dd224 */ /* 0x001fe400078e0020 */
[----:B----4-:R-:W-:-:S05]  /*52e70*/  @!P5 IMAD.MOV.U32 R12, RZ, RZ, R23 ;  /* 0x000000ffff0cd224 */ /* 0x010fca00078e0017 */
[----:B------:R0:W4:Y:S04]  /*52e80*/  @!P5 LDG.E.U8 R22, desc[UR20][R12.64] ;  /* 0x000000140c16d981 */ /* 0x000128000c1e1100 */
[----:B--2---:R1:W-:Y:S04]  /*52e90*/  STL [R1+0x50], R19 ;  /* 0x0000501301007387 */ /* 0x0043e80000100800 */
[----:B-1----:R-:W2:Y:S04]  /*52ea0*/  LDL R19, [R1+0x14c4] ;  /* 0x0014c40001137983 */ /* 0x002ea80000100800 */
[----:B------:R-:W-:Y:S04]  /*52eb0*/  STL [R1+0x64], R39 ;  /* 0x0000642701007387 */ /* 0x000fe80000100800 */
[----:B------:R-:W2:Y:S04]  /*52ec0*/  LDL R27, [R1+0x14c8] ;  /* 0x0014c800011b7983 */ /* 0x000ea80000100800 */
[----:B------:R-:W-:Y:S04]  /*52ed0*/  STL [R1+0x60], R36 ;  /* 0x0000602401007387 */ /* 0x000fe80000100800 */
[----:B---3--:R1:W-:Y:S04]  /*52ee0*/  STL [R1+0x4c], R24 ;  /* 0x00004c1801007387 */ /* 0x0083e80000100800 */
[----:B------:R-:W3:Y:S04]  /*52ef0*/  LDL R17, [R1+0x14d0] ;  /* 0x0014d00001117983 */ /* 0x000ee80000100800 */
[----:B------:R-:W3:Y:S04]  /*52f00*/  LDL R15, [R1+0x14d4] ;  /* 0x0014d400010f7983 */ /* 0x000ee80000100800 */
[----:B-1----:R-:W3:Y:S04]  /*52f10*/  LDL R24, [R1+0x14cc] ;  /* 0x0014cc0001187983 */ /* 0x002ee80000100800 */
[----:B------:R-:W-:Y:S04]  /*52f20*/  STL [R1+0x5c], R35 ;  /* 0x00005c2301007387 */ /* 0x000fe80000100800 */
[----:B------:R-:W-:Y:S04]  /*52f30*/  STL [R1+0x1c50], R11 ;  /* 0x001c500b01007387 */ /* 0x000fe80000100800 */
[----:B------:R-:W3:Y:S04]  /*52f40*/  LDL R26, [R1+0x14d8] ;  /* 0x0014d800011a7983 */ /* 0x000ee80000100800 */
[----:B------:R-:W3:Y:S01]  /*52f50*/  LDL R25, [R1+0x14dc] ;  /* 0x0014dc0001197983 */ /* 0x000ee20000100800 */
[----:B------:R-:W-:Y:S01]  /*52f60*/  PRMT R29, RZ, 0x7610, R29 ;  /* 0x00007610ff1d7816 */ /* 0x000fe2000000001d */
[----:B0-----:R-:W-:-:S02]  /*52f70*/  @!P1 IMAD.MOV.U32 R12, RZ, RZ, R30 ;  /* 0x000000ffff0c9224 */ /* 0x001fc400078e001e */
[----:B------:R-:W-:Y:S01]  /*52f80*/  @!P1 IMAD.MOV.U32 R13, RZ, RZ, R31 ;  /* 0x000000ffff0d9224 */ /* 0x000fe200078e001f */
[----:B------:R-:W-:-:S04]  /*52f90*/  PRMT R28, RZ, 0x7610, R28 ;  /* 0x00007610ff1c7816 */ /* 0x000fc8000000001c */
[----:B------:R0:W3:Y:S01]  /*52fa0*/  @!P1 LDG.E.U8 R29, desc[UR20][R12.64] ;  /* 0x000000140c1d9981 */ /* 0x0000e2000c1e1100 */
[----:B------:R-:W-:Y:S01]  /*52fb0*/  PRMT R4, RZ, 0x7610, R4 ;  /* 0x00007610ff047816 */ /* 0x000fe20000000004 */
[----:B0-----:R-:W-:Y:S02]  /*52fc0*/  @!P5 IMAD.MOV.U32 R12, RZ, RZ, R14 ;  /* 0x000000ffff0cd224 */ /* 0x001fe400078e000e */
[----:B------:R-:W-:-:S05]  /*52fd0*/  @!P5 IMAD.MOV.U32 R13, RZ, RZ, R21 ;  /* 0x000000ffff0dd224 */ /* 0x000fca00078e0015 */
[----:B------:R0:W3:Y:S01]  /*52fe0*/  @!P5 LDG.E.U8 R28, desc[UR20][R12.64] ;  /* 0x000000140c1cd981 */ /* 0x0000e2000c1e1100 */
[----:B------:R-:W-:Y:S01]  /*52ff0*/  PRMT R18, RZ, 0x7610, R18 ;  /* 0x00007610ff127816 */ /* 0x000fe20000000012 */
[----:B0-----:R-:W-:Y:S01]  /*53000*/  @!P1 IMAD.MOV.U32 R13, RZ, RZ, R20 ;  /* 0x000000ffff0d9224 */ /* 0x001fe200078e0014 */
[----:B------:R-:W-:Y:S02]  /*53010*/  PRMT R5, RZ, 0x7610, R5 ;  /* 0x00007610ff057816 */ /* 0x000fe40000000005 */
[----:B------:R-:W-:Y:S01]  /*53020*/  PRMT R16, RZ, 0x7610, R16 ;  /* 0x00007610ff107816 */ /* 0x000fe20000000010 */
[----:B------:R-:W-:Y:S04]  /*53030*/  STL [R1+0x1c54], R10 ;  /* 0x001c540a01007387 */ /* 0x000fe80000100800 */
[----:B------:R-:W3:Y:S04]  /*53040*/  LDL R23, [R1+0x14e0] ;  /* 0x0014e00001177983 */ /* 0x000ee80000100800 */
[----:B----4-:R0:W-:Y:S04]  /*53050*/  STL [R1+0x40], R22 ;  /* 0x0000401601007387 */ /* 0x0101e80000100800 */
        /* <DEDUP_REMOVED lines=9> */
[----:B------:R0:W3:Y:S02]  /*530f0*/  @!P5 LDG.E.U8 R18, desc[UR20][R12.64] ;  /* 0x000000140c12d981 */ /* 0x0000e4000c1e1100 */
[----:B0-----:R-:W-:Y:S02]  /*53100*/  @!P1 IMAD.MOV.U32 R12, RZ, RZ, R15 ;  /* 0x000000ffff0c9224 */ /* 0x001fe400078e000f */
[----:B------:R-:W-:-:S05]  /*53110*/  @!P1 IMAD.MOV.U32 R13, RZ, RZ, R17 ;  /* 0x000000ffff0d9224 */ /* 0x000fca00078e0011 */
[----:B------:R0:W3:Y:S02]  /*53120*/  @!P1 LDG.E.U8 R5, desc[UR20][R12.64] ;  /* 0x000000140c059981 */ /* 0x0000e4000c1e1100 */
[----:B0-----:R-:W-:Y:S02]  /*53130*/  @!P5 IMAD.MOV.U32 R12, RZ, RZ, R25 ;  /* 0x000000ffff0cd224 */ /* 0x001fe400078e0019 */
[----:B------:R-:W-:-:S05]  /*53140*/  @!P5 IMAD.MOV.U32 R13, RZ, RZ, R26 ;  /* 0x000000ffff0dd224 */ /* 0x000fca00078e001a */
[----:B------:R0:W3:Y:S01]  /*53150*/  @!P5 LDG.E.U8 R16, desc[UR20][R12.64] ;  /* 0x000000140c10d981 */ /* 0x0000e2000c1e1100 */
[----:B------:R-:W-:Y:S02]  /*53160*/  PRMT R6, RZ, 0x7610, R6 ;  /* 0x00007610ff067816 */ /* 0x000fe40000000006 */
[----:B------:R-:W-:Y:S01]  /*53170*/  PRMT R10, RZ, 0x7610, R10 ;  /* 0x00007610ff0a7816 */ /* 0x000fe2000000000a */
[----:B0-----:R-:W-:Y:S02]  /*53180*/  @!P1 IMAD.MOV.U32 R13, RZ, RZ, R23 ;  /* 0x000000ffff0d9224 */ /* 0x001fe400078e0017 */
[----:B----4-:R-:W-:-:S05]  /*53190*/  @!P1 IMAD.MOV.U32 R12, RZ, RZ, R22 ;  /* 0x000000ffff0c9224 */ /* 0x010fca00078e0016 */
[----:B------:R0:W4:Y:S02]  /*531a0*/  @!P1 LDG.E.U8 R6, desc[UR20][R12.64] ;  /* 0x000000140c069981 */ /* 0x000124000c1e1100 */
[----:B0-----:R-:W-:Y:S02]  /*531b0*/  @!P5 IMAD.MOV.U32 R12, RZ, RZ, R14 ;  /* 0x000000ffff0cd224 */ /* 0x001fe400078e000e */
[----:B------:R-:W-:-:S05]  /*531c0*/  @!P5 IMAD.MOV.U32 R13, RZ, RZ, R21 ;  /* 0x000000ffff0dd224 */ /* 0x000fca00078e0015 */
[----:B------:R0:W4:Y:S04]  /*531d0*/  @!P5 LDG.E.U8 R10, desc[UR20][R12.64] ;  /* 0x000000140c0ad981 */ /* 0x000128000c1e1100 */
[----:B--2---:R-:W-:Y:S04]  /*531e0*/  STL [R1+0x1c58], R4 ;  /* 0x001c580401007387 */ /* 0x004fe80000100800 */
[----:B------:R-:W2:Y:S04]  /*531f0*/  LDL R24, [R1+0x14f8] ;  /* 0x0014f80001187983 */ /* 0x000ea80000100800 */
[----:B---3--:R1:W-:Y:S04]  /*53200*/  STL [R1+0x30], R18 ;  /* 0x0000301201007387 */ /* 0x0083e80000100800 */
[----:B------:R-:W3:Y:S04]  /*53210*/  LDL R17, [R1+0x1500] ;  /* 0x0015000001117983 */ /* 0x000ee80000100800 */
[----:B------:R-:W3:Y:S04]  /*53220*/  LDL R15, [R1+0x1504] ;  /* 0x00150400010f7983 */ /* 0x000ee80000100800 */
[----:B-1----:R-:W3:Y:S04]  /*53230*/  LDL R18, [R1+0x14fc] ;  /* 0x0014fc0001127983 */ /* 0x002ee80000100800 */
[----:B------:R1:W-:Y:S04]  /*53240*/  STL [R1+0x1c5c], R5 ;  /* 0x001c5c0501007387 */ /* 0x0003e80000100800 */
[----:B------:R0:W-:Y:S04]  /*53250*/  STL [R1+0x28], R16 ;  /* 0x0000281001007387 */ /* 0x0001e80000100800 */
[----:B-1----:R-:W3:Y:S04]  /*53260*/  LDL R5, [R1+0x150c] ;  /* 0x00150c0001057983 */ /* 0x002ee80000100800 */
[----:B0-----:R-:W3:Y:S04]  /*53270*/  LDL R16, [R1+0x1508] ;  /* 0x0015080001107983 */ /* 0x001ee80000100800 */
[----:B------:R-:W-:Y:S04]  /*53280*/  STL [R1+0x3c], R29 ;  /* 0x00003c1d01007387 */ /* 0x000fe80000100800 */
[----:B------:R-:W3:Y:S04]  /*53290*/  LDL R23, [R1+0x1510] ;  /* 0x0015100001177983 */ /* 0x000ee80000100800 */
[----:B------:R-:W3:Y:S01]  /*532a0*/  LDL R22, [R1+0x1514] ;  /* 0x0015140001167983 */ /* 0x000ee20000100800 */
[----:B------:R-:W-:Y:S01]  /*532b0*/  PRMT R7, RZ, 0x7610, R7 ;  /* 0x00007610ff077816 */ /* 0x000fe20000000007 */
[----:B------:R-:W-:-:S02]  /*532c0*/  @!P1 IMAD.MOV.U32 R12, RZ, RZ, R19 ;  /* 0x000000ffff0c9224 */ /* 0x000fc400078e0013 */
[----:B------:R-:W-:-:S05]  /*532d0*/  @!P1 IMAD.MOV.U32 R13, RZ, RZ, R20 ;  /* 0x000000ffff0d9224 */ /* 0x000fca00078e0014 */
[----:B------:R2:W3:Y:S01]  /*532e0*/  @!P1 LDG.E.U8 R7, desc[UR20][R12.64] ;  /* 0x000000140c079981 */ /* 0x0004e2000c1e1100 */
[----:B------:R-:W-:Y:S02]  /*532f0*/  PRMT R11, RZ, 0x7610, R11 ;  /* 0x00007610ff0b7816 */ /* 0x000fe4000000000b */
[----:B------:R-:W-:Y:S02]  /*53300*/  PRMT R8, RZ, 0x7610, R8 ;  /* 0x00007610ff087816 */ /* 0x000fe40000000008 */
[----:B------:R-:W-:Y:S02]  /*53310*/  PRMT R9, RZ, 0x7610, R9 ;  /* 0x00007610ff097816 */ /* 0x000fe40000000009 */
[----:B------:R-:W-:Y:S01]  /*53320*/  PRMT R0, RZ, 0x7610, R0 ;  /* 0x00007610ff007816 */ /* 0x000fe20000000000 */
[----:B----4-:R-:W-:Y:S04]  /*53330*/  STL [R1+0x1c60], R6 ;  /* 0x001c600601007387 */ /* 0x010fe80000100800 */
[----:B------:R-:W-:Y:S04]  /*53340*/  STL [R1+0x38], R28 ;  /* 0x0000381c01007387 */ /* 0x000fe80000100800 */
[----:B------:R-:W4:Y:S04]  /*53350*/  LDL R21, [R1+0x1528] ;  /* 0x0015280001157983 */ /* 0x000f280000100800 */
[----:B------:R-:W4:Y:S04]  /*53360*/  LDL R14, [R1+0x152c] ;  /* 0x00152c00010e7983 */ /* 0x000f280000100800 */
[----:B------:R0:W-:Y:S04]  /*53370*/  STL [R1+0x1c64], R10 ;  /* 0x001c640a01007387 */ /* 0x0001e80000100800 */
[----:B------:R-:W4:Y:S04]  /*53380*/  LDL R20, [R1+0x1530] ;  /* 0x0015300001147983 */ /* 0x000f280000100800 */
[----:B------:R-:W4:Y:S01]  /*53390*/  LDL R19, [R1+0x1534] ;  /* 0x0015340001137983 */ /* 0x000f220000100800 */
[----:B--2---:R-:W-:-:S02]  /*533a0*/  @!P5 IMAD.MOV.U32 R13, RZ, RZ, R24 ;  /* 0x000000ffff0dd224 */ /* 0x004fc400078e0018 */
[----:B---3--:R-:W-:-:S05]  /*533b0*/  @!P5 IMAD.MOV.U32 R12, RZ, RZ, R18 ;  /* 0x000000ffff0cd224 */ /* 0x008fca00078e0012 */
[----:B------:R1:W2:Y:S02]  /*533c0*/  @!P5 LDG.E.U8 R11, desc[UR20][R12.64] ;  /* 0x000000140c0bd981 */ /* 0x0002a4000c1e1100 */
[----:B-1----:R-:W-:Y:S02]  /*533d0*/  @!P1 IMAD.MOV.U32 R12, RZ, RZ, R15 ;  /* 0x000000ffff0c9224 */ /* 0x002fe400078e000f */
[----:B------:R-:W-:-:S05]  /*533e0*/  @!P1 IMAD.MOV.U32 R13, RZ, RZ, R17 ;  /* 0x000000ffff0d9224 */ /* 0x000fca00078e0011 */
[----:B------:R1:W3:Y:S02]  /*533f0*/  @!P1 LDG.E.U8 R8, desc[UR20][R12.64] ;  /* 0x000000140c089981 */ /* 0x0002e4000c1e1100 */
[----:B-1----:R-:W-:Y:S02]  /*53400*/  @!P5 IMAD.MOV.U32 R12, RZ, RZ, R5 ;  /* 0x000000ffff0cd224 */ /* 0x002fe400078e0005 */
[----:B------:R-:W-:-:S05]  /*53410*/  @!P5 IMAD.MOV.U32 R13, RZ, RZ, R16 ;  /* 0x000000ffff0dd224 */ /* 0x000fca00078e0010 */
[----:B------:R1:W3:Y:S02]  /*53420*/  @!P5 LDG.E.U8 R9, desc[UR20][R12.64] ;  /* 0x000000140c09d981 */ /* 0x0002e4000c1e1100 */
[----:B-1----:R-:W-:Y:S02]  /*53430*/  @!P1 IMAD.MOV.U32 R12, RZ, RZ, R22 ;  /* 0x000000ffff0c9224 */ /* 0x002fe400078e0016 */
[----:B------:R-:W-:-:S05]  /*53440*/  @!P1 IMAD.MOV.U32 R13, RZ, RZ, R23 ;  /* 0x000000ffff0d9224 */ /* 0x000fca00078e0017 */
[----:B------:R4:W3:Y:S04]  /*53450*/  @!P1 LDG.E.U8 R0, desc[UR20][R12.64] ;  /* 0x000000140c009981 */ /* 0x0008e8000c1e1100 */
[----:B------:R1:W-:Y:S04]  /*53460*/  STL [R1+0x1c68], R7 ;  /* 0x001c680701007387 */ /* 0x0003e80000100800 */
[----:B------:R-:W3:Y:S04]  /*53470*/  LDL R18, [R1+0x1538] ;  /* 0x0015380001127983 */ /* 0x000ee80000100800 */
[----:B0-----:R-:W3:Y:S01]  /*53480*/  LDL R10, [R1+0x153c] ;  /* 0x00153c00010a7983 */ /* 0x001ee20000100800 */
[----:B------:R-:W-:-:S02]  /*53490*/  PRMT R4, RZ, 0x7610, R4 ;  /* 0x00007610ff047816 */ /* 0x000fc40000000004 */
[----:B------:R-:W-:Y:S01]  /*534a0*/  PRMT R3, RZ, 0x7610, R3 ;  /* 0x00007610ff037816 */ /* 0x000fe20000000003 */
[----:B----4-:R-:W-:Y:S02]  /*534b0*/  @!P5 IMAD.MOV.U32 R13, RZ, RZ, R21 ;  /* 0x000000ffff0dd224 */ /* 0x010fe400078e0015 */
[----:B------:R-:W-:-:S05]  /*534c0*/  @!P5 IMAD.MOV.U32 R12, RZ, RZ, R14 ;  /* 0x000000ffff0cd224 */ /* 0x000fca00078e000e */
[----:B------:R0:W4:Y:S02]  /*534d0*/  @!P5 LDG.E.U8 R4, desc[UR20][R12.64] ;  /* 0x000000140c04d981 */ /* 0x000124000c1e1100 */
[----:B0-----:R-:W-:Y:S02]  /*534e0*/  @!P1 IMAD.MOV.U32 R12, RZ, RZ, R19 ;  /* 0x000000ffff0c9224 */ /* 0x001fe400078e0013 */
[----:B------:R-:W-:-:S05]  /*534f0*/  @!P1 IMAD.MOV.U32 R13, RZ, RZ, R20 ;  /* 0x000000ffff0d9224 */ /* 0x000fca00078e0014 */
[----:B------:R0:W4:Y:S04]  /*53500*/  @!P1 LDG.E.U8 R3, desc[UR20][R12.64] ;  /* 0x000000140c039981 */ /* 0x000128000c1e1100 */
[----:B--2---:R2:W-:Y:S04]  /*53510*/  STL [R1+0x1c6c], R11 ;  /* 0x001c6c0b01007387 */ /* 0x0045e80000100800 */
[----:B------:R-:W4:Y:S04]  /*53520*/  LDL R17, [R1+0x1540] ;  /* 0x0015400001117983 */ /* 0x000f280000100800 */
[----:B------:R-:W4:Y:S04]  /*53530*/  LDL R15, [R1+0x1544] ;  /* 0x00154400010f7983 */ /* 0x000f280000100800 */
[----:B---3--:R-:W-:Y:S04]  /*53540*/  STL [R1+0x1c70], R8 ;  /* 0x001c700801007387 */ /* 0x008fe80000100800 */
[----:B------:R-:W3:Y:S04]  /*53550*/  LDL R16, [R1+0x1548] ;  /* 0x0015480001107983 */ /* 0x000ee80000100800 */
[----:B------:R-:W3:Y:S04]  /*53560*/  LDL R5, [R1+0x154c] ;  /* 0x00154c0001057983 */ /* 0x000ee80000100800 */
[----:B------:R0:W-:Y:S04]  /*53570*/  STL [R1+0x1c74], R9 ;  /* 0x001c740901007387 */ /* 0x0001e80000100800 */
[----:B-1----:R-:W3:Y:S04]  /*53580*/  LDL R7, [R1+0x1550] ;  /* 0x0015500001077983 */ /* 0x002ee80000100800 */
[----:B------:R-:W3:Y:S04]  /*53590*/  LDL R6, [R1+0x1554] ;  /* 0x0015540001067983 */ /* 0x000ee80000100800 */
[----:B------:R1:W-:Y:S04]  /*535a0*/  STL [R1+0x1c78], R0 ;  /* 0x001c780001007387 */ /* 0x0003e80000100800 */
[----:B------:R-:W3:Y:S04]  /*535b0*/  LDL R14, [R1+0x1558] ;  /* 0x00155800010e7983 */ /* 0x000ee80000100800 */
[----:B--2---:R-:W2:Y:S01]  /*535c0*/  LDL R11, [R1+0x155c] ;  /* 0x00155c00010b7983 */ /* 0x004ea20000100800 */
[----:B------:R-:W-:Y:S01]  /*535d0*/  PRMT R164, RZ, 0x7610, R164 ;  /* 0x00007610ffa47816 */ /* 0x000fe200000000a4 */
[----:B0-----:R-:W-:-:S02]  /*535e0*/  @!P5 IMAD.MOV.U32 R12, RZ, RZ, R10 ;  /* 0x000000ffff0cd224 */ /* 0x001fc400078e000a */
[----:B------:R-:W-:-:S05]  /*535f0*/  @!P5 IMAD.MOV.U32 R13, RZ, RZ, R18 ;  /* 0x000000ffff0dd224 */ /* 0x000fca00078e0012 */
[----:B------:R0:W2:Y:S01]  /*53600*/  @!P5 LDG.E.U8 R164, desc[UR20][R12.64] ;  /* 0x000000140ca4d981 */ /* 0x0000a2000c1e1100 */
[----:B------:R-:W-:Y:S02]  /*53610*/  PRMT R162, RZ, 0x7610, R162 ;  /* 0x00007610ffa27816 */ /* 0x000fe400000000a2 */
[----:B------:R-:W-:Y:S02]  /*53620*/  PRMT R160, RZ, 0x7610, R160 ;  /* 0x00007610ffa07816 */ /* 0x000fe400000000a0 */
[----:B------:R-:W-:Y:S02]  /*53630*/  PRMT R158, RZ, 0x7610, R158 ;  /* 0x00007610ff9e7816 */ /* 0x000fe4000000009e */
[----:B------:R-:W-:Y:S01]  /*53640*/  PRMT R156, RZ, 0x7610, R156 ;  /* 0x00007610ff9c7816 */ /* 0x000fe2000000009c */
[----:B----4-:R-:W-:Y:S04]  /*53650*/  STL [R1+0x1c7c], R4 ;  /* 0x001c7c0401007387 */ /* 0x010fe80000100800 */
[----:B------:R-:W4:Y:S04]  /*53660*/  LDL R9, [R1+0x1560] ;  /* 0x0015600001097983 */ /* 0x000f280000100800 */
[----:B-1----:R-:W4:Y:S04]  /*53670*/  LDL R0, [R1+0x1564] ;  /* 0x0015640001007983 */ /* 0x002f280000100800 */
[----:B------:R1:W-:Y:S04]  /*53680*/  STL [R1+0x1c80], R3 ;  /* 0x001c800301007387 */ /* 0x0003e80000100800 */
[----:B------:R-:W4:Y:S04]  /*53690*/  LDL R10, [R1+0x1568] ;  /* 0x00156800010a7983 */ /* 0x000f280000100800 */
[----:B-1----:R-:W4:Y:S01]  /*536a0*/  LDL R3, [R1+0x156c] ;  /* 0x00156c0001037983 */ /* 0x002f220000100800 */
[----:B0-----:R-:W-:-:S02]  /*536b0*/  @!P1 IMAD.MOV.U32 R13, RZ, RZ, R17 ;  /* 0x000000ffff0d9224 */ /* 0x001fc400078e0011 */
[----:B------:R-:W-:-:S05]  /*536c0*/  @!P1 IMAD.MOV.U32 R12, RZ, RZ, R15 ;  /* 0x000000ffff0c9224 */ /* 0x000fca00078e000f */
[----:B------:R3:W4:Y:S02]  /*536d0*/  @!P1 LDG.E.U8 R162, desc[UR20][R12.64] ;  /* 0x000000140ca29981 */ /* 0x000724000c1e1100 */
[----:B---3--:R-:W-:Y:S02]  /*536e0*/  @!P5 IMAD.MOV.U32 R13, RZ, RZ, R16 ;  /* 0x000000ffff0dd224 */ /* 0x008fe400078e0010 */
[----:B------:R-:W-:-:S05]  /*536f0*/  @!P5 IMAD.MOV.U32 R12, RZ, RZ, R5 ;  /* 0x000000ffff0cd224 */ /* 0x000fca00078e0005 */
[----:B------:R0:W3:Y:S02]  /*53700*/  @!P5 LDG.E.U8 R160, desc[UR20][R12.64] ;  /* 0x000000140ca0d981 */ /* 0x0000e4000c1e1100 */
[----:B0-----:R-:W-:Y:S02]  /*53710*/  @!P1 IMAD.MOV.U32 R13, RZ, RZ, R7 ;  /* 0x000000ffff0d9224 */ /* 0x001fe400078e0007 */
[----:B------:R-:W-:-:S05]  /*53720*/  @!P1 IMAD.MOV.U32 R12, RZ, RZ, R6 ;  /* 0x000000ffff0c9224 */ /* 0x000fca00078e0006 */
[----:B------:R0:W3:Y:S02]  /*53730*/  @!P1 LDG.E.U8 R158, desc[UR20][R12.64] ;  /* 0x000000140c9e9981 */ /* 0x0000e4000c1e1100 */
[----:B0-----:R-:W-:Y:S02]  /*53740*/  @!P5 IMAD.MOV.U32 R13, RZ, RZ, R14 ;  /* 0x000000ffff0dd224 */ /* 0x001fe400078e000e */
[----:B--2---:R-:W-:-:S05]  /*53750*/  @!P5 IMAD.MOV.U32 R12, RZ, RZ, R11 ;  /* 0x000000ffff0cd224 */ /* 0x004fca00078e000b */
[----:B------:R4:W2:Y:S04]  /*53760*/  @!P5 LDG.E.U8 R156, desc[UR20][R12.64] ;  /* 0x000000140c9cd981 */ /* 0x0008a8000c1e1100 */
[----:B------:R-:W-:Y:S04]  /*53770*/  STL [R1+0x1c84], R164 ;  /* 0x001c84a401007387 */ /* 0x000fe80000100800 */
[----:B------:R-:W2:Y:S04]  /*53780*/  LDL R15, [R1+0x1570] ;  /* 0x00157000010f7983 */ /* 0x000ea80000100800 */
[----:B------:R-:W2:Y:S01]  /*53790*/  LDL R8, [R1+0x1574] ;  /* 0x0015740001087983 */ /* 0x000ea20000100800 */
        /* <DEDUP_REMOVED lines=8> */
[----:B------:R-:W-:Y:S04]  /*53820*/  STL [R1+0x1c88], R162 ;  /* 0x001c88a201007387 */ /* 0x000fe80000100800 */
[----:B------:R-:W4:Y:S04]  /*53830*/  LDL R5, [R1+0x1578] ;  /* 0x0015780001057983 */ /* 0x000f280000100800 */
[----:B------:R-:W4:Y:S04]  /*53840*/  LDL R4, [R1+0x157c] ;  /* 0x00157c0001047983 */ /* 0x000f280000100800 */
[----:B---3--:R-:W-:Y:S04]  /*53850*/  STL [R1+0x1c8c], R160 ;  /* 0x001c8ca001007387 */ /* 0x008fe80000100800 */
[----:B------:R-:W3:Y:S04]  /*53860*/  LDL R7, [R1+0x1580] ;  /* 0x0015800001077983 */ /* 0x000ee80000100800 */
[----:B------:R-:W3:Y:S04]  /*53870*/  LDL R6, [R1+0x1584] ;  /* 0x0015840001067983 */ /* 0x000ee80000100800 */
[----:B------:R-:W-:Y:S04]  /*53880*/  STL [R1+0x1c90], R158 ;  /* 0x001c909e01007387 */ /* 0x000fe80000100800 */
[----:B------:R-:W3:Y:S04]  /*53890*/  LDL R14, [R1+0x1588] ;  /* 0x00158800010e7983 */ /* 0x000ee80000100800 */
[----:B------:R-:W3:Y:S04]  /*538a0*/  LDL R11, [R1+0x158c] ;  /* 0x00158c00010b7983 */ /* 0x000ee80000100800 */
[----:B--2---:R-:W-:Y:S04]  /*538b0*/  STL [R1+0x1c94], R156 ;  /* 0x001c949c01007387 */ /* 0x004fe80000100800 */
[----:B------:R-:W2:Y:S04]  /*538c0*/  LDL R9, [R1+0x1590] ;  /* 0x0015900001097983 */ /* 0x000ea80000100800 */
[----:B------:R-:W2:Y:S01]  /*538d0*/  LDL R0, [R1+0x1594] ;  /* 0x0015940001007983 */ /* 0x000ea20000100800 */
        /* <DEDUP_REMOVED lines=10> */
[----:B------:R-:W4:Y:S04]  /*53980*/  LDL R3, [R1+0x15ac] ;  /* 0x0015ac0001037983 */ /* 0x000f280000100800 */
[----:B------:R-:W-:Y:S04]  /*53990*/  STL [R1+0x1c9c], R152 ;  /* 0x001c9c9801007387 */ /* 0x000fe80000100800 */
[----:B------:R-:W4:Y:S04]  /*539a0*/  LDL R15, [R1+0x15b0] ;  /* 0x0015b000010f7983 */ /* 0x000f280000100800 */
[----:B------:R-:W4:Y:S01]  /*539b0*/  LDL R8, [R1+0x15b4] ;  /* 0x0015b40001087983 */ /* 0x000f220000100800 */
        /* <DEDUP_REMOVED lines=9> */
[----:B--2---:R-:W-:Y:S02]  /*53a50*/  @!P1 IMAD.MOV.U32 R13, RZ, RZ, R9 ;  /* 0x000000ffff0d9224 */ /* 0x004fe400078e0009 */
[----:B------:R-:W-:-:S05]  /*53a60*/  @!P1 IMAD.MOV.U32 R12, RZ, RZ, R0 ;  /* 0x000000ffff0c9224 */ /* 0x000fca00078e0000 */
        /* <DEDUP_REMOVED lines=50> */
[----:B------:R-:W2:Y:S04]  /*53d90*/  LDL R17, [R1+0x15e8] ;  /* 0x0015e80001117983 */ /* 0x000ea80000100800 */
[----:B------:R-:W2:Y:S04]  /*53da0*/  LDL R8, [R1+0x15f0] ;  /* 0x0015f00001087983 */ /* 0x000ea80000100800 */
[----:B------:R-:W2:Y:S01]  /*53db0*/  LDL R7, [R1+0x15f4] ;  /* 0x0015f40001077983 */ /* 0x000ea20000100800 */
[----:B----4-:R-:W-:-:S03]  /*53dc0*/  @!P1 IMAD.MOV.U32 R12, RZ, RZ, R4 ;  /* 0x000000ffff0c9224 */ /* 0x010fc600078e0004 */
        /* <DEDUP_REMOVED lines=9> */
[----:B------:R-:W3:Y:S04]  /*53e60*/  LDL R10, [R1+0x1610] ;  /* 0x00161000010a7983 */ /* 0x000ee80000100800 */
[----:B------:R-:W3:Y:S04]  /*53e70*/  LDL R3, [R1+0x1614] ;  /* 0x0016140001037983 */ /* 0x000ee80000100800 */
[----:B--2---:R0:W-:Y:S04]  /*53e80*/  STL [R1+0x1ccc], R128 ;  /* 0x001ccc8001007387 */ /* 0x0041e80000100800 */
[----:B------:R-:W2:Y:S01]  /*53e90*/  LDL R4, [R1+0x162c] ;  /* 0x00162c0001047983 */ /* 0x000ea20000100800 */
[----:B------:R-:W-:Y:S01]  /*53ea0*/  PRMT R126, RZ, 0x7610, R126 ;  /* 0x00007610ff7e7816 */ /* 0x000fe2000000007e */
[----:B------:R-:W-:Y:S01]  /*53eb0*/  @!P1 IMAD.MOV.U32 R13, RZ, RZ, R5 ;  /* 0x000000ffff0d9224 */ /* 0x000fe200078e0005 */
[----:B------:R-:W-:Y:S01]  /*53ec0*/  PRMT R124, RZ, 0x7610, R124 ;  /* 0x00007610ff7c7816 */ /* 0x000fe2000000007c */
[----:B------:R-:W2:Y:S04]  /*53ed0*/  LDL R5, [R1+0x1628] ;  /* 0x0016280001057983 */ /* 0x000ea80000100800 */
[----:B------:R1:W2:Y:S01]  /*53ee0*/  @!P1 LDG.E.U8 R126, desc[UR20][R12.64] ;  /* 0x000000140c7e9981 */ /* 0x0002a2000c1e1100 */
        /* <DEDUP_REMOVED lines=8> */
[----:B------:R-:W-:Y:S01]  /*53f70*/  PRMT R106, RZ, 0x7610, R106 ;  /* 0x00007610ff6a7816 */ /* 0x000fe2000000006a */
[----:B-1----:R-:W-:Y:S02]  /*53f80*/  @!P5 IMAD.MOV.U32 R12, RZ, RZ, R6 ;  /* 0x000000ffff0cd224 */ /* 0x002fe400078e0006 */
[----:B------:R-:W-:Y:S01]  /*53f90*/  @!P5 IMAD.MOV.U32 R13, RZ, RZ, R17 ;  /* 0x000000ffff0dd224 */ /* 0x000fe200078e0011 */
[----:B------:R-:W2:Y:S04]  /*53fa0*/  LDL R6, [R1+0x1634] ;  /* 0x0016340001067983 */ /* 0x000ea80000100800 */
[----:B------:R-:W2:Y:S04]  /*53fb0*/  LDL R17, [R1+0x1630] ;  /* 0x0016300001117983 */ /* 0x000ea80000100800 */
[----:B------:R1:W2:Y:S01]  /*53fc0*/  @!P5 LDG.E.U8 R124, desc[UR20][R12.64] ;  /* 0x000000140c7cd981 */ /* 0x0002a2000c1e1100 */
[----:B------:R-:W-:-:S02]  /*53fd0*/  PRMT R104, RZ, 0x7610, R104 ;  /* 0x00007610ff687816 */ /* 0x000fc40000000068 */
[----:B------:R-:W-:Y:S02]  /*53fe0*/  PRMT R102, RZ, 0x7610, R102 ;  /* 0x00007610ff667816 */ /* 0x000fe40000000066 */
[----:B------:R-:W-:Y:S02]  /*53ff0*/  PRMT R100, RZ, 0x7610, R100 ;  /* 0x00007610ff647816 */ /* 0x000fe40000000064 */
[----:B------:R-:W-:Y:S02]  /*54000*/  PRMT R98, RZ, 0x7610, R98 ;  /* 0x00007610ff627816 */ /* 0x000fe40000000062 */
[----:B------:R-:W-:Y:S01]  /*54010*/  PRMT R96, RZ, 0x7610, R96 ;  /* 0x00007610ff607816 */ /* 0x000fe20000000060 */
[----:B------:R-:W2:Y:S01]  /*54020*/  LDL R19, [R1+0x16b0] ;  /* 0x0016b00001137983 */ /* 0x000ea20000100800 */
[----:B------:R-:W-:Y:S02]  /*54030*/  PRMT R94, RZ, 0x7610, R94 ;  /* 0x00007610ff5e7816 */ /* 0x000fe4000000005e */
[----:B------:R-:W-:-:S02]  /*54040*/  PRMT R92, RZ, 0x7610, R92 ;  /* 0x00007610ff5c7816 */ /* 0x000fc4000000005c */
[----:B------:R-:W-:Y:S01]  /*54050*/  PRMT R90, RZ, 0x7610, R90 ;  /* 0x00007610ff5a7816 */ /* 0x000fe2000000005a */
[----:B-1----:R-:W-:Y:S02]  /*54060*/  @!P1 IMAD.MOV.U32 R12, RZ, RZ, R7 ;  /* 0x000000ffff0c9224 */ /* 0x002fe400078e0007 */
[----:B------:R-:W-:Y:S01]  /*54070*/  @!P1 IMAD.MOV.U32 R13, RZ, RZ, R8 ;  /* 0x000000ffff0d9224 */ /* 0x000fe200078e0008 */
[----:B------:R-:W2:Y:S04]  /*54080*/  LDL R7, [R1+0x163c] ;  /* 0x00163c0001077983 */ /* 0x000ea80000100800 */
[----:B------:R-:W2:Y:S04]  /*54090*/  LDL R8, [R1+0x1638] ;  /* 0x0016380001087983 */ /* 0x000ea80000100800 */
[----:B------:R4:W2:Y:S04]  /*540a0*/  @!P1 LDG.E.U8 R122, desc[UR20][R12.64] ;  /* 0x000000140c7a9981 */ /* 0x0008a8000c1e1100 */
[----:B------:R-:W2:Y:S01]  /*540b0*/  LDL R18, [R1+0x16d0] ;  /* 0x0016d00001127983 */ /* 0x000ea20000100800 */
[----:B------:R-:W-:-:S02]  /*540c0*/  PRMT R88, RZ, 0x7610, R88 ;  /* 0x00007610ff587816 */ /* 0x000fc40000000058 */
[----:B------:R-:W-:Y:S02]  /*540d0*/  PRMT R86, RZ, 0x7610, R86 ;  /* 0x00007610ff567816 */ /* 0x000fe40000000056 */
[----:B------:R-:W-:Y:S01]  /*540e0*/  PRMT R84, RZ, 0x7610, R84 ;  /* 0x00007610ff547816 */ /* 0x000fe20000000054 */
[----:B------:R-:W2:Y:S04]  /*540f0*/  LDL R22, [R1+0x16e8] ;  /* 0x0016e80001167983 */ /* 0x000ea80000100800 */
        /* <DEDUP_REMOVED lines=32> */
[----:B------:R-:W2:Y:S01]  /*54300*/  LDL R80, [R1+0x844] ;  /* 0x0008440001507983 */ /* 0x000ea20000100800 */
[----:B------:R-:W-:-:S02]  /*54310*/  PRMT R85, RZ, 0x7610, R85 ;  /* 0x00007610ff557816 */ /* 0x000fc40000000055 */
[----:B------:R-:W-:Y:S01]  /*54320*/  PRMT R87, RZ, 0x7610, R87 ;  /* 0x00007610ff577816 */ /* 0x000fe20000000057 */
[----:B0-----:R-:W2:Y:S01]  /*54330*/  LDL R128, [R1+0x7dc] ;  /* 0x0007dc0001807983 */ /* 0x001ea20000100800 */
        /* <DEDUP_REMOVED lines=19> */
[----:B------:R-:W-:Y:S01]  /*54470*/  PRMT R127, RZ, 0x7610, R127 ;  /* 0x00007610ff7f7816 */ /* 0x000fe2000000007f */
[----:B------:R-:W2:Y:S01]  /*54480*/  LDL R130, [R1+0x87c] ;  /* 0x00087c0001827983 */ /* 0x000ea20000100800 */
        /* <DEDUP_REMOVED lines=8> */
[----:B------:R-:W2:Y:S01]  /*54510*/  LDL R140, [R1+0x8ac] ;  /* 0x0008ac00018c7983 */ /* 0x000ea20000100800 */
[----:B------:R-:W-:-:S03]  /*54520*/  PRMT R145, RZ, 0x7610, R145 ;  /* 0x00007610ff917816 */ /* 0x000fc60000000091 */
[----:B------:R-:W2:Y:S04]  /*54530*/  LDL R138, [R1+0x6ec] ;  /* 0x0006ec00018a7983 */ /* 0x000ea80000100800 */
[----:B------:R-:W2:Y:S04]  /*54540*/  LDL R136, [R1+0x718] ;  /* 0x0007180001887983 */ /* 0x000ea80000100800 */
[----:B------:R-:W2:Y:S01]  /*54550*/  LDL R132, [R1+0x704] ;  /* 0x0007040001847983 */ /* 0x000ea20000100800 */
[----:B----4-:R-:W-:Y:S02]  /*54560*/  @!P5 IMAD.MOV.U32 R13, RZ, RZ, R16 ;  /* 0x000000ffff0dd224 */ /* 0x010fe400078e0010 */
[----:B------:R-:W-:Y:S01]  /*54570*/  @!P5 IMAD.MOV.U32 R12, RZ, RZ, R15 ;  /* 0x000000ffff0cd224 */ /* 0x000fe200078e000f */
[----:B------:R-:W4:Y:S04]  /*54580*/  LDL R16, [R1+0x1640] ;  /* 0x0016400001107983 */ /* 0x000f280000100800 */
[----:B------:R-:W4:Y:S04]  /*54590*/  LDL R15, [R1+0x1644] ;  /* 0x00164400010f7983 */ /* 0x000f280000100800 */
[----:B------:R3:W4:Y:S02]  /*545a0*/  @!P5 LDG.E.U8 R120, desc[UR20][R12.64] ;  /* 0x000000140c78d981 */ /* 0x000724000c1e1100 */
[----:B---3--:R-:W-:-:S02]  /*545b0*/  @!P1 IMAD.MOV.U32 R13, RZ, RZ, R9 ;  /* 0x000000ffff0d9224 */ /* 0x008fc400078e0009 */
[----:B------:R-:W-:Y:S01]  /*545c0*/  @!P1 IMAD.MOV.U32 R12, RZ, RZ, R0 ;  /* 0x000000ffff0c9224 */ /* 0x000fe200078e0000 */
[----:B------:R-:W3:Y:S04]  /*545d0*/  LDL R9, [R1+0x1648] ;  /* 0x0016480001097983 */ /* 0x000ee80000100800 */
[----:B------:R-:W3:Y:S04]  /*545e0*/  LDL R0, [R1+0x164c] ;  /* 0x00164c0001007983 */ /* 0x000ee80000100800 */
[----:B------:R0:W3:Y:S02]  /*545f0*/  @!P1 LDG.E.U8 R118, desc[UR20][R12.64] ;  /* 0x000000140c769981 */ /* 0x0000e4000c1e1100 */
[----:B0-----:R-:W-:-:S02]  /*54600*/  @!P5 IMAD.MOV.U32 R12, RZ, RZ, R11 ;  /* 0x000000ffff0cd224 */ /* 0x001fc400078e000b */
[----:B------:R-:W3:Y:S01]  /*54610*/  LDL R11, [R1+0x1654] ;  /* 0x00165400010b7983 */ /* 0x000ee20000100800 */
[----:B------:R-:W-:-:S03]  /*54620*/  @!P5 IMAD.MOV.U32 R13, RZ, RZ, R14 ;  /* 0x000000ffff0dd224 */ /* 0x000fc600078e000e */
[----:B------:R-:W3:Y:S04]  /*54630*/  LDL R14, [R1+0x1650] ;  /* 0x00165000010e7983 */ /* 0x000ee80000100800 */
[----:B------:R0:W3:Y:S02]  /*54640*/  @!P5 LDG.E.U8 R116, desc[UR20][R12.64] ;  /* 0x000000140c74d981 */ /* 0x0000e4000c1e1100 */
[----:B0-----:R-:W-:Y:S02]  /*54650*/  @!P1 IMAD.MOV.U32 R12, RZ, RZ, R3 ;  /* 0x000000ffff0c9224 */ /* 0x001fe400078e0003 */
[----:B------:R-:W-:Y:S01]  /*54660*/  @!P1 IMAD.MOV.U32 R13, RZ, RZ, R10 ;  /* 0x000000ffff0d9224 */ /* 0x000fe200078e000a */
[----:B------:R-:W3:Y:S04]  /*54670*/  LDL R3, [R1+0x165c] ;  /* 0x00165c0001037983 */ /* 0x000ee80000100800 */
[----:B------:R-:W3:Y:S04]  /*54680*/  LDL R10, [R1+0x1658] ;  /* 0x00165800010a7983 */ /* 0x000ee80000100800 */
[----:B------:R2:W3:Y:S02]  /*54690*/  @!P1 LDG.E.U8 R114, desc[UR20][R12.64] ;  /* 0x000000140c729981 */ /* 0x0004e4000c1e1100 */
[----:B--2---:R-:W-:-:S02]  /*546a0*/  @!P5 IMAD.MOV.U32 R12, RZ, RZ, R4 ;  /* 0x000000ffff0cd224 */ /* 0x004fc400078e0004 */
[----:B------:R-:W2:Y:S01]  /*546b0*/  LDL R4, [R1+0x1664] ;  /* 0x0016640001047983 */ /* 0x000ea20000100800 */
        /* <DEDUP_REMOVED lines=9> */
[----:B------:R-:W-:Y:S01]  /*54750*/  @!P5 IMAD.MOV.U32 R13, RZ, RZ, R8 ;  /* 0x000000ffff0dd224 */ /* 0x000fe200078e0008 */
[----:B------:R-:W2:Y:S04]  /*54760*/  LDL R7, [R1+0x1674] ;  /* 0x0016740001077983 */ /* 0x000ea80000100800 */
[----:B------:R-:W2:Y:S04]  /*54770*/  LDL R8, [R1+0x1670] ;  /* 0x0016700001087983 */ /* 0x000ea80000100800 */
[----:B------:R4:W2:Y:S02]  /*54780*/  @!P5 LDG.E.U8 R108, desc[UR20][R12.64] ;  /* 0x000000140c6cd981 */ /* 0x0008a4000c1e1100 */
[----:B----4-:R-:W-:-:S02]  /*54790*/  @!P1 IMAD.MOV.U32 R13, RZ, RZ, R16 ;  /* 0x000000ffff0d9224 */ /* 0x010fc400078e0010 */
        /* <DEDUP_REMOVED lines=37> */
[----:B------:R3:W4:Y:S02]  /*549f0*/  @!P5 LDG.E.U8 R92, desc[UR20][R12.64] ;  /* 0x000000140c5cd981 */ /* 0x000724000c1e1100 */
[----:B---3--:R-:W-:Y:S02]  /*54a00*/  @!P1 IMAD.MOV.U32 R13, RZ, RZ, R9 ;  /* 0x000000ffff0d9224 */ /* 0x008fe400078e0009 */
[----:B------:R-:W-:Y:S01]  /*54a10*/  @!P1 IMAD.MOV.U32 R12, RZ, RZ, R0 ;  /* 0x000000ffff0c9224 */ /* 0x000fe200078e0000 */
[----:B------:R-:W3:Y:S04]  /*54a20*/  LDL R9, [R1+0x16c8] ;  /* 0x0016c80001097983 */ /* 0x000ee80000100800 */
[----:B------:R-:W3:Y:S04]  /*54a30*/  LDL R0, [R1+0x16cc] ;  /* 0x0016cc0001007983 */ /* 0x000ee80000100800 */
[----:B------:R0:W3:Y:S02]  /*54a40*/  @!P1 LDG.E.U8 R90, desc[UR20][R12.64] ;  /* 0x000000140c5a9981 */ /* 0x0000e4000c1e1100 */
[----:B0-----:R-:W-:-:S02]  /*54a50*/  @!P5 IMAD.MOV.U32 R12, RZ, RZ, R11 ;  /* 0x000000ffff0cd224 */ /* 0x001fc400078e000b */
[----:B------:R-:W3:Y:S01]  /*54a60*/  LDL R11, [R1+0x16d4] ;  /* 0x0016d400010b7983 */ /* 0x000ee20000100800 */
[----:B------:R-:W-:-:S05]  /*54a70*/  @!P5 IMAD.MOV.U32 R13, RZ, RZ, R14 ;  /* 0x000000ffff0dd224 */ /* 0x000fca00078e000e */
[----:B------:R0:W3:Y:S02]  /*54a80*/  @!P5 LDG.E.U8 R88, desc[UR20][R12.64] ;  /* 0x000000140c58d981 */ /* 0x0000e4000c1e1100 */
[----:B0-----:R-:W-:Y:S02]  /*54a90*/  @!P1 IMAD.MOV.U32 R12, RZ, RZ, R3 ;  /* 0x000000ffff0c9224 */ /* 0x001fe400078e0003 */
[----:B------:R-:W-:Y:S01]  /*54aa0*/  @!P1 IMAD.MOV.U32 R13, RZ, RZ, R10 ;  /* 0x000000ffff0d9224 */ /* 0x000fe200078e000a */
[----:B------:R-:W3:Y:S04]  /*54ab0*/  LDL R3, [R1+0x16dc] ;  /* 0x0016dc0001037983 */ /* 0x000ee80000100800 */
[----:B------:R-:W3:Y:S04]  /*54ac0*/  LDL R10, [R1+0x16d8] ;  /* 0x0016d800010a7983 */ /* 0x000ee80000100800 */
[----:B------:R0:W3:Y:S01]  /*54ad0*/  @!P1 LDG.E.U8 R86, desc[UR20][R12.64] ;  /* 0x000000140c569981 */ /* 0x0000e2000c1e1100 */
[----:B--2---:R-:W-:-:S03]  /*54ae0*/  @!P5 IMAD.MOV.U32 R14, RZ, RZ, R4 ;  /* 0x000000ffff0ed224 */ /* 0x004fc600078e0004 */
[----:B------:R-:W2:Y:S01]  /*54af0*/  LDL R4, [R1+0x16e4] ;  /* 0x0016e40001047983 */ /* 0x000ea20000100800 */
[----:B------:R-:W-:-:S03]  /*54b00*/  @!P5 IMAD.MOV.U32 R15, RZ, RZ, R5 ;  /* 0x000000ffff0fd224 */ /* 0x000fc600078e0005 */
[----:B------:R-:W2:Y:S01]  /*54b10*/  LDL R5, [R1+0x16e0] ;  /* 0x0016e00001057983 */ /* 0x000ea20000100800 */
[----:B0-----:R-:W-:-:S03]  /*54b20*/  PRMT R12, RZ, 0x7610, R12 ;  /* 0x00007610ff0c7816 */ /* 0x001fc6000000000c */
[----:B------:R0:W2:Y:S01]  /*54b30*/  @!P5 LDG.E.U8 R84, desc[UR20][R14.64] ;  /* 0x000000140e54d981 */ /* 0x0000a2000c1e1100 */
[----:B------:R-:W-:Y:S01]  /*54b40*/  PRMT R13, RZ, 0x7610, R13 ;  /* 0x00007610ff0d7816 */ /* 0x000fe2000000000d */
[----:B0-----:R-:W-:Y:S02]  /*54b50*/  @!P1 IMAD.MOV.U32 R14, RZ, RZ, R6 ;  /* 0x000000ffff0e9224 */ /* 0x001fe400078e0006 */
[----:B------:R-:W-:Y:S01]  /*54b60*/  @!P1 IMAD.MOV.U32 R15, RZ, RZ, R19 ;  /* 0x000000ffff0f9224 */ /* 0x000fe200078e0013 */
[----:B------:R-:W2:Y:S04]  /*54b70*/  LDL R6, [R1+0x16ec] ;  /* 0x0016ec0001067983 */ /* 0x000ea80000100800 */
[----:B------:R0:W2:Y:S02]  /*54b80*/  @!P1 LDG.E.U8 R12, desc[UR20][R14.64] ;  /* 0x000000140e0c9981 */ /* 0x0000a4000c1e1100 */
[----:B0-----:R-:W-:-:S02]  /*54b90*/  @!P5 IMAD.MOV.U32 R14, RZ, RZ, R7 ;  /* 0x000000ffff0ed224 */ /* 0x001fc400078e0007 */
[----:B------:R-:W-:Y:S01]  /*54ba0*/  @!P5 IMAD.MOV.U32 R15, RZ, RZ, R8 ;  /* 0x000000ffff0fd224 */ /* 0x000fe200078e0008 */
[----:B------:R-:W2:Y:S04]  /*54bb0*/  LDL R7, [R1+0x16f4] ;  /* 0x0016f40001077983 */ /* 0x000ea80000100800 */
[----:B------:R-:W2:Y:S04]  /*54bc0*/  LDL R8, [R1+0x16f0] ;  /* 0x0016f00001087983 */ /* 0x000ea80000100800 */
[----:B------:R0:W2:Y:S02]  /*54bd0*/  @!P5 LDG.E.U8 R13, desc[UR20][R14.64] ;  /* 0x000000140e0dd981 */ /* 0x0000a4000c1e1100 */
[----:B0-----:R-:W-:-:S02]  /*54be0*/  PRMT R14, RZ, 0x7610, R14 ;  /* 0x00007610ff0e7816 */ /* 0x001fc4000000000e */
[----:B------:R-:W-:Y:S01]  /*54bf0*/  PRMT R15, RZ, 0x7610, R15 ;  /* 0x00007610ff0f7816 */ /* 0x000fe2000000000f */
[----:B------:R-:W-:-:S03]  /*54c00*/  @!P1 IMAD.MOV.U32 R19, RZ, RZ, R18 ;  /* 0x000000ffff139224 */ /* 0x000fc600078e0012 */
[----:B----4-:R3:W4:Y:S02]  /*54c10*/  @!P1 LDG.E.U8 R14, desc[UR20][R16.64] ;  /* 0x00000014100e9981 */ /* 0x010724000c1e1100 */
[----:B---3--:R-:W-:Y:S02]  /*54c20*/  @!P5 IMAD.MOV.U32 R17, RZ, RZ, R9 ;  /* 0x000000ffff11d224 */ /* 0x008fe400078e0009 */
[----:B------:R-:W-:Y:S01]  /*54c30*/  @!P5 IMAD.MOV.U32 R16, RZ, RZ, R0 ;  /* 0x000000ffff10d224 */ /* 0x000fe200078e0000 */
[----:B------:R-:W3:Y:S04]  /*54c40*/  LDL R9, [R1+0x1700] ;  /* 0x0017000001097983 */ /* 0x000ee80000100800 */
[----:B------:R-:W4:Y:S04]  /*54c50*/  LDL R0, [R1+0x1704] ;  /* 0x0017040001007983 */ /* 0x000f280000100800 */
[----:B------:R0:W4:Y:S01]  /*54c60*/  @!P5 LDG.E.U8 R15, desc[UR20][R16.64] ;  /* 0x00000014100fd981 */ /* 0x000122000c1e1100 */
[----:B------:R-:W-:-:S03]  /*54c70*/  @!P1 IMAD.MOV.U32 R18, RZ, RZ, R11 ;  /* 0x000000ffff129224 */ /* 0x000fc600078e000b */
[----:B------:R-:W4:Y:S01]  /*54c80*/  LDL R11, [R1+0x170c] ;  /* 0x00170c00010b7983 */ /* 0x000f220000100800 */
[----:B0-----:R-:W-:-:S06]  /*54c90*/  PRMT R16, RZ, 0x7610, R16 ;  /* 0x00007610ff107816 */ /* 0x001fcc0000000010 */
[----:B------:R0:W4:Y:S02]  /*54ca0*/  @!P1 LDG.E.U8 R16, desc[UR20][R18.64] ;  /* 0x0000001412109981 */ /* 0x000124000c1e1100 */
[----:B0-----:R-:W-:Y:S02]  /*54cb0*/  @!P5 IMAD.MOV.U32 R18, RZ, RZ, R3 ;  /* 0x000000ffff12d224 */ /* 0x001fe400078e0003 */
[----:B------:R-:W-:Y:S01]  /*54cc0*/  @!P5 IMAD.MOV.U32 R19, RZ, RZ, R10 ;  /* 0x000000ffff13d224 */ /* 0x000fe200078e000a */
[----:B------:R-:W4:Y:S04]  /*54cd0*/  LDL R3, [R1+0x1714] ;  /* 0x0017140001037983 */ /* 0x000f280000100800 */
[----:B------:R-:W4:Y:S01]  /*54ce0*/  LDL R10, [R1+0x1710] ;  /* 0x00171000010a7983 */ /* 0x000f220000100800 */
[----:B--2---:R-:W-:-:S03]  /*54cf0*/  @!P1 IMAD.MOV.U32 R20, RZ, RZ, R4 ;  /* 0x000000ffff149224 */ /* 0x004fc600078e0004 */
[----:B------:R-:W2:Y:S01]  /*54d00*/  LDL R4, [R1+0x172c] ;  /* 0x00172c0001047983 */ /* 0x000ea20000100800 */
[----:B------:R-:W-:Y:S01]  /*54d10*/  PRMT R17, RZ, 0x7610, R17 ;  /* 0x00007610ff117816 */ /* 0x000fe20000000011 */
[----:B------:R-:W-:Y:S02]  /*54d20*/  @!P1 IMAD.MOV.U32 R21, RZ, RZ, R5 ;  /* 0x000000ffff159224 */ /* 0x000fe400078e0005 */
[----:B------:R-:W2:Y:S04]  /*54d30*/  LDL R5, [R1+0x1728] ;  /* 0x0017280001057983 */ /* 0x000ea80000100800 */
[----:B------:R0:W2:Y:S02]  /*54d40*/  @!P5 LDG.E.U8 R17, desc[UR20][R18.64] ;  /* 0x000000141211d981 */ /* 0x0000a4000c1e1100 */
[----:B0-----:R-:W-:-:S02]  /*54d50*/  PRMT R18, RZ, 0x7610, R18 ;  /* 0x00007610ff127816 */ /* 0x001fc40000000012 */
[----:B------:R-:W-:-:S04]  /*54d60*/  PRMT R19, RZ, 0x7610, R19 ;  /* 0x00007610ff137816 */ /* 0x000fc80000000013 */
[----:B------:R0:W2:Y:S02]  /*54d70*/  @!P1 LDG.E.U8 R18, desc[UR20][R20.64] ;  /* 0x0000001414129981 */ /* 0x0000a4000c1e1100 */
[----:B0-----:R-:W-:Y:S02]  /*54d80*/  @!P5 IMAD.MOV.U32 R20, RZ, RZ, R6 ;  /* 0x000000ffff14d224 */ /* 0x001fe400078e0006 */
[----:B------:R-:W-:Y:S01]  /*54d90*/  @!P5 IMAD.MOV.U32 R21, RZ, RZ, R22 ;  /* 0x000000ffff15d224 */ /* 0x000fe200078e0016 */
[----:B------:R-:W2:Y:S01]  /*54da0*/  LDL R6, [R1+0x1734] ;  /* 0x0017340001067983 */ /* 0x000ea20000100800 */
[----:B------:R-:W-:Y:S02]  /*54db0*/  @!P1 IMAD.MOV.U32 R22, RZ, RZ, R7 ;  /* 0x000000ffff169224 */ /* 0x000fe400078e0007 */
[----:B------:R-:W-:Y:S01]  /*54dc0*/  @!P1 IMAD.MOV.U32 R23, RZ, RZ, R8 ;  /* 0x000000ffff179224 */ /* 0x000fe200078e0008 */
[----:B------:R-:W2:Y:S04]  /*54dd0*/  LDL R7, [R1+0x173c] ;  /* 0x00173c0001077983 */ /* 0x000ea80000100800 */
[----:B------:R0:W2:Y:S04]  /*54de0*/  @!P5 LDG.E.U8 R19, desc[UR20][R20.64] ;  /* 0x000000141413d981 */ /* 0x0000a8000c1e1100 */
[----:B------:R-:W2:Y:S01]  /*54df0*/  LDL R8, [R1+0x1738] ;  /* 0x0017380001087983 */ /* 0x000ea20000100800 */
[----:B0-----:R-:W-:-:S02]  /*54e00*/  PRMT R20, RZ, 0x7610, R20 ;  /* 0x00007610ff147816 */ /* 0x001fc40000000014 */
[----:B------:R-:W-:-:S04]  /*54e10*/  PRMT R21, RZ, 0x7610, R21 ;  /* 0x00007610ff157816 */ /* 0x000fc80000000015 */
[----:B------:R0:W2:Y:S02]  /*54e20*/  @!P1 LDG.E.U8 R20, desc[UR20][R22.64] ;  /* 0x0000001416149981 */ /* 0x0000a4000c1e1100 */
[----:B0-----:R-:W-:Y:S02]  /*54e30*/  @!P5 IMAD.MOV.U32 R22, RZ, RZ, R24 ;  /* 0x000000ffff16d224 */ /* 0x001fe400078e0018 */
[----:B------:R-:W-:-:S05]  /*54e40*/  @!P5 IMAD.MOV.U32 R23, RZ, RZ, R25 ;  /* 0x000000ffff17d224 */ /* 0x000fca00078e0019 */
[----:B------:R0:W2:Y:S02]  /*54e50*/  @!P5 LDG.E.U8 R21, desc[UR20][R22.64] ;  /* 0x000000141615d981 */ /* 0x0000a4000c1e1100 */
[----:B0-----:R-:W-:Y:S02]  /*54e60*/  PRMT R22, RZ, 0x7610, R22 ;  /* 0x00007610ff167816 */ /* 0x001fe40000000016 */
[----:B------:R-:W-:Y:S01]  /*54e70*/  PRMT R23, RZ, 0x7610, R23 ;  /* 0x00007610ff177816 */ /* 0x000fe20000000017 */
[----:B---3--:R-:W-:Y:S02]  /*54e80*/  @!P1 IMAD.MOV.U32 R25, RZ, RZ, R9 ;  /* 0x000000ffff199224 */ /* 0x008fe400078e0009 */
[----:B----4-:R-:W-:Y:S01]  /*54e90*/  @!P1 IMAD.MOV.U32 R24, RZ, RZ, R0 ;  /* 0x000000ffff189224 */ /* 0x010fe200078e0000 */
[----:B------:R-:W3:Y:S04]  /*54ea0*/  LDL R9, [R1+0x1748] ;  /* 0x0017480001097983 */ /* 0x000ee80000100800 */
[----:B------:R-:W4:Y:S04]  /*54eb0*/  LDL R0, [R1+0x174c] ;  /* 0x00174c0001007983 */ /* 0x000f280000100800 */
[----:B------:R0:W4:Y:S02]  /*54ec0*/  @!P1 LDG.E.U8 R22, desc[UR20][R24.64] ;  /* 0x0000001418169981 */ /* 0x000124000c1e1100 */
[----:B0-----:R-:W-:-:S02]  /*54ed0*/  @!P5 IMAD.MOV.U32 R24, RZ, RZ, R11 ;  /* 0x000000ffff18d224 */ /* 0x001fc400078e000b */
[----:B------:R-:W4:Y:S01]  /*54ee0*/  LDL R11, [R1+0x1754] ;  /* 0x00175400010b7983 */ /* 0x000f220000100800 */
[----:B------:R-:W-:-:S05]  /*54ef0*/  @!P5 IMAD.MOV.U32 R25, RZ, RZ, R26 ;  /* 0x000000ffff19d224 */ /* 0x000fca00078e001a */
[----:B------:R0:W4:Y:S02]  /*54f00*/  @!P5 LDG.E.U8 R23, desc[UR20][R24.64] ;  /* 0x000000141817d981 */ /* 0x000124000c1e1100 */
[----:B0-----:R-:W-:Y:S01]  /*54f10*/  PRMT R24, RZ, 0x7610, R24 ;  /* 0x00007610ff187816 */ /* 0x001fe20000000018 */
[----:B------:R-:W-:Y:S02]  /*54f20*/  @!P1 IMAD.MOV.U32 R26, RZ, RZ, R3 ;  /* 0x000000ffff1a9224 */ /* 0x000fe400078e0003 */
[----:B------:R-:W-:Y:S01]  /*54f30*/  @!P1 IMAD.MOV.U32 R27, RZ, RZ, R10 ;  /* 0x000000ffff1b9224 */ /* 0x000fe200078e000a */
[----:B------:R-:W4:Y:S04]  /*54f40*/  LDL R3, [R1+0x175c] ;  /* 0x00175c0001037983 */ /* 0x000f280000100800 */
[----:B------:R-:W4:Y:S04]  /*54f50*/  LDL R10, [R1+0x1758] ;  /* 0x00175800010a7983 */ /* 0x000f280000100800 */
[----:B------:R2:W4:Y:S02]  /*54f60*/  @!P1 LDG.E.U8 R24, desc[UR20][R26.64] ;  /* 0x000000141a189981 */ /* 0x000524000c1e1100 */
[----:B--2---:R-:W-:-:S02]  /*54f70*/  @!P5 IMAD.MOV.U32 R26, RZ, RZ, R4 ;  /* 0x000000ffff1ad224 */ /* 0x004fc400078e0004 */
[----:B------:R-:W2:Y:S01]  /*54f80*/  LDL R4, [R1+0x1764] ;  /* 0x0017640001047983 */ /* 0x000ea20000100800 */
[----:B------:R-:W-:Y:S01]  /*54f90*/  PRMT R25, RZ, 0x7610, R25 ;  /* 0x00007610ff197816 */ /* 0x000fe20000000019 */
[----:B------:R-:W-:Y:S02]  /*54fa0*/  @!P5 IMAD.MOV.U32 R27, RZ, RZ, R5 ;  /* 0x000000ffff1bd224 */ /* 0x000fe400078e0005 */
[----:B------:R-:W2:Y:S04]  /*54fb0*/  LDL R5, [R1+0x1760] ;  /* 0x0017600001057983 */ /* 0x000ea80000100800 */
[----:B------:R0:W2:Y:S01]  /*54fc0*/  @!P5 LDG.E.U8 R25, desc[UR20][R26.64] ;  /* 0x000000141a19d981 */ /* 0x0000a2000c1e1100 */
[----:B------:R-:W-:Y:S01]  /*54fd0*/  @!P1 IMAD.MOV.U32 R29, RZ, RZ, R28 ;  /* 0x000000ffff1d9224 */ /* 0x000fe200078e001c */
[----:B0-----:R-:W-:-:S02]  /*54fe0*/  PRMT R26, RZ, 0x7610, R26 ;  /* 0x00007610ff1a7816 */ /* 0x001fc4000000001a */
[----:B------:R-:W-:Y:S01]  /*54ff0*/  PRMT R27, RZ, 0x7610, R27 ;  /* 0x00007610ff1b7816 */ /* 0x000fe2000000001b */
[----:B------:R-:W-:Y:S02]  /*55000*/  @!P1 IMAD.MOV.U32 R28, RZ, RZ, R6 ;  /* 0x000000ffff1c9224 */ /* 0x000fe400078e0006 */
[----:B------:R-:W2:Y:S04]  /*55010*/  LDL R6, [R1+0x176c] ;  /* 0x00176c0001067983 */ /* 0x000ea80000100800 */
[----:B------:R0:W2:Y:S02]  /*55020*/  @!P1 LDG.E.U8 R26, desc[UR20][R28.64] ;  /* 0x000000141c1a9981 */ /* 0x0000a4000c1e1100 */
[----:B0-----:R-:W-:Y:S02]  /*55030*/  @!P5 IMAD.MOV.U32 R28, RZ, RZ, R7 ;  /* 0x000000ffff1cd224 */ /* 0x001fe400078e0007 */
[----:B------:R-:W-:Y:S01]  /*55040*/  @!P5 IMAD.MOV.U32 R29, RZ, RZ, R8 ;  /* 0x000000ffff1dd224 */ /* 0x000fe200078e0008 */
[----:B------:R-:W2:Y:S04]  /*55050*/  LDL R7, [R1+0x1774] ;  /* 0x0017740001077983 */ /* 0x000ea80000100800 */
[----:B------:R-:W2:Y:S04]  /*55060*/  LDL R8, [R1+0x1770] ;  /* 0x0017700001087983 */ /* 0x000ea80000100800 */
[----:B------:R0:W2:Y:S02]  /*55070*/  @!P5 LDG.E.U8 R27, desc[UR20][R28.64] ;  /* 0x000000141c1bd981 */ /* 0x0000a4000c1e1100 */
[----:B0-----:R-:W-:-:S02]  /*55080*/  PRMT R28, RZ, 0x7610, R28 ;  /* 0x00007610ff1c7816 */ /* 0x001fc4000000001c */
[----:B------:R-:W-:-:S04]  /*55090*/  PRMT R29, RZ, 0x7610, R29 ;  /* 0x00007610ff1d7816 */ /* 0x000fc8000000001d */
[----:B------:R3:W2:Y:S01]  /*550a0*/  @!P1 LDG.E.U8 R28, desc[UR20][R30.64] ;  /* 0x000000141e1c9981 */ /* 0x0006a2000c1e1100 */
[----:B------:R-:W-:Y:S02]  /*550b0*/  @!P1 IMAD.MOV.U32 R33, RZ, RZ, R32 ;  /* 0x000000ffff219224 */ /* 0x000fe400078e0020 */
[----:B---3--:R-:W-:Y:S02]  /*550c0*/  @!P5 IMAD.MOV.U32 R31, RZ, RZ, R9 ;  /* 0x000000ffff1fd224 */ /* 0x008fe400078e0009 */
[----:B----4-:R-:W-:Y:S01]  /*550d0*/  @!P5 IMAD.MOV.U32 R30, RZ, RZ, R0 ;  /* 0x000000ffff1ed224 */ /* 0x010fe200078e0000 */
        /* <DEDUP_REMOVED lines=22> */
[----:B------:R-:W2:Y:S04]  /*55240*/  LDL R6, [R1+0x17b4] ;  /* 0x0017b40001067983 */ /* 0x000ea80000100800 */
[----:B------:R0:W2:Y:S01]  /*55250*/  @!P5 LDG.E.U8 R33, desc[UR20][R34.64] ;  /* 0x000000142221d981 */ /* 0x0000a2000c1e1100 */
[----:B------:R-:W-:-:S02]  /*55260*/  @!P1 IMAD.MOV.U32 R36, RZ, RZ, R7 ;  /* 0x000000ffff249224 */ /* 0x000fc400078e0007 */
[----:B------:R-:W-:Y:S01]  /*55270*/  @!P1 IMAD.MOV.U32 R37, RZ, RZ, R8 ;  /* 0x000000ffff259224 */ /* 0x000fe200078e0008 */
[----:B------:R-:W2:Y:S04]  /*55280*/  LDL R7, [R1+0x17bc] ;  /* 0x0017bc0001077983 */ /* 0x000ea80000100800 */
[----:B------:R-:W2:Y:S01]  /*55290*/  LDL R8, [R1+0x17b8] ;  /* 0x0017b80001087983 */ /* 0x000ea20000100800 */
[----:B0-----:R-:W-:Y:S02]  /*552a0*/  PRMT R34, RZ, 0x7610, R34 ;  /* 0x00007610ff227816 */ /* 0x001fe40000000022 */
        /* <DEDUP_REMOVED lines=71> */
[----:B------:R-:W2:Y:S01]  /*55720*/  LDL R7, [R1+0x183c] ;  /* 0x00183c0001077983 */ /* 0x000ea20000100800 */
[----:B0-----:R-:W-:-:S03]  /*55730*/  PRMT R48, RZ, 0x7610, R48 ;  /* 0x00007610ff307816 */ /* 0x001fc60000000030 */
[----:B------:R-:W2:Y:S01]  /*55740*/  LDL R8, [R1+0x1838] ;  /* 0x0018380001087983 */ /* 0x000ea20000100800 */
[----:B------:R-:W-:-:S03]  /*55750*/  PRMT R49, RZ, 0x7610, R49 ;  /* 0x00007610ff317816 */ /* 0x000fc60000000031 */
        /* <DEDUP_REMOVED lines=70> */
[----:B0-----:R-:W-:Y:S01]  /*55bc0*/  PRMT R62, RZ, 0x7610, R62 ;  /* 0x00007610ff3e7816 */ /* 0x001fe2000000003e */
[----:B------:R-:W2:Y:S04]  /*55bd0*/  LDL R8, [R1+0x754] ;  /* 0x0007540001087983 */ /* 0x000ea80000100800 */
        /* <DEDUP_REMOVED lines=27> */
[----:B------:R-:W-:Y:S01]  /*55d90*/  @!P1 IMAD.MOV.U32 R71, RZ, RZ, R70 ;  /* 0x000000ffff479224 */ /* 0x000fe200078e0046 */
[----:B------:R-:W2:Y:S04]  /*55da0*/  LDL R5, [R1+0x77c] ;  /* 0x00077c0001057983 */ /* 0x000ea80000100800 */
[----:B------:R0:W2:Y:S02]  /*55db0*/  @!P5 LDG.E.U8 R67, desc[UR20][R68.64] ;  /* 0x000000144443d981 */ /* 0x0000a4000c1e1100 */
        /* <DEDUP_REMOVED lines=15> */
[----:B------:R-:W3:Y:S01]  /*55eb0*/  LDL R9, [R1+0x7cc] ;  /* 0x0007cc0001097983 */ /* 0x000ee20000100800 */
[----:B----4-:R-:W-:-:S03]  /*55ec0*/  @!P5 IMAD.MOV.U32 R72, RZ, RZ, R0 ;  /* 0x000000ffff48d224 */ /* 0x010fc600078e0000 */
        /* <DEDUP_REMOVED lines=23> */
[----:B------:R-:W-:Y:S01]  /*56040*/  @!P5 IMAD.MOV.U32 R79, RZ, RZ, R8 ;  /* 0x000000ffff4fd224 */ /* 0x000fe200078e0008 */
[----:B0-----:R-:W-:Y:S01]  /*56050*/  PRMT R76, RZ, 0x7610, R76 ;  /* 0x00007610ff4c7816 */ /* 0x001fe2000000004c */
[----:B------:R-:W-:Y:S01]  /*56060*/  @!P5 IMAD.MOV.U32 R78, RZ, RZ, R7 ;  /* 0x000000ffff4ed224 */ /* 0x000fe200078e0007 */
[----:B------:R-:W2:Y:S04]  /*56070*/  LDL R8, [R1+0x790] ;  /* 0x0007900001087983 */ /* 0x000ea80000100800 */
[----:B------:R-:W2:Y:S04]  /*56080*/  LDL R7, [R1+0x8cc] ;  /* 0x0008cc0001077983 */ /* 0x000ea80000100800 */
[----:B------:R3:W2:Y:S01]  /*56090*/  @!P5 LDG.E.U8 R76, desc[UR20][R78.64] ;  /* 0x000000144e4cd981 */ /* 0x0006a2000c1e1100 */
[----:B------:R-:W-:Y:S01]  /*560a0*/  PRMT R77, RZ, 0x7610, R77 ;  /* 0x00007610ff4d7816 */ /* 0x000fe2000000004d */
[----:B------:R-:W-:-:S02]  /*560b0*/  @!P5 IMAD.MOV.U32 R81, RZ, RZ, R80 ;  /* 0x000000ffff51d224 */ /* 0x000fc400078e0050 */
        /* <DEDUP_REMOVED lines=23> */
[----:B------:R-:W2:Y:S01]  /*56230*/  LDL R6, [R1+0x7b0] ;  /* 0x0007b00001067983 */ /* 0x000ea20000100800 */
[----:B------:R-:W-:-:S03]  /*56240*/  @!P1 IMAD.MOV.U32 R83, RZ, RZ, R7 ;  /* 0x000000ffff539224 */ /* 0x000fc600078e0007 */
[----:B------:R-:W2:Y:S04]  /*56250*/  LDL R7, [R1+0x7ac] ;  /* 0x0007ac0001077983 */ /* 0x000ea80000100800 */
[----:B------:R0:W2:Y:S02]  /*56260*/  @!P1 LDG.E.U8 R81, desc[UR20][R82.64] ;  /* 0x0000001452519981 */ /* 0x0000a4000c1e1100 */
[----:B0-----:R-:W-:Y:S02]  /*56270*/  @!P1 IMAD.MOV.U32 R82, RZ, RZ, R8 ;  /* 0x000000ffff529224 */ /* 0x001fe400078e0008 */
[----:B------:R-:W2:Y:S01]  /*56280*/  LDL R8, [R1+0x7d8] ;  /* 0x0007d80001087983 */ /* 0x000ea20000100800 */
[----:B---3--:R-:W-:-:S03]  /*56290*/  @!P1 IMAD.MOV.U32 R83, RZ, RZ, R9 ;  /* 0x000000ffff539224 */ /* 0x008fc600078e0009 */
        /* <DEDUP_REMOVED lines=8> */
[----:B------:R-:W-:Y:S01]  /*56320*/  @!P1 IMAD.MOV.U32 R83, RZ, RZ, R10 ;  /* 0x000000ffff539224 */ /* 0x000fe200078e000a */
[----:B------:R-:W4:Y:S04]  /*56330*/  LDL R3, [R1+0x860] ;  /* 0x0008600001037983 */ /* 0x000f280000100800 */
[----:B------:R-:W4:Y:S04]  /*56340*/  LDL R10, [R1+0x854] ;  /* 0x00085400010a7983 */ /* 0x000f280000100800 */
[----:B------:R2:W4:Y:S02]  /*56350*/  @!P1 LDG.E.U8 R89, desc[UR20][R82.64] ;  /* 0x0000001452599981 */ /* 0x000524000c1e1100 */
[----:B--2---:R-:W-:-:S02]  /*56360*/  @!P5 IMAD.MOV.U32 R82, RZ, RZ, R4 ;  /* 0x000000ffff52d224 */ /* 0x004fc400078e0004 */
[----:B------:R-:W2:Y:S01]  /*56370*/  LDL R4, [R1+0x85c] ;  /* 0x00085c0001047983 */ /* 0x000ea20000100800 */
[----:B------:R-:W-:-:S03]  /*56380*/  @!P5 IMAD.MOV.U32 R83, RZ, RZ, R5 ;  /* 0x000000ffff53d224 */ /* 0x000fc600078e0005 */
[----:B------:R-:W2:Y:S04]  /*56390*/  LDL R5, [R1+0x8d8] ;  /* 0x0008d80001057983 */ /* 0x000ea80000100800 */
        /* <DEDUP_REMOVED lines=36> */
[----:B---3--:R-:W-:-:S02]  /*565e0*/  @!P5 IMAD.MOV.U32 R82, RZ, RZ, R9 ;  /* 0x000000ffff52d224 */ /* 0x008fc400078e0009 */
[----:B------:R-:W3:Y:S01]  /*565f0*/  LDL R9, [R1+0x868] ;  /* 0x0008680001097983 */ /* 0x000ee20000100800 */
[----:B----4-:R-:W-:-:S03]  /*56600*/  @!P5 IMAD.MOV.U32 R83, RZ, RZ, R11 ;  /* 0x000000ffff53d224 */ /* 0x010fc600078e000b */
[----:B------:R-:W4:Y:S04]  /*56610*/  LDL R11, [R1+0x810] ;  /* 0x00081000010b7983 */ /* 0x000f280000100800 */
        /* <DEDUP_REMOVED lines=22> */
[----:B------:R-:W2:Y:S01]  /*56780*/  LDL R128, [R1+0x880] ;  /* 0x0008800001807983 */ /* 0x000ea20000100800 */
[----:B----4-:R-:W-:-:S03]  /*56790*/  @!P1 IMAD.MOV.U32 R82, RZ, RZ, R11 ;  /* 0x000000ffff529224 */ /* 0x010fc600078e000b */
[----:B------:R-:W4:Y:S04]  /*567a0*/  LDL R11, [R1+0x814] ;  /* 0x00081400010b7983 */ /* 0x000f280000100800 */
[----:B------:R3:W4:Y:S02]  /*567b0*/  @!P1 LDG.E.U8 R117, desc[UR20][R82.64] ;  /* 0x0000001452759981 */ /* 0x000724000c1e1100 */
[----:B---3--:R-:W-:Y:S02]  /*567c0*/  @!P5 IMAD.MOV.U32 R82, RZ, RZ, R9 ;  /* 0x000000ffff52d224 */ /* 0x008fe400078e0009 */
[----:B------:R-:W3:Y:S01]  /*567d0*/  LDL R9, [R1+0x820] ;  /* 0x0008200001097983 */ /* 0x000ee20000100800 */
[----:B------:R-:W-:-:S03]  /*567e0*/  @!P5 IMAD.MOV.U32 R83, RZ, RZ, R10 ;  /* 0x000000ffff53d224 */ /* 0x000fc600078e000a */
[----:B------:R-:W3:Y:S04]  /*567f0*/  LDL R10, [R1+0x81c] ;  /* 0x00081c00010a7983 */ /* 0x000ee80000100800 */
[----:B------:R0:W3:Y:S02]  /*56800*/  @!P5 LDG.E.U8 R119, desc[UR20][R82.64] ;  /* 0x000000145277d981 */ /* 0x0000e4000c1e1100 */
[----:B0-----:R-:W-:Y:S02]  /*56810*/  @!P1 IMAD.MOV.U32 R82, RZ, RZ, R0 ;  /* 0x000000ffff529224 */ /* 0x001fe400078e0000 */
[----:B--2---:R-:W-:Y:S01]  /*56820*/  @!P1 IMAD.MOV.U32 R83, RZ, RZ, R4 ;  /* 0x000000ffff539224 */ /* 0x004fe200078e0004 */
[----:B------:R-:W2:Y:S04]  /*56830*/  LDL R0, [R1+0x828] ;  /* 0x0008280001007983 */ /* 0x000ea80000100800 */
[----:B------:R-:W2:Y:S04]  /*56840*/  LDL R4, [R1+0x824] ;  /* 0x0008240001047983 */ /* 0x000ea80000100800 */
[----:B------:R0:W2:Y:S02]  /*56850*/  @!P1 LDG.E.U8 R121, desc[UR20][R82.64] ;  /* 0x0000001452799981 */ /* 0x0000a4000c1e1100 */
[----:B0-----:R-:W-:-:S02]  /*56860*/  @!P5 IMAD.MOV.U32 R82, RZ, RZ, R3 ;  /* 0x000000ffff52d224 */ /* 0x001fc400078e0003 */
        /* <DEDUP_REMOVED lines=17> */
[----:B------:R-:W4:Y:S04]  /*56980*/  LDL R10, [R1+0x890] ;  /* 0x00089000010a7983 */ /* 0x000f280000100800 */
[----:B------:R2:W4:Y:S02]  /*56990*/  @!P1 LDG.E.U8 R129, desc[UR20][R82.64] ;  /* 0x0000001452819981 */ /* 0x000524000c1e1100 */
[----:B--2---:R-:W-:Y:S02]  /*569a0*/  @!P5 IMAD.MOV.U32 R82, RZ, RZ, R0 ;  /* 0x000000ffff52d224 */ /* 0x004fe400078e0000 */
[----:B------:R-:W-:Y:S01]  /*569b0*/  @!P5 IMAD.MOV.U32 R83, RZ, RZ, R4 ;  /* 0x000000ffff53d224 */ /* 0x000fe200078e0004 */
        /* <DEDUP_REMOVED lines=15> */
[----:B------:R0:W2:Y:S02]  /*56ab0*/  @!P1 LDG.E.U8 R137, desc[UR20][R82.64] ;  /* 0x0000001452899981 */ /* 0x0000a4000c1e1100 */
[----:B0-----:R-:W-:Y:S02]  /*56ac0*/  @!P5 IMAD.MOV.U32 R82, RZ, RZ, R8 ;  /* 0x000000ffff52d224 */ /* 0x001fe400078e0008 */
[----:B------:R-:W2:Y:S01]  /*56ad0*/  LDL R8, [R1+0x8a0] ;  /* 0x0008a00001087983 */ /* 0x000ea20000100800 */
[----:B---3--:R-:W-:-:S03]  /*56ae0*/  @!P5 IMAD.MOV.U32 R83, RZ, RZ, R9 ;  /* 0x000000ffff53d224 */ /* 0x008fc600078e0009 */
[----:B------:R-:W3:Y:S04]  /*56af0*/  LDL R9, [R1+0x89c] ;  /* 0x00089c0001097983 */ /* 0x000ee80000100800 */
[----:B------:R4:W3:Y:S02]  /*56b00*/  @!P5 LDG.E.U8 R139, desc[UR20][R82.64] ;  /* 0x00000014528bd981 */ /* 0x0008e4000c1e1100 */
[----:B----4-:R-:W-:Y:S02]  /*56b10*/  @!P1 IMAD.MOV.U32 R82, RZ, RZ, R10 ;  /* 0x000000ffff529224 */ /* 0x010fe400078e000a */
[----:B------:R-:W-:-:S05]  /*56b20*/  @!P1 IMAD.MOV.U32 R83, RZ, RZ, R11 ;  /* 0x000000ffff539224 */ /* 0x000fca00078e000b */
[----:B------:R2:W4:Y:S02]  /*56b30*/  @!P1 LDG.E.U8 R141, desc[UR20][R82.64] ;  /* 0x00000014528d9981 */ /* 0x000524000c1e1100 */
[----:B--2---:R-:W-:Y:S02]  /*56b40*/  @!P5 IMAD.MOV.U32 R82, RZ, RZ, R0 ;  /* 0x000000ffff52d224 */ /* 0x004fe400078e0000 */
[----:B------:R-:W-:Y:S01]  /*56b50*/  @!P5 IMAD.MOV.U32 R83, RZ, RZ, R4 ;  /* 0x000000ffff53d224 */ /* 0x000fe200078e0004 */
[----:B------:R-:W2:Y:S04]  /*56b60*/  LDL R0, [R1+0x8a8] ;  /* 0x0008a80001007983 */ /* 0x000ea80000100800 */
[----:B------:R-:W4:Y:S04]  /*56b70*/  LDL R4, [R1+0x8a4] ;  /* 0x0008a40001047983 */ /* 0x000f280000100800 */
[----:B------:R0:W4:Y:S02]  /*56b80*/  @!P5 LDG.E.U8 R143, desc[UR20][R82.64] ;  /* 0x00000014528fd981 */ /* 0x000124000c1e1100 */
[----:B0-----:R-:W-:-:S02]  /*56b90*/  @!P5 IMAD.MOV.U32 R82, RZ, RZ, R3 ;  /* 0x000000ffff52d224 */ /* 0x001fc400078e0003 */
[----:B------:R-:W4:Y:S01]  /*56ba0*/  LDL R3, [R1+0x8b0] ;  /* 0x0008b00001037983 */ /* 0x000f220000100800 */
[----:B------:R-:W-:Y:S02]  /*56bb0*/  PRMT R147, RZ, 0x7610, R147 ;  /* 0x00007610ff937816 */ /* 0x000fe40000000093 */
[----:B------:R-:W-:Y:S01]  /*56bc0*/  PRMT R149, RZ, 0x7610, R149 ;  /* 0x00007610ff957816 */ /* 0x000fe20000000095 */
[----:B------:R-:W-:Y:S02]  /*56bd0*/  @!P5 IMAD.MOV.U32 R83, RZ, RZ, R7 ;  /* 0x000000ffff53d224 */ /* 0x000fe400078e0007 */
[----:B------:R-:W4:Y:S04]  /*56be0*/  LDL.LU R7, [R1+0x3f8] ;  /* 0x0003f80001077983 */ /* 0x000f280000300800 */
[----:B------:R0:W4:Y:S04]  /*56bf0*/  @!P5 LDG.E.U8 R145, desc[UR20][R82.64] ;  /* 0x000000145291d981 */ /* 0x000128000c1e1100 */
[----:B------:R-:W4:Y:S01]  /*56c00*/  LDL.LU R10, [R1+0x3c4] ;  /* 0x0003c400010a7983 */ /* 0x000f220000300800 */
[----:B0-----:R-:W-:-:S02]  /*56c10*/  @!P1 IMAD.MOV.U32 R82, RZ, RZ, R5 ;  /* 0x000000ffff529224 */ /* 0x001fc400078e0005 */
[----:B------:R-:W-:Y:S02]  /*56c20*/  @!P1 IMAD.MOV.U32 R83, RZ, RZ, R6 ;  /* 0x000000ffff539224 */ /* 0x000fe400078e0006 */
[----:B------:R-:W4:Y:S04]  /*56c30*/  LDL.LU R6, [R1+0x3c0] ;  /* 0x0003c00001067983 */ /* 0x000f280000300800 */
[----:B------:R-:W4:Y:S04]  /*56c40*/  LDL.LU R5, [R1+0x388] ;  /* 0x0003880001057983 */ /* 0x000f280000300800 */
[----:B------:R-:W4:Y:S04]  /*56c50*/  LDL R134, [R1+0x6f0] ;  /* 0x0006f00001867983 */ /* 0x000f280000100800 */
[----:B------:R-:W4:Y:S04]  /*56c60*/  LDL R128, [R1+0x70c] ;  /* 0x00070c0001807983 */ /* 0x000f280000100800 */
[----:B------:R-:W4:Y:S04]  /*56c70*/  LDL R130, [R1+0x708] ;  /* 0x0007080001827983 */ /* 0x000f280000100800 */
[----:B------:R0:W4:Y:S04]  /*56c80*/  @!P1 LDG.E.U8 R147, desc[UR20][R82.64] ;  /* 0x0000001452939981 */ /* 0x000128000c1e1100 */
[----:B------:R-:W4:Y:S01]  /*56c90*/  LDL R11, [R1+0x710] ;  /* 0x00071000010b7983 */ /* 0x000f220000100800 */
[----:B------:R-:W-:Y:S01]  /*56ca0*/  PRMT R151, RZ, 0x7610, R151 ;  /* 0x00007610ff977816 */ /* 0x000fe20000000097 */
[----:B0-----:R-:W-:-:S02]  /*56cb0*/  @!P1 IMAD.MOV.U32 R82, RZ, RZ, R8 ;  /* 0x000000ffff529224 */ /* 0x001fc400078e0008 */
[----:B------:R-:W4:Y:S01]  /*56cc0*/  LDL R8, [R1+0x6f4] ;  /* 0x0006f40001087983 */ /* 0x000f220000100800 */
[----:B---3--:R-:W-:-:S03]  /*56cd0*/  @!P1 IMAD.MOV.U32 R83, RZ, RZ, R9 ;  /* 0x000000ffff539224 */ /* 0x008fc600078e0009 */
[----:B------:R-:W3:Y:S04]  /*56ce0*/  LDL R9, [R1+0x714] ;  /* 0x0007140001097983 */ /* 0x000ee80000100800 */
[----:B------:R2:W3:Y:S02]  /*56cf0*/  @!P1 LDG.E.U8 R149, desc[UR20][R82.64] ;  /* 0x0000001452959981 */ /* 0x0004e4000c1e1100 */
[----:B--2---:R-:W-:Y:S02]  /*56d00*/  @!P5 IMAD.MOV.U32 R82, RZ, RZ, R0 ;  /* 0x000000ffff52d224 */ /* 0x004fe400078e0000 */
[----:B----4-:R-:W-:Y:S01]  /*56d10*/  @!P5 IMAD.MOV.U32 R83, RZ, RZ, R4 ;  /* 0x000000ffff53d224 */ /* 0x010fe200078e0004 */
[----:B------:R-:W-:Y:S01]  /*56d20*/  PRMT R153, RZ, 0x7610, R153 ;  /* 0x00007610ff997816 */ /* 0x000fe20000000099 */
[----:B------:R-:W2:Y:S04]  /*56d30*/  LDL R4, [R1+0x6f8] ;  /* 0x0006f80001047983 */ /* 0x000ea80000100800 */
[----:B------:R0:W4:Y:S04]  /*56d40*/  @!P5 LDG.E.U8 R151, desc[UR20][R82.64] ;  /* 0x000000145297d981 */ /* 0x000128000c1e1100 */
[----:B------:R-:W4:Y:S01]  /*56d50*/  LDL R0, [R1+0x700] ;  /* 0x0007000001007983 */ /* 0x000f220000100800 */
[----:B0-----:R-:W-:-:S03]  /*56d60*/  @!P1 IMAD.MOV.U32 R82, RZ, RZ, R3 ;  /* 0x000000ffff529224 */ /* 0x001fc600078e0003 */
[----:B------:R-:W4:Y:S01]  /*56d70*/  LDL R3, [R1+0x6fc] ;  /* 0x0006fc0001037983 */ /* 0x000f220000100800 */
[----:B------:R-:W-:Y:S01]  /*56d80*/  @!P1 IMAD.MOV.U32 R83, RZ, RZ, R140 ;  /* 0x000000ffff539224 */ /* 0x000fe200078e008c */
        /* <DEDUP_REMOVED lines=12> */
[----:B------:R-:W-:Y:S01]  /*56e50*/  @!P5 IMAD.MOV.U32 R83, RZ, RZ, R130 ;  /* 0x000000ffff53d224 */ /* 0x000fe200078e0082 */
[----:B------:R-:W4:Y:S04]  /*56e60*/  LDL.LU R128, [R1+0x384] ;  /* 0x0003840001807983 */ /* 0x000f280000300800 */
[----:B------:R-:W4:Y:S04]  /*56e70*/  LDL.LU R130, [R1+0x350] ;  /* 0x0003500001827983 */ /* 0x000f280000300800 */
[----:B------:R-:W4:Y:S04]  /*56e80*/  LDL.LU R132, [R1+0x34c] ;  /* 0x00034c0001847983 */ /* 0x000f280000300800 */
[----:B------:R-:W4:Y:S04]  /*56e90*/  LDL.LU R134, [R1+0x318] ;  /* 0x0003180001867983 */ /* 0x000f280000300800 */
[----:B------:R-:W4:Y:S04]  /*56ea0*/  LDL.LU R136, [R1+0x314] ;  /* 0x0003140001887983 */ /* 0x000f280000300800 */
[----:B------:R0:W4:Y:S04]  /*56eb0*/  @!P5 LDG.E.U8 R159, desc[UR20][R82.64] ;  /* 0x00000014529fd981 */ /* 0x000128000c1e1100 */
[----:B------:R-:W4:Y:S04]  /*56ec0*/  LDL.LU R138, [R1+0x2e0] ;  /* 0x0002e000018a7983 */ /* 0x000f280000300800 */
[----:B------:R-:W4:Y:S04]  /*56ed0*/  LDL.LU R140, [R1+0x2dc] ;  /* 0x0002dc00018c7983 */ /* 0x000f280000300800 */
[----:B------:R-:W4:Y:S04]  /*56ee0*/  LDL.LU R142, [R1+0x2a8] ;  /* 0x0002a800018e7983 */ /* 0x000f280000300800 */
[----:B------:R-:W4:Y:S04]  /*56ef0*/  LDL.LU R144, [R1+0x2a4] ;  /* 0x0002a40001907983 */ /* 0x000f280000300800 */
[----:B------:R-:W4:Y:S04]  /*56f00*/  LDL.LU R146, [R1+0x270] ;  /* 0x0002700001927983 */ /* 0x000f280000300800 */
[----:B------:R-:W4:Y:S01]  /*56f10*/  LDL.LU R148, [R1+0x26c] ;  /* 0x00026c0001947983 */ /* 0x000f220000300800 */
[----:B------:R-:W-:-:S03]  /*56f20*/  PRMT R163, RZ, 0x7610, R163 ;  /* 0x00007610ffa37816 */ /* 0x000fc600000000a3 */
[----:B------:R-:W4:Y:S04]  /*56f30*/  LDL.LU R150, [R1+0x238] ;  /* 0x0002380001967983 */ /* 0x000f280000300800 */
[----:B------:R-:W4:Y:S01]  /*56f40*/  LDL.LU R152, [R1+0x234] ;  /* 0x0002340001987983 */ /* 0x000f220000300800 */
[----:B0-----:R-:W-:-:S03]  /*56f50*/  @!P1 IMAD.MOV.U32 R83, RZ, RZ, R11 ;  /* 0x000000ffff539224 */ /* 0x001fc600078e000b */
[----:B------:R-:W4:Y:S04]  /*56f60*/  LDL.LU R154, [R1+0x200] ;  /* 0x00020000019a7983 */ /* 0x000f280000300800 */
[----:B------:R-:W4:Y:S04]  /*56f70*/  LDL.LU R156, [R1+0x1fc] ;  /* 0x0001fc00019c7983 */ /* 0x000f280000300800 */
[----:B------:R-:W4:Y:S04]  /*56f80*/  LDL.LU R158, [R1+0x1c8] ;  /* 0x0001c800019e7983 */ /* 0x000f280000300800 */
[----:B------:R-:W4:Y:S04]  /*56f90*/  LDL.LU R160, [R1+0x1c4] ;  /* 0x0001c40001a07983 */ /* 0x000f280000300800 */
[----:B------:R-:W4:Y:S04]  /*56fa0*/  LDL.LU R162, [R1+0x190] ;  /* 0x0001900001a27983 */ /* 0x000f280000300800 */
[----:B------:R-:W4:Y:S01]  /*56fb0*/  LDL.LU R164, [R1+0x18c] ;  /* 0x00018c0001a47983 */ /* 0x000f220000300800 */
[----:B---3--:R-:W-:-:S05]  /*56fc0*/  @!P1 IMAD.MOV.U32 R82, RZ, RZ, R9 ;  /* 0x000000ffff529224 */ /* 0x008fca00078e0009 */
[----:B------:R0:W3:Y:S02]  /*56fd0*/  @!P1 LDG.E.U8 R161, desc[UR20][R82.64] ;  /* 0x0000001452a19981 */ /* 0x0000e4000c1e1100 */
[----:B0-----:R-:W-:Y:S02]  /*56fe0*/  @!P5 IMAD.MOV.U32 R83, RZ, RZ, R8 ;  /* 0x000000ffff53d224 */ /* 0x001fe400078e0008 */
[----:B--2---:R-:W-:-:S05]  /*56ff0*/  @!P5 IMAD.MOV.U32 R82, RZ, RZ, R4 ;  /* 0x000000ffff52d224 */ /* 0x004fca00078e0004 */
[----:B------:R4:W2:Y:S02]  /*57000*/  @!P5 LDG.E.U8 R163, desc[UR20][R82.64] ;  /* 0x0000001452a3d981 */ /* 0x0008a4000c1e1100 */
[----:B----4-:R-:W-:Y:S02]  /*57010*/  @!P1 IMAD.MOV.U32 R83, RZ, RZ, R3 ;  /* 0x000000ffff539224 */ /* 0x010fe400078e0003 */
[----:B------:R-:W4:Y:S04]  /*57020*/  LDL.LU R3, [R1+0x158] ;  /* 0x0001580001037983 */ /* 0x000f280000300800 */
[----:B------:R-:W2:Y:S01]  /*57030*/  LDL.LU R4, [R1+0x154] ;  /* 0x0001540001047983 */ /* 0x000ea20000300800 */
[----:B------:R-:W0:Y:S01]  /*57040*/  S2R R2, SR_TID.X ;  /* 0x0000000000027919 */ /* 0x000e220000002100 */
[----:B------:R-:W-:Y:S01]  /*57050*/  PRMT R165, RZ, 0x7610, R165 ;  /* 0x00007610ffa57816 */ /* 0x000fe200000000a5 */
[----:B------:R-:W-:-:S02]  /*57060*/  @!P1 IMAD.MOV.U32 R82, RZ, RZ, R0 ;  /* 0x000000ffff529224 */ /* 0x000fc400078e0000 */
[----:B------:R-:W3:Y:S04]  /*57070*/  LDL.LU R0, [R1+0x120] ;  /* 0x0001200001007983 */ /* 0x000ee80000300800 */
[----:B------:R-:W3:Y:S04]  /*57080*/  @!P1 LDG.E.U8 R165, desc[UR20][R82.64] ;  /* 0x0000001452a59981 */ /* 0x000ee8000c1e1100 */
[----:B------:R-:W3:Y:S04]  /*57090*/  LDL.LU R82, [R1+0x11c] ;  /* 0x00011c0001527983 */ /* 0x000ee80000300800 */
[----:B------:R-:W3:Y:S04]  /*570a0*/  LDL.LU R83, [R1+0xe8] ;  /* 0x0000e80001537983 */ /* 0x000ee80000300800 */
[----:B------:R-:W3:Y:S04]  /*570b0*/  LDL.LU R9, [R1+0xe4] ;  /* 0x0000e40001097983 */ /* 0x000ee80000300800 */
[----:B------:R-:W3:Y:S04]  /*570c0*/  LDL.LU R8, [R1+0xb0] ;  /* 0x0000b00001087983 */ /* 0x000ee80000300800 */
[----:B------:R-:W3:Y:S01]  /*570d0*/  LDL.LU R11, [R1+0xac] ;  /* 0x0000ac00010b7983 */ /* 0x000ee20000300800 */
[----:B0-----:R-:W-:-:S04]  /*570e0*/  LOP3.LUT R2, R2, 0x7f, RZ, 0xc0, !PT ;  /* 0x0000007f02027812 */ /* 0x001fc800078ec0ff */
[----:B------:R-:W-:-:S05]  /*570f0*/  LOP3.LUT R2, R2, 0x10, RZ, 0x3c, !PT ;  /* 0x0000001002027812 */ /* 0x000fca00078e3cff */
        /* <DEDUP_REMOVED lines=45> */
[----:B0-----:R-:W3:Y:S04]  /*573d0*/  LDL.LU R164, [R1+0x1c84] ;  /* 0x001c840001a47983 */ /* 0x001ee80000300800 */
[----:B----4-:R0:W-:Y:S04]  /*573e0*/  STS.U8 [R2+UR9+0x13c80], R3 ;  /* 0x013c800302007988 */ /* 0x0101e80008000009 */
[----:B--2---:R1:W-:Y:S04]  /*573f0*/  STS.U8 [R2+UR9+0x1bc80], R4 ;  /* 0x01bc800402007988 */ /* 0x0043e80008000009 */
[----:B0-----:R-:W2:Y:S04]  /*57400*/  LDL.LU R3, [R1+0x1c80] ;  /* 0x001c800001037983 */ /* 0x001ea80000300800 */
[----:B-1----:R-:W4:Y:S04]  /*57410*/  LDL.LU R4, [R1+0x1c7c] ;  /* 0x001c7c0001047983 */ /* 0x002f280000300800 */
[----:B---3--:R0:W-:Y:S04]  /*57420*/  STS.U8 [R2+UR9+0x14080], R0 ;  /* 0x0140800002007988 */ /* 0x0081e80008000009 */
[----:B------:R1:W-:Y:S04]  /*57430*/  STS.U8 [R2+UR9+0x1c080], R82 ;  /* 0x01c0805202007988 */ /* 0x0003e80008000009 */
[----:B------:R3:W-:Y:S04]  /*57440*/  STS.U8 [R2+UR9+0x14480], R83 ;  /* 0x0144805302007988 */ /* 0x0007e80008000009 */
[----:B------:R1:W-:Y:S04]  /*57450*/  STS.U8 [R2+UR9+0x1c480], R9 ;  /* 0x01c4800902007988 */ /* 0x0003e80008000009 */
[----:B0-----:R-:W2:Y:S04]  /*57460*/  LDL.LU R0, [R1+0x1c78] ;  /* 0x001c780001007983 */ /* 0x001ea80000300800 */
[----:B------:R0:W-:Y:S04]  /*57470*/  STS.U8 [R2+UR9+0x14880], R8 ;  /* 0x0148800802007988 */ /* 0x0001e80008000009 */
[----:B------:R0:W-:Y:S04]  /*57480*/  STS.U8 [R2+UR9+0x1c880], R11 ;  /* 0x01c8800b02007988 */ /* 0x0001e80008000009 */
[----:B-1----:R-:W2:Y:S04]  /*57490*/  LDL.LU R82, [R1+0x488] ;  /* 0x0004880001527983 */ /* 0x002ea80000300800 */
[----:B---3--:R-:W3:Y:S04]  /*574a0*/  LDL.LU R83, [R1+0x484] ;  /* 0x0004840001537983 */ /* 0x008ee80000300800 */
[----:B------:R-:W3:Y:S04]  /*574b0*/  LDL.LU R9, [R1+0x458] ;  /* 0x0004580001097983 */ /* 0x000ee80000300800 */
[----:B0-----:R-:W3:Y:S04]  /*574c0*/  LDL.LU R8, [R1+0x454] ;  /* 0x0004540001087983 */ /* 0x001ee80000300800 */
        /* <DEDUP_REMOVED lines=9> */
[----:B----4-:R0:W-:Y:S04]  /*57560*/  STS.U8 [R2+UR9+0x15480], R4 ;  /* 0x0154800402007988 */ /* 0x0101e80008000009 */
[----:B0-----:R-:W4:Y:S04]  /*57570*/  LDL.LU R4, [R1+0x3b8] ;  /* 0x0003b80001047983 */ /* 0x001f280000300800 */
[----:B--2---:R0:W-:Y:S02]  /*57580*/  STS.U8 [R2+UR9+0x1d480], R3 ;  /* 0x01d4800302007988 */ /* 0x0041e40008000009 */
        /* <DEDUP_REMOVED lines=21> */
[----:B0-----:R-:W-:-:S04]  /*576e0*/  LOP3.LUT R3, R3, 0x7f, RZ, 0xc0, !PT ;  /* 0x0000007f03037812 */ /* 0x001fc800078ec0ff */
[----:B------:R-:W-:-:S05]  /*576f0*/  LOP3.LUT R3, R3, 0x20, RZ, 0x3c, !PT ;  /* 0x0000002003037812 */ /* 0x000fca00078e3cff */
[----:B---3--:R0:W-:Y:S04]  /*57700*/  STS.U8 [R3+UR9+0x10500], R9 ;  /* 0x0105000903007988 */ /* 0x0081e80008000009 */
[----:B------:R1:W-:Y:S04]  /*57710*/  STS.U8 [R3+UR9+0x18500], R8 ;  /* 0x0185000803007988 */ /* 0x0003e80008000009 */
        /* <DEDUP_REMOVED lines=11> */
[----:B0-----:R-:W3:Y:S04]  /*577d0*/  LDL.LU R5, [R1+0x2d8] ;  /* 0x0002d80001057983 */ /* 0x001ee80000300800 */
[----:B------:R-:W-:Y:S04]  /*577e0*/  STS.U8 [R3+UR9+0x10100], R82 ;  /* 0x0101005203007988 */ /* 0x000fe80008000009 */
[----:B------:R-:W-:Y:S04]  /*577f0*/  STS.U8 [R3+UR9+0x18100], R83 ;  /* 0x0181005303007988 */ /* 0x000fe80008000009 */
[----:B----4-:R0:W-:Y:S04]  /*57800*/  STS.U8 [R3+UR9+0x19100], R4 ;  /* 0x0191000403007988 */ /* 0x0101e80008000009 */
[----:B0-----:R-:W4:Y:S04]  /*57810*/  LDL.LU R4, [R1+0x2d4] ;  /* 0x0002d40001047983 */ /* 0x001f280000300800 */
        /* <DEDUP_REMOVED lines=33> */
[----:B------:R-:W2:Y:S04]  /*57a30*/  LDL.LU R10, [R1+0x1c64] ;  /* 0x001c6400010a7983 */ /* 0x000ea80000300800 */
[----:B------:R-:W2:Y:S04]  /*57a40*/  LDL.LU R6, [R1+0x1c60] ;  /* 0x001c600001067983 */ /* 0x000ea80000300800 */
[----:B------:R0:W-:Y:S04]  /*57a50*/  STS.U8 [R3+UR9+0x12100], R5 ;  /* 0x0121000503007988 */ /* 0x0001e80008000009 */
[----:B0-----:R-:W2:Y:S04]  /*57a60*/  LDL.LU R5, [R1+0x1c5c] ;  /* 0x001c5c0001057983 */ /* 0x001ea80000300800 */
[----:B----4-:R0:W-:Y:S04]  /*57a70*/  STS.U8 [R3+UR9+0x1a100], R4 ;  /* 0x01a1000403007988 */ /* 0x0101e80008000009 */
[----:B0-----:R-:W4:Y:S04]  /*57a80*/  LDL.LU R4, [R1+0x1c58] ;  /* 0x001c580001047983 */ /* 0x001f280000300800 */
        /* <DEDUP_REMOVED lines=58> */
[----:B------:R-:W-:Y:S04]  /*57e30*/  STS.U8 [R3+UR9+0x12500], R2 ;  /* 0x0125000203007988 */ /* 0x000fe80008000009 */
[----:B------:R0:W-:Y:S04]  /*57e40*/  STS.U8 [R3+UR9+0x13d00], R39 ;  /* 0x013d002703007988 */ /* 0x0001e80008000009 */
[----:B------:R-:W-:Y:S04]  /*57e50*/  STS.U8 [R3+UR9+0x1e500], R28 ;  /* 0x01e5001c03007988 */ /* 0x000fe80008000009 */
[----:B------:R-:W-:Y:S04]  /*57e60*/  STS.U8 [R3+UR9+0x16900], R41 ;  /* 0x0169002903007988 */ /* 0x000fe80008000009 */
[----:B------:R-:W-:Y:S04]  /*57e70*/  STS.U8 [R3+UR9+0x1e900], R42 ;  /* 0x01e9002a03007988 */ /* 0x000fe80008000009 */
[----:B0-----:R-:W3:Y:S04]  /*57e80*/  LDL.LU R53, [R1+0x180] ;  /* 0x0001800001357983 */ /* 0x001ee80000300800 */
        /* <DEDUP_REMOVED lines=10> */
[----:B-1----:R-:W3:Y:S04]  /*57f30*/  LDL.LU R40, [R1+0x17c] ;  /* 0x00017c0001287983 */ /* 0x002ee80000300800 */
[----:B------:R-:W3:Y:S04]  /*57f40*/  LDL.LU R39, [R1+0x148] ;  /* 0x0001480001277983 */ /* 0x000ee80000300800 */
[----:B----4-:R0:W-:Y:S02]  /*57f50*/  STS.U8 [R3+UR9+0x1d100], R4 ;  /* 0x01d1000403007988 */ /* 0x0101e40008000009 */
[----:B0-----:R-:W0:Y:S02]  /*57f60*/  S2R R4, SR_TID.X ;  /* 0x0000000000047919 */ /* 0x001e240000002100 */
[----:B0-----:R-:W-:-:S04]  /*57f70*/  LOP3.LUT R4, R4, 0x7f, RZ, 0xc0, !PT ;  /* 0x0000007f04047812 */ /* 0x001fc800078ec0ff */
[----:B------:R-:W-:-:S05]  /*57f80*/  LOP3.LUT R4, R4, 0x30, RZ, 0x3c, !PT ;  /* 0x0000003004047812 */ /* 0x000fca00078e3cff */
[----:B--2---:R0:W-:Y:S04]  /*57f90*/  STS.U8 [R4+UR9+0x10180], R26 ;  /* 0x0101801a04007988 */ /* 0x0041e80008000009 */
[----:B------:R1:W-:Y:S04]  /*57fa0*/  STS.U8 [R4+UR9+0x18180], R25 ;  /* 0x0181801904007988 */ /* 0x0003e80008000009 */
[----:B------:R2:W-:Y:S04]  /*57fb0*/  STS.U8 [R4+UR9+0x10580], R12 ;  /* 0x0105800c04007988 */ /* 0x0005e80008000009 */
[----:B------:R4:W-:Y:S04]  /*57fc0*/  STS.U8 [R4+UR9+0x18580], R84 ;  /* 0x0185805404007988 */ /* 0x0009e80008000009 */
[----:B------:R1:W-:Y:S04]  /*57fd0*/  STS.U8 [R4+UR9+0x10980], R110 ;  /* 0x0109806e04007988 */ /* 0x0003e80008000009 */
[----:B------:R2:W-:Y:S04]  /*57fe0*/  STS.U8 [R4+UR9+0x18980], R112 ;  /* 0x0189807004007988 */ /* 0x0005e80008000009 */
[----:B0-----:R-:W3:Y:S04]  /*57ff0*/  LDL.LU R26, [R1+0x144] ;  /* 0x00014400011a7983 */ /* 0x001ee80000300800 */
[----:B-1----:R-:W3:Y:S04]  /*58000*/  LDL.LU R25, [R1+0x110] ;  /* 0x0001100001197983 */ /* 0x002ee80000300800 */
[----:B--2---:R-:W2:Y:S04]  /*58010*/  LDL.LU R12, [R1+0x10c] ;  /* 0x00010c00010c7983 */ /* 0x004ea80000300800 */
[----:B----4-:R-:W4:Y:S04]  /*58020*/  LDL.LU R84, [R1+0xd8] ;  /* 0x0000d80001547983 */ /* 0x010f280000300800 */
[----:B------:R-:W4:Y:S04]  /*58030*/  LDL.LU R110, [R1+0xd4] ;  /* 0x0000d400016e7983 */ /* 0x000f280000300800 */
[----:B---3--:R0:W-:Y:S04]  /*58040*/  STS.U8 [R4+UR9+0x10d80], R138 ;  /* 0x010d808a04007988 */ /* 0x0081e80008000009 */
[----:B------:R-:W3:Y:S04]  /*58050*/  LDL.LU R112, [R1+0xa0] ;  /* 0x0000a00001707983 */ /* 0x000ee80000300800 */
[----:B------:R1:W-:Y:S04]  /*58060*/  STS.U8 [R4+UR9+0x18d80], R140 ;  /* 0x018d808c04007988 */ /* 0x0003e80008000009 */
[----:B------:R1:W-:Y:S04]  /*58070*/  STS.U8 [R4+UR9+0x11180], R82 ;  /* 0x0111805204007988 */ /* 0x0003e80008000009 */
[----:B------:R1:W-:Y:S04]  /*58080*/  STS.U8 [R4+UR9+0x19180], R83 ;  /* 0x0191805304007988 */ /* 0x0003e80008000009 */
[----:B0-----:R-:W3:Y:S04]  /*58090*/  LDL.LU R138, [R1+0x9c] ;  /* 0x00009c00018a7983 */ /* 0x001ee80000300800 */
[----:B-1----:R-:W3:Y:S04]  /*580a0*/  LDL.LU R140, [R1+0x68] ;  /* 0x00006800018c7983 */ /* 0x002ee80000300800 */
[----:B------:R-:W3:Y:S04]  /*580b0*/  LDL.LU R82, [R1+0x64] ;  /* 0x0000640001527983 */ /* 0x000ee80000300800 */
[----:B------:R-:W3:Y:S04]  /*580c0*/  LDL.LU R83, [R1+0x30] ;  /* 0x0000300001537983 */ /* 0x000ee80000300800 */
[----:B------:R0:W-:Y:S02]  /*580d0*/  STS.U8 [R4+UR9+0x1d180], R5 ;  /* 0x01d1800504007988 */ /* 0x0001e40008000009 */
[----:B0-----:R-:W0:Y:S02]  /*580e0*/  S2R R5, SR_TID.X ;  /* 0x0000000000057919 */ /* 0x001e240000002100 */
[----:B------:R1:W-:Y:S04]  /*580f0*/  STS.U8 [R4+UR9+0x1bd80], R26 ;  /* 0x01bd801a04007988 */ /* 0x0003e80008000009 */
[----:B------:R0:W-:Y:S04]  /*58100*/  STS.U8 [R4+UR9+0x14180], R25 ;  /* 0x0141801904007988 */ /* 0x0001e80008000009 */
[----:B--2---:R2:W-:Y:S04]  /*58110*/  STS.U8 [R4+UR9+0x1c180], R12 ;  /* 0x01c1800c04007988 */ /* 0x0045e80008000009 */
[----:B----4-:R4:W-:Y:S04]  /*58120*/  STS.U8 [R4+UR9+0x14580], R84 ;  /* 0x0145805404007988 */ /* 0x0109e80008000009 */
[----:B------:R0:W-:Y:S04]  /*58130*/  STS.U8 [R4+UR9+0x1c580], R110 ;  /* 0x01c5806e04007988 */ /* 0x0001e80008000009 */
[----:B---3--:R3:W-:Y:S04]  /*58140*/  STS.U8 [R4+UR9+0x14980], R112 ;  /* 0x0149807004007988 */ /* 0x0087e80008000009 */
[----:B-1----:R-:W3:Y:S04]  /*58150*/  LDL.LU R26, [R1+0x478] ;  /* 0x00047800011a7983 */ /* 0x002ee80000300800 */
[----:B0-----:R-:W3:Y:S04]  /*58160*/  LDL.LU R25, [R1+0x474] ;  /* 0x0004740001197983 */ /* 0x001ee80000300800 */
[----:B--2---:R-:W2:Y:S04]  /*58170*/  LDL.LU R12, [R1+0x448] ;  /* 0x00044800010c7983 */ /* 0x004ea80000300800 */
[----:B----4-:R-:W4:Y:S04]  /*58180*/  LDL.LU R84, [R1+0x444] ;  /* 0x0004440001547983 */ /* 0x010f280000300800 */
[----:B------:R-:W2:Y:S04]  /*58190*/  LDL.LU R110, [R1+0x418] ;  /* 0x00041800016e7983 */ /* 0x000ea80000300800 */
[----:B------:R0:W-:Y:S04]  /*581a0*/  STS.U8 [R4+UR9+0x1c980], R138 ;  /* 0x01c9808a04007988 */ /* 0x0001e80008000009 */
[----:B---3--:R-:W3:Y:S04]  /*581b0*/  LDL.LU R112, [R1+0x414] ;  /* 0x0004140001707983 */ /* 0x008ee80000300800 */
        /* <DEDUP_REMOVED lines=30> */
[----:B------:R0:W-:Y:S01]  /*583a0*/  STS.U8 [R4+UR9+0x12d80], R78 ;  /* 0x012d804e04007988 */ /* 0x0001e20008000009 */
[----:B------:R-:W-:-:S03]  /*583b0*/  LOP3.LUT R5, R5, 0x7f, RZ, 0xc0, !PT ;  /* 0x0000007f05057812 */ /* 0x000fc600078ec0ff */
[----:B------:R-:W3:Y:S04]  /*583c0*/  LDL.LU R79, [R1+0x254] ;  /* 0x00025400014f7983 */ /* 0x000ee80000300800 */
[----:B------:R1:W-:Y:S04]  /*583d0*/  STS.U8 [R4+UR9+0x1ad80], R77 ;  /* 0x01ad804d04007988 */ /* 0x0003e80008000009 */
[----:B------:R0:W-:Y:S04]  /*583e0*/  STS.U8 [R4+UR9+0x13180], R76 ;  /* 0x0131804c04007988 */ /* 0x0001e80008000009 */
[----:B------:R1:W-:Y:S04]  /*583f0*/  STS.U8 [R4+UR9+0x1b180], R68 ;  /* 0x01b1804404007988 */ /* 0x0003e80008000009 */
[----:B------:R1:W-:Y:S01]  /*58400*/  STS.U8 [R4+UR9+0x13580], R67 ;  /* 0x0135804304007988 */ /* 0x0003e20008000009 */
[----:B------:R-:W-:-:S03]  /*58410*/  LOP3.LUT R5, R5, 0x40, RZ, 0x3c, !PT ;  /* 0x0000004005057812 */ /* 0x000fc600078e3cff */
[----:B0-----:R-:W3:Y:S04]  /*58420*/  LDL.LU R78, [R1+0x220] ;  /* 0x00022000014e7983 */ /* 0x001ee80000300800 */
[----:B-1----:R-:W3:Y:S04]  /*58430*/  LDL.LU R77, [R1+0x21c] ;  /* 0x00021c00014d7983 */ /* 0x002ee80000300800 */
[----:B------:R0:W-:Y:S04]  /*58440*/  STS.U8 [R4+UR9+0x1b580], R54 ;  /* 0x01b5803604007988 */ /* 0x0001e80008000009 */
[----:B------:R-:W3:Y:S04]  /*58450*/  LDL.LU R76, [R1+0x1e8] ;  /* 0x0001e800014c7983 */ /* 0x000ee80000300800 */
[----:B------:R-:W3:Y:S04]  /*58460*/  LDL.LU R68, [R1+0x1e4] ;  /* 0x0001e40001447983 */ /* 0x000ee80000300800 */
[----:B------:R-:W3:Y:S04]  /*58470*/  LDL.LU R67, [R1+0x1b0] ;  /* 0x0001b00001437983 */ /* 0x000ee80000300800 */
[----:B------:R1:W-:Y:S04]  /*58480*/  STS.U8 [R4+UR9+0x13980], R53 ;  /* 0x0139803504007988 */ /* 0x0003e80008000009 */
[----:B------:R0:W-:Y:S04]  /*58490*/  STS.U8 [R4+UR9+0x1b980], R40 ;  /* 0x01b9802804007988 */ /* 0x0001e80008000009 */
[----:B------:R1:W-:Y:S04]  /*584a0*/  STS.U8 [R4+UR9+0x13d80], R39 ;  /* 0x013d802704007988 */ /* 0x0003e80008000009 */
[----:B------:R-:W-:Y:S04]  /*584b0*/  STS.U8 [R4+UR9+0x15580], R160 ;  /* 0x015580a004007988 */ /* 0x000fe80008000009 */
[----:B0-----:R-:W3:Y:S04]  /*584c0*/  LDL.LU R54, [R1+0x1ac] ;  /* 0x0001ac0001367983 */ /* 0x001ee80000300800 */
[----:B------:R-:W-:Y:S04]  /*584d0*/  STS.U8 [R4+UR9+0x1d580], R158 ;  /* 0x01d5809e04007988 */ /* 0x000fe80008000009 */
[----:B------:R-:W-:Y:S04]  /*584e0*/  STS.U8 [R4+UR9+0x15980], R132 ;  /* 0x0159808404007988 */ /* 0x000fe80008000009 */
[----:B------:R-:W-:Y:S04]  /*584f0*/  STS.U8 [R4+UR9+0x1d980], R130 ;  /* 0x01d9808204007988 */ /* 0x000fe80008000009 */
[----:B-1----:R-:W3:Y:S04]  /*58500*/  LDL.LU R53, [R1+0x178] ;  /* 0x0001780001357983 */ /* 0x002ee80000300800 */
        /* <DEDUP_REMOVED lines=22> */
[----:B--2---:R2:W-:Y:S04]  /*58670*/  STS.U8 [R5+UR9+0x10600], R12 ;  /* 0x0106000c05007988 */ /* 0x0045e80008000009 */
[----:B----4-:R4:W-:Y:S04]  /*58680*/  STS.U8 [R5+UR9+0x18600], R84 ;  /* 0x0186005405007988 */ /* 0x0109e80008000009 */
[----:B------:R1:W-:Y:S04]  /*58690*/  STS.U8 [R5+UR9+0x10a00], R110 ;  /* 0x010a006e05007988 */ /* 0x0003e80008000009 */
[----:B---3--:R3:W-:Y:S04]  /*586a0*/  STS.U8 [R5+UR9+0x18a00], R112 ;  /* 0x018a007005007988 */ /* 0x0087e80008000009 */
[----:B0-----:R-:W3:Y:S04]  /*586b0*/  LDL.LU R26, [R1+0x13c] ;  /* 0x00013c00011a7983 */ /* 0x001ee80000300800 */
[----:B-1----:R-:W3:Y:S04]  /*586c0*/  LDL.LU R25, [R1+0x108] ;  /* 0x0001080001197983 */ /* 0x002ee80000300800 */
[----:B--2---:R-:W2:Y:S04]  /*586d0*/  LDL.LU R12, [R1+0x104] ;  /* 0x00010400010c7983 */ /* 0x004ea80000300800 */
[----:B----4-:R-:W4:Y:S04]  /*586e0*/  LDL.LU R84, [R1+0xd0] ;  /* 0x0000d00001547983 */ /* 0x010f280000300800 */
[----:B------:R-:W4:Y:S04]  /*586f0*/  LDL.LU R110, [R1+0xcc] ;  /* 0x0000cc00016e7983 */ /* 0x000f280000300800 */
        /* <DEDUP_REMOVED lines=12> */
[----:B--2---:R2:W-:Y:S04]  /*587c0*/  STS.U8 [R5+UR9+0x1c200], R12 ;  /* 0x01c2000c05007988 */ /* 0x0045e80008000009 */
[----:B----4-:R4:W-:Y:S04]  /*587d0*/  STS.U8 [R5+UR9+0x14600], R84 ;  /* 0x0146005405007988 */ /* 0x0109e80008000009 */
[----:B------:R0:W-:Y:S04]  /*587e0*/  STS.U8 [R5+UR9+0x1c600], R110 ;  /* 0x01c6006e05007988 */ /* 0x0001e80008000009 */
[----:B---3--:R3:W-:Y:S04]  /*587f0*/  STS.U8 [R5+UR9+0x14a00], R112 ;  /* 0x014a007005007988 */ /* 0x0087e80008000009 */
[----:B-1----:R-:W3:Y:S04]  /*58800*/  LDL.LU R25, [R1+0x470] ;  /* 0x0004700001197983 */ /* 0x002ee80000300800 */
[----:B--2---:R-:W2:Y:S04]  /*58810*/  LDL.LU R12, [R1+0x46c] ;  /* 0x00046c00010c7983 */ /* 0x004ea80000300800 */
[----:B----4-:R-:W4:Y:S04]  /*58820*/  LDL.LU R84, [R1+0x440] ;  /* 0x0004400001547983 */ /* 0x010f280000300800 */
[----:B0-----:R-:W2:Y:S04]  /*58830*/  LDL.LU R110, [R1+0x43c] ;  /* 0x00043c00016e7983 */ /* 0x001ea80000300800 */
        /* <DEDUP_REMOVED lines=43> */
[----:B------:R-:W3:Y:S01]  /*58af0*/  LDL.LU R68, [R1+0x1e0] ;  /* 0x0001e00001447983 */ /* 0x000ee20000300800 */
[----:B------:R-:W-:-:S03]  /*58b00*/  LOP3.LUT R6, R6, 0x50, RZ, 0x3c, !PT ;  /* 0x0000005006067812 */ /* 0x000fc600078e3cff */
[----:B------:R-:W3:Y:S04]  /*58b10*/  LDL.LU R67, [R1+0x1dc] ;  /* 0x0001dc0001437983 */ /* 0x000ee80000300800 */
[----:B------:R1:W-:Y:S04]  /*58b20*/  STS.U8 [R5+UR9+0x13a00], R53 ;  /* 0x013a003505007988 */ /* 0x0003e80008000009 */
[----:B------:R1:W-:Y:S04]  /*58b30*/  STS.U8 [R5+UR9+0x1ba00], R40 ;  /* 0x01ba002805007988 */ /* 0x0003e80008000009 */
[----:B------:R1:W-:Y:S04]  /*58b40*/  STS.U8 [R5+UR9+0x13e00], R39 ;  /* 0x013e002705007988 */ /* 0x0003e80008000009 */
[----:B0-----:R-:W3:Y:S04]  /*58b50*/  LDL.LU R54, [R1+0x1a8] ;  /* 0x0001a80001367983 */ /* 0x001ee80000300800 */
[----:B------:R0:W-:Y:S04]  /*58b60*/  STS.U8 [R5+UR9+0x1be00], R26 ;  /* 0x01be001a05007988 */ /* 0x0001e80008000009 */
[----:B------:R-:W-:Y:S04]  /*58b70*/  STS.U8 [R5+UR9+0x15600], R156 ;  /* 0x0156009c05007988 */ /* 0x000fe80008000009 */
[----:B------:R-:W-:Y:S04]  /*58b80*/  STS.U8 [R5+UR9+0x1d600], R154 ;  /* 0x01d6009a05007988 */ /* 0x000fe80008000009 */
[----:B------:R-:W-:Y:S04]  /*58b90*/  STS.U8 [R5+UR9+0x15a00], R128 ;  /* 0x015a008005007988 */ /* 0x000fe80008000009 */
[----:B-1----:R-:W3:Y:S04]  /*58ba0*/  LDL.LU R53, [R1+0x1a4] ;  /* 0x0001a40001357983 */ /* 0x002ee80000300800 */
        /* <DEDUP_REMOVED lines=41> */
[----:B0-----:R-:W3:Y:S04]  /*58e40*/  LDL.LU R10, [R1+0x1c54] ;  /* 0x001c5400010a7983 */ /* 0x001ee80000300800 */
[----:B------:R0:W-:Y:S02]  /*58e50*/  STS.U8 [R6+UR9+0x1d280], R7 ;  /* 0x01d2800706007988 */ /* 0x0001e40008000009 */
[----:B0-----:R-:W0:Y:S02]  /*58e60*/  S2R R7, SR_TID.X ;  /* 0x0000000000077919 */ /* 0x001e240000002100 */
[----:B------:R1:W-:Y:S04]  /*58e70*/  STS.U8 [R6+UR9+0x1be80], R25 ;  /* 0x01be801906007988 */ /* 0x0003e80008000009 */
[----:B------:R0:W-:Y:S04]  /*58e80*/  STS.U8 [R6+UR9+0x14280], R12 ;  /* 0x0142800c06007988 */ /* 0x0001e80008000009 */
[----:B--2---:R2:W-:Y:S04]  /*58e90*/  STS.U8 [R6+UR9+0x1c280], R84 ;  /* 0x01c2805406007988 */ /* 0x0045e80008000009 */
[----:B----4-:R4:W-:Y:S04]  /*58ea0*/  STS.U8 [R6+UR9+0x14680], R110 ;  /* 0x0146806e06007988 */ /* 0x0109e80008000009 */
[----:B---3--:R3:W-:Y:S04]  /*58eb0*/  STS.U8 [R6+UR9+0x1c680], R112 ;  /* 0x01c6807006007988 */ /* 0x0087e80008000009 */
[----:B-1----:R-:W3:Y:S04]  /*58ec0*/  LDL.LU R25, [R1+0x468] ;  /* 0x0004680001197983 */ /* 0x002ee80000300800 */
[----:B0-----:R-:W3:Y:S04]  /*58ed0*/  LDL.LU R12, [R1+0x464] ;  /* 0x00046400010c7983 */ /* 0x001ee80000300800 */
        /* <DEDUP_REMOVED lines=81> */
[----:B--2---:R2:W-:Y:S04]  /*593f0*/  STS.U8 [R7+UR9+0x10700], R84 ;  /* 0x0107005407007988 */ /* 0x0045e80008000009 */
[----:B----4-:R4:W-:Y:S04]  /*59400*/  STS.U8 [R7+UR9+0x18700], R110 ;  /* 0x0187006e07007988 */ /* 0x0109e80008000009 */
        /* <DEDUP_REMOVED lines=26> */
[----:B--2---:R0:W-:Y:S04]  /*595b0*/  STS.U8 [R7+UR9+0x1c300], R84 ;  /* 0x01c3005407007988 */ /* 0x0041e80008000009 */
[----:B----4-:R1:W-:Y:S04]  /*595c0*/  STS.U8 [R7+UR9+0x14700], R110 ;  /* 0x0147006e07007988 */ /* 0x0103e80008000009 */
[----:B---3--:R2:W-:Y:S04]  /*595d0*/  STS.U8 [R7+UR9+0x1c700], R112 ;  /* 0x01c7007007007988 */ /* 0x0085e80008000009 */
[----:B0-----:R-:W3:Y:S04]  /*595e0*/  LDL.LU R84, [R1+0x460] ;  /* 0x0004600001547983 */ /* 0x001ee80000300800 */
[----:B-1----:R-:W4:Y:S04]  /*595f0*/  LDL.LU R110, [R1+0x45c] ;  /* 0x00045c00016e7983 */ /* 0x002f280000300800 */
[----:B------:R0:W-:Y:S04]  /*59600*/  STS.U8 [R7+UR9+0x14b00], R138 ;  /* 0x014b008a07007988 */ /* 0x0001e80008000009 */
[----:B--2---:R-:W2:Y:S04]  /*59610*/  LDL.LU R112, [R1+0x430] ;  /* 0x0004300001707983 */ /* 0x004ea80000300800 */
        /* <DEDUP_REMOVED lines=17> */
[----:B------:R-:W2:Y:S01]  /*59730*/  LDL.LU R81, [R1+0x2b0] ;  /* 0x0002b00001517983 */ /* 0x000ea20000300800 */
[----:B------:R-:W0:Y:S03]  /*59740*/  S2R R8, SR_TID.X ;  /* 0x0000000000087919 */ /* 0x000e260000002100 */
[----:B------:R1:W-:Y:S04]  /*59750*/  STS.U8 [R7+UR9+0x1a700], R80 ;  /* 0x01a7005007007988 */ /* 0x0003e80008000009 */
[----:B------:R1:W-:Y:S04]  /*59760*/  STS.U8 [R7+UR9+0x12b00], R79 ;  /* 0x012b004f07007988 */ /* 0x0003e80008000009 */
[----:B------:R0:W-:Y:S04]  /*59770*/  STS.U8 [R7+UR9+0x1ab00], R78 ;  /* 0x01ab004e07007988 */ /* 0x0001e80008000009 */
[----:B------:R0:W-:Y:S04]  /*59780*/  STS.U8 [R7+UR9+0x12f00], R77 ;  /* 0x012f004d07007988 */ /* 0x0001e80008000009 */
[----:B------:R0:W-:Y:S04]  /*59790*/  STS.U8 [R7+UR9+0x1af00], R76 ;  /* 0x01af004c07007988 */ /* 0x0001e80008000009 */
[----:B------:R0:W-:Y:S04]  /*597a0*/  STS.U8 [R7+UR9+0x13300], R68 ;  /* 0x0133004407007988 */ /* 0x0001e80008000009 */
[----:B-1----:R-:W2:Y:S04]  /*597b0*/  LDL.LU R80, [R1+0x2ac] ;  /* 0x0002ac0001507983 */ /* 0x002ea80000300800 */
[----:B------:R-:W2:Y:S04]  /*597c0*/  LDL.LU R79, [R1+0x278] ;  /* 0x00027800014f7983 */ /* 0x000ea80000300800 */
[----:B0-----:R-:W2:Y:S04]  /*597d0*/  LDL.LU R78, [R1+0x274] ;  /* 0x00027400014e7983 */ /* 0x001ea80000300800 */
[----:B------:R-:W2:Y:S04]  /*597e0*/  LDL.LU R77, [R1+0x240] ;  /* 0x00024000014d7983 */ /* 0x000ea80000300800 */
[----:B------:R-:W2:Y:S04]  /*597f0*/  LDL.LU R76, [R1+0x23c] ;  /* 0x00023c00014c7983 */ /* 0x000ea80000300800 */
[----:B------:R0:W-:Y:S04]  /*59800*/  STS.U8 [R7+UR9+0x1b300], R67 ;  /* 0x01b3004307007988 */ /* 0x0001e80008000009 */
[----:B------:R-:W2:Y:S04]  /*59810*/  LDL.LU R68, [R1+0x208] ;  /* 0x0002080001447983 */ /* 0x000ea80000300800 */
        /* <DEDUP_REMOVED lines=9> */
[----:B------:R-:W2:Y:S01]  /*598b0*/  LDL.LU R39, [R1+0x194] ;  /* 0x0001940001277983 */ /* 0x000ea20000300800 */
[----:B------:R-:W-:-:S03]  /*598c0*/  LOP3.LUT R8, R8, 0x7f, RZ, 0xc0, !PT ;  /* 0x0000007f08087812 */ /* 0x000fc600078ec0ff */
[----:B------:R0:W-:Y:S04]  /*598d0*/  STS.U8 [R7+UR9+0x1bf00], R25 ;  /* 0x01bf001907007988 */ /* 0x0001e80008000009 */
[----:B------:R-:W2:Y:S01]  /*598e0*/  LDL.LU R26, [R1+0x160] ;  /* 0x00016000011a7983 */ /* 0x000ea20000300800 */
[----:B------:R-:W-:-:S03]  /*598f0*/  LOP3.LUT R8, R8, 0x70, RZ, 0x3c, !PT ;  /* 0x0000007008087812 */ /* 0x000fc600078e3cff */
[----:B------:R1:W-:Y:S04]  /*59900*/  STS.U8 [R7+UR9+0x14300], R12 ;  /* 0x0143000c07007988 */ /* 0x0003e80008000009 */
        /* <DEDUP_REMOVED lines=22> */
[----:B0-----:R-:W2:Y:S04]  /*59a70*/  LDL.LU R25, [R1+0x15c] ;  /* 0x00015c0001197983 */ /* 0x001ea80000300800 */
[----:B-1----:R-:W2:Y:S04]  /*59a80*/  LDL.LU R12, [R1+0x128] ;  /* 0x00012800010c7983 */ /* 0x002ea80000300800 */
[----:B---3--:R0:W-:Y:S04]  /*59a90*/  STS.U8 [R8+UR9+0x10380], R84 ;  /* 0x0103805408007988 */ /* 0x0081e80008000009 */
[----:B----4-:R1:W-:Y:S04]  /*59aa0*/  STS.U8 [R8+UR9+0x18380], R110 ;  /* 0x0183806e08007988 */ /* 0x0103e80008000009 */
[----:B--2---:R2:W-:Y:S04]  /*59ab0*/  STS.U8 [R8+UR9+0x10780], R112 ;  /* 0x0107807008007988 */ /* 0x0045e80008000009 */
        /* <DEDUP_REMOVED lines=25> */
[----:B0-----:R0:W5:Y:S04]  /*59c50*/  LDL.LU R11, [R1+0x1c4c] ;  /* 0x001c4c00010b7983 */ /* 0x0011680000300800 */
[----:B-1----:R0:W5:Y:S04]  /*59c60*/  LDL.LU R10, [R1+0x1c48] ;  /* 0x001c4800010a7983 */ /* 0x0021680000300800 */
[----:B------:R0:W5:Y:S04]  /*59c70*/  LDL.LU R9, [R1+0x1c44] ;  /* 0x001c440001097983 */ /* 0x0001680000300800 */
[----:B------:R0:W5:Y:S04]  /*59c80*/  LDL.LU R0, [R1+0x1c40] ;  /* 0x001c400001007983 */ /* 0x0001680000300800 */
        /* <DEDUP_REMOVED lines=36> */
[----:B------:R-:W1:Y:S01]  /*59ed0*/  S2R R2, SR_TID.X ;  /* 0x0000000000027919 */ /* 0x000e620000002100 */
[----:B------:R-:W-:Y:S01]  /*59ee0*/  ULEA UR11, UR19, UR9, 0x3 ;  /* 0x00000009130b7291 */ /* 0x000fe2000f8e18ff */
[----:B------:R-:W-:-:S03]  /*59ef0*/  UMOV UR6, UR4 ;  /* 0x0000000400067c82 */ /* 0x000fc60008000000 */
[----:B------:R-:W-:Y:S01]  /*59f00*/  UIADD3 UR11, UPT, UPT, UR11, 0x28000, URZ ;  /* 0x000280000b0b7890 */ /* 0x000fe2000fffe0ff */
[----:B-1----:R-:W-:-:S04]  /*59f10*/  LOP3.LUT R2, R2, 0x7f, RZ, 0xc0, !PT ;  /* 0x0000007f02027812 */ /* 0x002fc800078ec0ff */
[----:B------:R-:W-:Y:S01]  /*59f20*/  LOP3.LUT R2, R2, 0x10, RZ, 0x3c, !PT ;  /* 0x0000001002027812 */ /* 0x000fe200078e3cff */
[----:B---3--:R0:W-:Y:S04]  /*59f30*/  STS.U8 [R8+UR9+0x1bf80], R84 ;  /* 0x01bf805408007988 */ /* 0x0081e80008000009 */
[----:B----4-:R0:W-:Y:S04]  /*59f40*/  STS.U8 [R8+UR9+0x14380], R110 ;  /* 0x0143806e08007988 */ /* 0x0101e80008000009 */
[----:B--2---:R0:W-:Y:S04]  /*59f50*/  STS.U8 [R8+UR9+0x1c380], R112 ;  /* 0x01c3807008007988 */ /* 0x0041e80008000009 */
        /* <DEDUP_REMOVED lines=8> */
[----:B------:R-:W-:Y:S01]  /*59fe0*/  UMOV UR13, 0x80004020 ;  /* 0x80004020000d7882 */ /* 0x000fe20000000000 */
[----:B------:R-:W-:Y:S01]  /*59ff0*/  UMOV UR15, 0x40004040 ;  /* 0x40004040000f7882 */ /* 0x000fe20000000000 */
[----:B------:R-:W-:Y:S01]  /*5a000*/  UMOV UR16, 0x0 ;  /* 0x0000000000107882 */ /* 0x000fe20000000000 */
[----:B------:R-:W-:Y:S01]  /*5a010*/  UMOV UR17, 0x4408010 ;  /* 0x0440801000117882 */ /* 0x000fe20000000000 */
[----:B------:R-:W-:Y:S01]  /*5a020*/  UMOV UR64, 0x0 ;  /* 0x0000000000407882 */ /* 0x000fe20000000000 */
[----:B------:R-:W-:Y:S01]  /*5a030*/  UMOV UR65, 0x4408010 ;  /* 0x0440801000417882 */ /* 0x000fe20000000000 */
        /* <DEDUP_REMOVED lines=14> */
[----:B------:R-:W-:Y:S01]  /*5a120*/  UMOV UR4, UR11 ;  /* 0x0000000b00047c82 */ /* 0x000fe20008000000 */
[----:B------:R-:W-:Y:S01]  /*5a130*/  UMOV UR5, URZ ;  /* 0x000000ff00057c82 */ /* 0x000fe20008000000 */
[----:B------:R1:W-:Y:S01]  /*5a140*/  UTCQMMA gdesc[UR36], gdesc[UR38], tmem[UR8], tmem[UR58], idesc[UR59], UPT ;  /* 0x00ff3a26240075ea */ /* 0x0003e2000b800308 */
[----:B------:R-:W-:Y:S01]  /*5a150*/  UMOV UR52, 0x0 ;  /* 0x0000000000347882 */ /* 0x000fe20000000000 */
[----:B------:R-:W-:Y:S01]  /*5a160*/  UMOV UR53, 0x4408010 ;  /* 0x0440801000357882 */ /* 0x000fe20000000000 */
[----:B------:R1:W-:Y:S01]  /*5a170*/  UTCQMMA gdesc[UR40], gdesc[UR42], tmem[UR8], tmem[UR56], idesc[UR57], UPT ;  /* 0x00ff382a280075ea */ /* 0x0003e2000b800308 */
[----:B------:R-:W-:Y:S01]  /*5a180*/  UMOV UR4, UR4 ;  /* 0x0000000400047c82 */ /* 0x000fe20008000000 */
[----:B------:R1:W-:Y:S01]  /*5a190*/  UTCQMMA gdesc[UR44], gdesc[UR46], tmem[UR8], tmem[UR54], idesc[UR55], UPT ;  /* 0x00ff362e2c0075ea */ /* 0x0003e2000b800308 */
[----:B------:R1:W-:Y:S01]  /*5a1a0*/  UTCQMMA gdesc[UR48], gdesc[UR50], tmem[UR8], tmem[UR52], idesc[UR53], UPT ;  /* 0x00ff3432300075ea */ /* 0x0003e2000b800308 */
[----:B------:R1:W-:Y:S01]  /*5a1b0*/  UTCBAR [UR4], URZ ;  /* 0x000000ff040073e9 */ /* 0x0003e200080000ff */
[----:B------:R-:W-:Y:S01]  /*5a1c0*/  NOP ;  /* 0x0000000000007918 */ /* 0x000fe20000000000 */
.L_x_9:
[----:B------:R-:W-:Y:S01]  /*5a1d0*/  UIADD3 UR19, UPT, UPT, UR19, 0x1, URZ ;  /* 0x0000000113137890 */ /* 0x000fe2000fffe0ff */
[----:B0-----:R-:W-:-:S03]  /*5a1e0*/  IMAD.U32 R12, RZ, RZ, UR6 ;  /* 0x00000006ff0c7e24 */ /* 0x001fc6000f8e00ff */
[----:B------:R-:W-:-:S04]  /*5a1f0*/  UISETP.GT.AND UP2, UPT, UR19, 0x1, UPT ;  /* 0x000000011300788c */ /* 0x000fc8000bf44270 */
[----:B-1----:R-:W-:Y:S02]  /*5a200*/  USEL UR4, URZ, 0x1, !UP2 ;  /* 0x00000001ff047887 */ /* 0x002fe4000d000000 */
[----:B------:R-:W-:Y:S02]  /*5a210*/  USEL UR19, UR19, URZ, !UP2 ;  /* 0x000000ff13137287 */ /* 0x000fe4000d000000 */
[----:B------:R-:W-:Y:S02]  /*5a220*/  UISETP.NE.U32.AND UP2, UPT, UR7, UR18, UPT ;  /* 0x000000120700728c */ /* 0x000fe4000bf45070 */
[----:B------:R-:W-:Y:S01]  /*5a230*/  ULOP3.LUT UR4, UR6, UR4, URZ, 0x3c, !UPT ;  /* 0x0000000406047292 */ /* 0x000fe2000f8e3cff */
[----:B------:R-:W-:-:S06]  /*5a240*/  UMOV UR7, UR27 ;  /* 0x0000001b00077c82 */ /* 0x000fcc0008000000 */
[----:B------:R-:W-:Y:S05]  /*5a250*/  BRA.U UP2, `(.L_x_10) ;  /* 0xfffffd7d02207547 */ /* 0x000fea000b83ffff */
.L_x_7:
[----:B------:R-:W-:-:S09]  /*5a260*/  UISETP.GE.AND UP1, UPT, UR26, 0x100, UPT ;  /* 0x000001001a00788c */ /* 0x000fd2000bf26270 */
[----:B------:R-:W-:Y:S05]  /*5a270*/  BRA.U !UP1, `(.L_x_11) ;  /* 0x0000000109107547 */ /* 0x000fea000b800000 */
[----:B------:R-:W-:-:S06]  /*5a280*/  USHF.L.U32 UR6, UR6, 0x1f, URZ ;  /* 0x0000001f06067899 */ /* 0x000fcc00080006ff */
[----:B------:R-:W-:-:S04]  /*5a290*/  IMAD.U32 R2, RZ, RZ, UR6 ;  /* 0x00000006ff027e24 */ /* 0x000fc8000f8e00ff */
[----:B------:R-:W1:Y:S02]  /*5a2a0*/  SYNCS.PHASECHK.TRANS64.TRYWAIT P1, [UR11], R2 ;  /* 0x00000002ff0075a7 */ /* 0x000e64000802110b */
[----:B-1----:R-:W-:Y:S05]  /*5a2b0*/  @!P1 BRA `(.L_x_12) ;  /* 0x0000006400709947 */ /* 0x002fea0003800000 */
.L_x_11:
[----:B------:R-:W1:Y:S01]  /*5a2c0*/  S2R R134, SR_TID.X ;  /* 0x0000000000867919 */ /* 0x000e620000002100 */
[----:B------:R-:W2:Y:S01]  /*5a2d0*/  LDCU UR5, c[0x0][0x3b4] ;  /* 0x00007680ff0577ac */ /* 0x000ea20008000800 */
[----:B------:R-:W-:Y:S06]  /*5a2e0*/  BAR.SYNC.DEFER_BLOCKING 0x0 ;  /* 0x0000000000007b1d */ /* 0x000fec0000010000 */
[----:B------:R-:W3:Y:S01]  /*5a2f0*/  LDCU.128 UR12, c[0x0][0x390] ;  /* 0x00007200ff0c77ac */ /* 0x000ee20008000c00 */
[----:B------:R-:W4:Y:S01]  /*5a300*/  S2R R135, SR_TID.X ;  /* 0x0000000000877919 */ /* 0x000f220000002100 */
[----:B------:R-:W0:Y:S01]  /*5a310*/  LDCU UR4, c[0x0][0x3b8] ;  /* 0x00007700ff0477ac */ /* 0x000e220008000800 */
[----:B------:R-:W0:Y:S01]  /*5a320*/  S2R R136, SR_TID.X ;  /* 0x0000000000887919 */ /* 0x000e220000002100 */
[----:B------:R-:W0:Y:S01]  /*5a330*/  LDCU UR6, c[0x0][0x39c] ;  /* 0x00007380ff0677ac */ /* 0x000e220008000800 */
[----:B------:R-:W0:Y:S01]  /*5a340*/  LDCU UR7, c[0x0][0x39c] ;  /* 0x00007380ff0777ac */ /* 0x000e220008000800 */
[----:B------:R-:W0:Y:S01]  /*5a350*/  LDCU UR11, c[0x0][0x39c] ;  /* 0x00007380ff0b77ac */ /* 0x000e220008000800 */
[----:B------:R-:W1:Y:S02]  /*5a360*/  @!P0 SYNCS.CCTL.IV [UR9+0x28000] ;  /* 0x02800000ff0089b1 */ /* 0x000e640008000009 */
[----:B-1----:R-:W-:Y:S01]  /*5a370*/  BAR.SYNC.DEFER_BLOCKING 0x0 ;  /* 0x0000000000007b1d */ /* 0x002fe20000010000 */
[----:B------:R-:W-:-:S02]  /*5a380*/  IMAD.SHL.U32 R132, R134, 0x10, RZ ;  /* 0x0000001086847824 */ /* 0x000fc400078e00ff */
[C---:B------:R-:W-:Y:S02]  /*5a390*/  IMAD.SHL.U32 R2, R134.reuse, 0x80, RZ ;  /* 0x0000008086027824 */ /* 0x040fe400078e00ff */
[----:B------:R-:W-:Y:S01]  /*5a3a0*/  IMAD.SHL.U32 R3, R134, 0x8, RZ ;  /* 0x0000000886037824 */ /* 0x000fe200078e00ff */
[----:B0----5:R-:W-:Y:S01]  /*5a3b0*/  LDTM.16dp32bit_t0_t15.x128 R4, tmem[UR10] ;  /* 0x0000000a000479ee */ /* 0x021fe20008b80000 */
[----:B------:R-:W0:Y:S01]  /*5a3c0*/  LDTM.16dp32bit_t16_t31.x128 R4, tmem[UR10+0x80] ;  /* 0x0000800a000479ee */ /* 0x000e220008ba0000 */
[----:B------:R-:W-:Y:S01]  /*5a3d0*/  LOP3.LUT R132, R132, 0xf0, RZ, 0xc0, !PT ;  /* 0x000000f084847812 */ /* 0x000fe200078ec0ff */
[----:B------:R-:W1:Y:S01]  /*5a3e0*/  LDCU UR10, c[0x0][0x39c] ;  /* 0x00007380ff0a77ac */ /* 0x000e620008000800 */
[----:B------:R-:W-:Y:S02]  /*5a3f0*/  LOP3.LUT R2, R2, 0x800, RZ, 0xc0, !PT ;  /* 0x0000080002027812 */ /* 0x000fe400078ec0ff */
[----:B------:R-:W-:Y:S02]  /*5a400*/  LOP3.LUT R3, R3, 0x300, RZ, 0xc0, !PT ;  /* 0x0000030003037812 */ /* 0x000fe400078ec0ff */
[----:B------:R-:W-:-:S05]  /*5a410*/  IADD3 R2, PT, PT, R132, UR9, R2 ;  /* 0x0000000984027c10 */ /* 0x000fca000fffe002 */
[----:B------:R-:W-:Y:S01]  /*5a420*/  IMAD.IADD R2, R3, 0x1, R2 ;  /* 0x0000000103027824 */ /* 0x000fe200078e0202 */
[----:B------:R-:W1:Y:S04]  /*5a430*/  @!P0 SYNCS.CCTL.IV [UR9+0x28008] ;  /* 0x02800800ff0089b1 */ /* 0x000e680008000009 */
[----:B------:R2:W-:Y:S01]  /*5a440*/  STL [R1+0x1c64], R2 ;  /* 0x001c640201007387 */ /* 0x0005e20000100800 */
[----:B------:R-:W-:Y:S01]  /*5a450*/  NOP ;  /* 0x0000000000007918 */ /* 0x000fe20000000000 */
[----:B0-----:R-:W-:Y:S02]  /*5a460*/  F2FP.SATFINITE.E4M3.F32.PACK_AB_MERGE_C R9, R9, R8, RZ ;  /* 0x000000080909723e */ /* 0x001fe400048070ff */
[----:B------:R-:W-:Y:S02]  /*5a470*/  F2FP.SATFINITE.E4M3.F32.PACK_AB_MERGE_C R8, R59, R58, RZ ;  /* 0x0000003a3b08723e */ /* 0x000fe400048070ff */
[----:B--2---:R-:W-:-:S02]  /*5a480*/  F2FP.SATFINITE.E4M3.F32.PACK_AB_MERGE_C R2, R11, R10, RZ ;  /* 0x0000000a0b02723e */ /* 0x004fc400048070ff */
[----:B------:R-:W-:Y:S02]  /*5a490*/  F2FP.SATFINITE.E4M3.F32.PACK_AB_MERGE_C R14, R15, R14, RZ ;  /* 0x0000000e0f0e723e */ /* 0x000fe400048070ff */
[----:B------:R-:W-:Y:S01]  /*5a4a0*/  F2FP.SATFINITE.E4M3.F32.PACK_AB_MERGE_C R15, R65, R64, RZ ;  /* 0x00000040410f723e */ /* 0x000fe200048070ff */
[----:B------:R0:W-:Y:S01]  /*5a4b0*/  STL [R1+0xfc], R2 ;  /* 0x0000fc0201007387 */ /* 0x0001e20000100800 */
[----:B------:R-:W-:Y:S02]  /*5a4c0*/  F2FP.SATFINITE.E4M3.F32.PACK_AB_MERGE_C R16, R17, R16, RZ ;  /* 0x000000101110723e */ /* 0x000fe400048070ff */
[----:B------:R-:W-:Y:S02]  /*5a4d0*/  LEA.HI R17, R136, 0xee, RZ, 0x1a ;  /* 0x000000ee88117811 */ /* 0x000fe400078fd0ff */
[----:B------:R-:W-:Y:S02]  /*5a4e0*/  F2FP.SATFINITE.E4M3.F32.PACK_AB_MERGE_C R133, R5, R4, RZ ;  /* 0x000000040585723e */ /* 0x000fe400048070ff */
[----:B------:R-:W-:-:S02]  /*5a4f0*/  LOP3.LUT R17, R0, R17, RZ, 0xfc, !PT ;  /* 0x0000001100117212 */ /* 0x000fc400078efcff */
[----:B------:R-:W-:Y:S02]  /*5a500*/  F2FP.SATFINITE.E4M3.F32.PACK_AB_MERGE_C R4, R31, R30, RZ ;  /* 0x0000001e1f04723e */ /* 0x000fe400048070ff */
[----:B0-----:R-:W-:Y:S02]  /*5a510*/  F2FP.SATFINITE.E4M3.F32.PACK_AB_MERGE_C R2, R19, R18, RZ ;  /* 0x000000121302723e */ /* 0x001fe400048070ff */
[----:B------:R-:W-:Y:S01]  /*5a520*/  F2FP.SATFINITE.E4M3.F32.PACK_AB_MERGE_C R3, R37, R36, RZ ;  /* 0x000000242503723e */ /* 0x000fe200048070ff */
[----:B------:R-:W-:Y:S01]  /*5a530*/  IMAD.MOV.U32 R36, RZ, RZ, R16 ;  /* 0x000000ffff247224 */ /* 0x000fe200078e0010 */
[----:B------:R-:W-:Y:S01]  /*5a540*/  F2FP.SATFINITE.E4M3.F32.PACK_AB_MERGE_C R5, R29, R28, RZ ;  /* 0x0000001c1d05723e */ /* 0x000fe200048070ff */
[----:B------:R0:W-:Y:S01]  /*5a550*/  STL [R1+0xf8], R2 ;  /* 0x0000f80201007387 */ /* 0x0001e20000100800 */
[----:B------:R-:W-:Y:S02]  /*5a560*/  F2FP.SATFINITE.E4M3.F32.PACK_AB_MERGE_C R162, R39, R38, RZ ;  /* 0x0000002627a2723e */ /* 0x000fe400048070ff */
[----:B------:R-:W-:-:S02]  /*5a570*/  F2FP.SATFINITE.E4M3.F32.PACK_AB_MERGE_C R39, R57, R56, RZ ;  /* 0x000000383927723e */ /* 0x000fc400048070ff */
[----:B------:R-:W-:Y:S02]  /*5a580*/  F2FP.SATFINITE.E4M3.F32.PACK_AB_MERGE_C R164, R41, R40, RZ ;  /* 0x0000002829a4723e */ /* 0x000fe400048070ff */
[----:B------:R-:W-:Y:S02]  /*5a590*/  F2FP.SATFINITE.E4M3.F32.PACK_AB_MERGE_C R163, R7, R6, RZ ;  /* 0x0000000607a3723e */ /* 0x000fe400048070ff */
[----:B------:R-:W-:Y:S02]  /*5a5a0*/  F2FP.SATFINITE.E4M3.F32.PACK_AB_MERGE_C R12, R13, R12, RZ ;  /* 0x0000000c0d0c723e */ /* 0x000fe400048070ff */
[----:B0-----:R-:W-:Y:S02]  /*5a5b0*/  F2FP.SATFINITE.E4M3.F32.PACK_AB_MERGE_C R2, R27, R26, RZ ;  /* 0x0000001a1b02723e */ /* 0x001fe400048070ff */
[----:B------:R-:W-:Y:S02]  /*5a5c0*/  F2FP.SATFINITE.E4M3.F32.PACK_AB_MERGE_C R11, R45, R44, RZ ;  /* 0x0000002c2d0b723e */ /* 0x000fe400048070ff */
[----:B------:R-:W-:Y:S01]  /*5a5d0*/  F2FP.SATFINITE.E4M3.F32.PACK_AB_MERGE_C R10, R21, R20, RZ ;  /* 0x00000014150a723e */ /* 0x000fe200048070ff */
[----:B------:R0:W-:Y:S01]  /*5a5e0*/  STL [R1+0x1c68], R2 ;  /* 0x001c680201007387 */ /* 0x0001e20000100800 */
[----:B------:R-:W-:-:S02]  /*5a5f0*/  F2FP.SATFINITE.E4M3.F32.PACK_AB_MERGE_C R6, R23, R22, RZ ;  /* 0x000000161706723e */ /* 0x000fc400048070ff */
[----:B------:R-:W-:Y:S01]  /*5a600*/  F2FP.SATFINITE.E4M3.F32.PACK_AB_MERGE_C R7, R25, R24, RZ ;  /* 0x000000181907723e */ /* 0x000fe200048070ff */
[----:B------:R-:W-:Y:S01]  /*5a610*/  IMAD.MOV.U32 R40, RZ, RZ, R10 ;  /* 0x000000ffff287224 */ /* 0x000fe200078e000a */
[----:B------:R-:W-:Y:S01]  /*5a620*/  F2FP.SATFINITE.E4M3.F32.PACK_AB_MERGE_C R13, R47, R46, RZ ;  /* 0x0000002e2f0d723e */ /* 0x000fe200048070ff */
[----:B------:R-:W-:Y:S01]  /*5a630*/  IMAD.MOV.U32 R38, RZ, RZ, R6 ;  /* 0x000000ffff267224 */ /* 0x000fe200078e0006 */
[----:B------:R-:W-:Y:S01]  /*5a640*/  F2FP.SATFINITE.E4M3.F32.PACK_AB_MERGE_C R161, R33, R32, RZ ;  /* 0x0000002021a1723e */ /* 0x000fe200048070ff */
[----:B------:R-:W-:Y:S01]  /*5a650*/  IMAD.MOV.U32 R41, RZ, RZ, R7 ;  /* 0x000000ffff297224 */ /* 0x000fe200078e0007 */
[----:B------:R-:W-:Y:S01]  /*5a660*/  F2FP.SATFINITE.E4M3.F32.PACK_AB_MERGE_C R45, R53, R52, RZ ;  /* 0x00000034352d723e */ /* 0x000fe200048070ff */
[----:B------:R-:W-:Y:S01]  /*5a670*/  IMAD.MOV.U32 R53, RZ, RZ, R12 ;  /* 0x000000ffff357224 */ /* 0x000fe200078e000c */
[----:B0-----:R-:W-:Y:S02]  /*5a680*/  F2FP.SATFINITE.E4M3.F32.PACK_AB_MERGE_C R2, R35, R34, RZ ;  /* 0x000000222302723e */ /* 0x001fe400048070ff */
[----:B------:R-:W-:Y:S01]  /*5a690*/  F2FP.SATFINITE.E4M3.F32.PACK_AB_MERGE_C R44, R55, R54, RZ ;  /* 0x00000036372c723e */ /* 0x000fe200048070ff */
[----:B------:R-:W-:Y:S01]  /*5a6a0*/  IMAD.MOV.U32 R54, RZ, RZ, R11 ;  /* 0x000000ffff367224 */ /* 0x000fe200078e000b */
[----:B------:R-:W-:Y:S01]  /*5a6b0*/  F2FP.SATFINITE.E4M3.F32.PACK_AB_MERGE_C R46, R49, R48, RZ ;  /* 0x00000030312e723e */ /* 0x000fe200048070ff */
[----:B------:R0:W-:Y:S01]  /*5a6c0*/  STL [R1+0xf0], R2 ;  /* 0x0000f00201007387 */ /* 0x0001e20000100800 */
[----:B------:R-:W-:Y:S01]  /*5a6d0*/  F2FP.SATFINITE.E4M3.F32.PACK_AB_MERGE_C R56, R61, R60, RZ ;  /* 0x0000003c3d38723e */ /* 0x000fe200048070ff */
[----:B------:R-:W-:Y:S01]  /*5a6e0*/  IMAD.MOV.U32 R55, RZ, RZ, R5 ;  /* 0x000000ffff377224 */ /* 0x000fe200078e0005 */
[----:B------:R-:W-:Y:S01]  /*5a6f0*/  F2FP.SATFINITE.E4M3.F32.PACK_AB_MERGE_C R59, R85, R84, RZ ;  /* 0x00000054553b723e */ /* 0x000fe200048070ff */
[----:B------:R-:W-:Y:S01]  /*5a700*/  IMAD.MOV.U32 R48, RZ, RZ, R3 ;  /* 0x000000ffff307224 */ /* 0x000fe200078e0003 */
[----:B------:R-:W-:Y:S01]  /*5a710*/  F2FP.SATFINITE.E4M3.F32.PACK_AB_MERGE_C R58, R87, R86, RZ ;  /* 0x00000056573a723e */ /* 0x000fe200048070ff */
[----:B------:R-:W-:Y:S01]  /*5a720*/  IMAD.MOV.U32 R49, RZ, RZ, R9 ;  /* 0x000000ffff317224 */ /* 0x000fe200078e0009 */
[----:B------:R-:W-:-:S02]  /*5a730*/  F2FP.SATFINITE.E4M3.F32.PACK_AB_MERGE_C R47, R89, R88, RZ ;  /* 0x00000058592f723e */ /* 0x000fc400048070ff */
[----:B------:R-:W-:Y:S02]  /*5a740*/  LOP3.LUT R53, R53, 0xffff, RZ, 0xc0, !PT ;  /* 0x0000ffff35357812 */ /* 0x000fe400078ec0ff */
[----:B0-----:R-:W-:Y:S01]  /*5a750*/  F2FP.SATFINITE.E4M3.F32.PACK_AB_MERGE_C R2, R43, R42, RZ ;  /* 0x0000002a2b02723e */ /* 0x001fe200048070ff */
[----:B------:R-:W-:Y:S01]  /*5a760*/  IMAD.MOV.U32 R42, RZ, RZ, R14 ;  /* 0x000000ffff2a7224 */ /* 0x000fe200078e000e */
[----:B------:R-:W-:Y:S01]  /*5a770*/  LOP3.LUT R36, R36, 0xffff, RZ, 0xc0, !PT ;  /* 0x0000ffff24247812 */ /* 0x000fe200078ec0ff */
[----:B------:R-:W-:Y:S01]  /*5a780*/  IMAD.MOV.U32 R43, RZ, RZ, R4 ;  /* 0x000000ffff2b7224 */ /* 0x000fe200078e0004 */
[----:B------:R-:W-:Y:S01]  /*5a790*/  LOP3.LUT R40, R40, 0xffff, RZ, 0xc0, !PT ;  /* 0x0000ffff28287812 */ /* 0x000fe200078ec0ff */
[----:B------:R0:W-:Y:S01]  /*5a7a0*/  STL [R1+0x11c], R2 ;  /* 0x00011c0201007387 */ /* 0x0001e20000100800 */
[----:B------:R-:W-:Y:S02]  /*5a7b0*/  LOP3.LUT R41, R41, 0xffff, RZ, 0xc0, !PT ;  /* 0x0000ffff29297812 */ /* 0x000fe400078ec0ff */
[----:B0-----:R-:W-:Y:S01]  /*5a7c0*/  F2FP.SATFINITE.E4M3.F32.PACK_AB_MERGE_C R2, R51, R50, RZ ;  /* 0x000000323302723e */ /* 0x001fe200048070ff */
[----:B------:R-:W-:-:S02]  /*5a7d0*/  IMAD.MOV.U32 R50, RZ, RZ, R133 ;  /* 0x000000ffff327224 */ /* 0x000fc400078e0085 */
[----:B------:R-:W-:Y:S02]  /*5a7e0*/  IMAD.MOV.U32 R51, RZ, RZ, R13 ;  /* 0x000000ffff337224 */ /* 0x000fe400078e000d */
[----:B------:R0:W-:Y:S04]  /*5a7f0*/  STL [R1+0x10c], R2 ;  /* 0x00010c0201007387 */ /* 0x0001e80000100800 */
[----:B------:R2:W-:Y:S01]  /*5a800*/  STL [R1+0x104], R8 ;  /* 0x0001040801007387 */ /* 0x0005e20000100800 */
[----:B0-----:R-:W-:Y:S02]  /*5a810*/  F2FP.SATFINITE.E4M3.F32.PACK_AB_MERGE_C R2, R63, R62, RZ ;  /* 0x0000003e3f02723e */ /* 0x001fe400048070ff */
[----:B--2---:R-:W-:-:S03]  /*5a820*/  F2FP.SATFINITE.E4M3.F32.PACK_AB_MERGE_C R8, R67, R66, RZ ;  /* 0x000000424308723e */ /* 0x004fc600048070ff */
[----:B------:R0:W-:Y:S04]  /*5a830*/  STL [R1+0x24], R2 ;  /* 0x0000240201007387 */ /* 0x0001e80000100800 */
[----:B------:R2:W-:Y:S04]  /*5a840*/  STL [R1+0x20], R15 ;  /* 0x0000200f01007387 */ /* 0x0005e80000100800 */
[----:B------:R1:W-:Y:S01]  /*5a850*/  STL [R1+0x100], R8 ;  /* 0x0001000801007387 */ /* 0x0003e20000100800 */
[----:B0-----:R-:W-:Y:S02]  /*5a860*/  F2FP.SATFINITE.E4M3.F32.PACK_AB_MERGE_C R2, R69, R68, RZ ;  /* 0x000000444502723e */ /* 0x001fe400048070ff */
[----:B--2---:R-:W-:-:S03]  /*5a870*/  F2FP.SATFINITE.E4M3.F32.PACK_AB_MERGE_C R15, R71, R70, RZ ;  /* 0x00000046470f723e */ /* 0x004fc600048070ff */
[----:B------:R0:W-:Y:S01]  /*5a880*/  STL [R1+0x1c], R2 ;  /* 0x00001c0201007387 */ /* 0x0001e20000100800 */
[----:B-1----:R-:W-:-:S03]  /*5a890*/  F2FP.SATFINITE.E4M3.F32.PACK_AB_MERGE_C R8, R73, R72, RZ ;  /* 0x000000484908723e */ /* 0x002fc600048070ff */
[----:B------:R1:W-:Y:S04]  /*5a8a0*/  STL [R1+0x18], R15 ;  /* 0x0000180f01007387 */ /* 0x0003e80000100800 */
[----:B------:R2:W-:Y:S01]  /*5a8b0*/  STL [R1+0x14], R8 ;  /* 0x0000140801007387 */ /* 0x0005e20000100800 */
[----:B0-----:R-:W-:Y:S02]  /*5a8c0*/  F2FP.SATFINITE.E4M3.F32.PACK_AB_MERGE_C R2, R75, R74, RZ ;  /* 0x0000004a4b02723e */ /* 0x001fe400048070ff */
[----:B-1----:R-:W-:-:S03]  /*5a8d0*/  F2FP.SATFINITE.E4M3.F32.PACK_AB_MERGE_C R15, R77, R76, RZ ;  /* 0x0000004c4d0f723e */ /* 0x002fc600048070ff */
[----:B------:R0:W-:Y:S01]  /*5a8e0*/  STL [R1+0x118], R2 ;  /* 0x0001180201007387 */ /* 0x0001e20000100800 */
[----:B--2---:R-:W-:-:S03]  /*5a8f0*/  F2FP.SATFINITE.E4M3.F32.PACK_AB_MERGE_C R8, R79, R78, RZ ;  /* 0x0000004e4f08723e */ /* 0x004fc600048070ff */
[----:B------:R-:W-:Y:S04]  /*5a900*/  STL [R1+0xc], R15 ;  /* 0x00000c0f01007387 */ /* 0x000fe80000100800 */
[----:B------:R1:W-:Y:S01]  /*5a910*/  STL [R1+0x8], R8 ;  /* 0x0000080801007387 */ /* 0x0003e20000100800 */
[----:B0-----:R-:W-:Y:S02]  /*5a920*/  F2FP.SATFINITE.E4M3.F32.PACK_AB_MERGE_C R2, R81, R80, RZ ;  /* 0x000000505102723e */ /* 0x001fe400048070ff */
[----:B-1----:R-:W-:-:S05]  /*5a930*/  F2FP.SATFINITE.E4M3.F32.PACK_AB_MERGE_C R8, R83, R82, RZ ;  /* 0x000000525308723e */ /* 0x002fca00048070ff */
[----:B------:R4:W-:Y:S02]  /*5a940*/  STL [R1+0x128], R8 ;  /* 0x0001280801007387 */ /* 0x0009e40000100800 */
[----:B----4-:R-:W-:-:S04]  /*5a950*/  LEA.HI R8, R135, 0xfe, RZ, 0x1a ;  /* 0x000000fe87087811 */ /* 0x010fc800078fd0ff */
[----:B------:R-:W-:Y:S02]  /*5a960*/  LOP3.LUT R15, R0, R8, RZ, 0xfc, !PT ;  /* 0x00000008000f7212 */ /* 0x000fe400078efcff */
[----:B------:R-:W-:-:S03]  /*5a970*/  LEA.HI R8, R136, 0xde, RZ, 0x1a ;  /* 0x000000de88087811 */ /* 0x000fc600078fd0ff */
[----:B------:R0:W-:Y:S01]  /*5a980*/  STL [R1+0xec], R15 ;  /* 0x0000ec0f01007387 */ /* 0x0001e20000100800 */
[----:B------:R-:W-:Y:S02]  /*5a990*/  LOP3.LUT R18, R0, R8, RZ, 0xfc, !PT ;  /* 0x0000000800127212 */ /* 0x000fe400078efcff */
[C---:B------:R-:W-:Y:S01]  /*5a9a0*/  LEA.HI R8, R135.reuse, 0xbe, RZ, 0x1a ;  /* 0x000000be87087811 */ /* 0x040fe200078fd0ff */
[----:B------:R1:W-:Y:S04]  /*5a9b0*/  STL [R1+0xd0], R17 ;  /* 0x0000d01101007387 */ /* 0x0003e80000100800 */
[----:B------:R-:W-:Y:S01]  /*5a9c0*/  STL [R1+0xb0], R18 ;  /* 0x0000b01201007387 */ /* 0x000fe20000100800 */
[----:B0-----:R-:W-:-:S04]  /*5a9d0*/  LEA.HI R15, R135, 0xce, RZ, 0x1a ;  /* 0x000000ce870f7811 */ /* 0x001fc800078fd0ff */
[----:B-1----:R-:W-:Y:S02]  /*5a9e0*/  LOP3.LUT R17, R0, R15, RZ, 0xfc, !PT ;  /* 0x0000000f00117212 */ /* 0x002fe400078efcff */
[----:B------:R-:W-:-:S03]  /*5a9f0*/  LEA.HI R15, R136, 0xae, RZ, 0x1a ;  /* 0x000000ae880f7811 */ /* 0x000fc600078fd0ff */
[----:B------:R0:W-:Y:S01]  /*5aa00*/  STL [R1+0x84], R17 ;  /* 0x0000841101007387 */ /* 0x0001e20000100800 */
[----:B------:R-:W-:Y:S02]  /*5aa10*/  LOP3.LUT R155, R0, R15, RZ, 0xfc, !PT ;  /* 0x0000000f009b7212 */ /* 0x000fe400078efcff */
[----:B------:R-:W-:-:S04]  /*5aa20*/  LEA.HI R15, R135, 0x8e, RZ, 0x1a ;  /* 0x0000008e870f7811 */ /* 0x000fc800078fd0ff */
[C---:B------:R-:W-:Y:S02]  /*5aa30*/  LOP3.LUT R139, R0.reuse, R15, RZ, 0xfc, !PT ;  /* 0x0000000f008b7212 */ /* 0x040fe400078efcff */
[----:B------:R-:W-:Y:S02]  /*5aa40*/  LEA.HI R15, R135, 0x4e, RZ, 0x1a ;  /* 0x0000004e870f7811 */ /* 0x000fe400078fd0ff */
[----:B0-----:R-:W-:Y:S02]  /*5aa50*/  LOP3.LUT R17, R0, R8, RZ, 0xfc, !PT ;  /* 0x0000000800117212 */ /* 0x001fe400078efcff */
[----:B------:R-:W-:Y:S02]  /*5aa60*/  LEA.HI R8, R136, 0x9e, RZ, 0x1a ;  /* 0x0000009e88087811 */ /* 0x000fe400078fd0ff */
[C---:B------:R-:W-:Y:S01]  /*5aa70*/  LOP3.LUT R73, R0.reuse, R15, RZ, 0xfc, !PT ;  /* 0x0000000f00497212 */ /* 0x040fe200078efcff */
[----:B------:R0:W-:Y:S01]  /*5aa80*/  STL [R1+0x30], R17 ;  /* 0x0000301101007387 */ /* 0x0001e20000100800 */
[----:B------:R-:W-:-:S02]  /*5aa90*/  LOP3.LUT R147, R0, R8, RZ, 0xfc, !PT ;  /* 0x0000000800937212 */ /* 0x000fc400078efcff */
[C---:B------:R-:W-:Y:S01]  /*5aaa0*/  LEA.HI R8, R135.reuse, 0x7e, RZ, 0x1a ;  /* 0x0000007e87087811 */ /* 0x040fe200078fd0ff */
[----:B------:R1:W-:Y:S01]  /*5aab0*/  STL [R1+0x1c44], R155 ;  /* 0x001c449b01007387 */ /* 0x0003e20000100800 */
[----:B------:R-:W-:Y:S02]  /*5aac0*/  LEA.HI R15, R134, 0xe, RZ, 0x1a ;  /* 0x0000000e860f7811 */ /* 0x000fe400078fd0ff */
[----:B------:R-:W-:Y:S01]  /*5aad0*/  LOP3.LUT R30, R0, R8, RZ, 0xfc, !PT ;  /* 0x00000008001e7212 */ /* 0x000fe200078efcff */
[----:B------:R2:W-:Y:S01]  /*5aae0*/  STL [R1+0x1c48], R147 ;  /* 0x001c489301007387 */ /* 0x0005e20000100800 */
[----:B------:R-:W-:Y:S02]  /*5aaf0*/  LEA.HI R8, R135, 0x6e, RZ, 0x1a ;  /* 0x0000006e87087811 */ /* 0x000fe400078fd0ff */
[----:B0-----:R-:W-:Y:S01]  /*5ab00*/  LEA.HI R17, R134, 0x1e, RZ, 0x1a ;  /* 0x0000001e86117811 */ /* 0x001fe200078fd0ff */
[----:B------:R0:W-:Y:S01]  /*5ab10*/  STL [R1+0x1c4c], R139 ;  /* 0x001c4c8b01007387 */ /* 0x0001e20000100800 */
[----:B------:R-:W-:-:S02]  /*5ab20*/  LOP3.LUT R69, R0, R8, RZ, 0xfc, !PT ;  /* 0x0000000800457212 */ /* 0x000fc400078efcff */
[----:B------:R-:W-:Y:S01]  /*5ab30*/  LEA.HI R8, R136, 0x5e, RZ, 0x1a ;  /* 0x0000005e88087811 */ /* 0x000fe200078fd0ff */
[----:B-1----:R-:W1:Y:S01]  /*5ab40*/  S2R R155, SR_TID.X ;  /* 0x00000000009b7919 */ /* 0x002e620000002100 */
[C---:B------:R-:W-:Y:S01]  /*5ab50*/  LOP3.LUT R24, R0.reuse, R17, RZ, 0xfc, !PT ;  /* 0x0000001100187212 */ /* 0x040fe200078efcff */
[----:B--2---:R-:W-:Y:S01]  /*5ab60*/  IMAD.MOV.U32 R147, RZ, RZ, R56 ;  /* 0x000000ffff937224 */ /* 0x004fe200078e0038 */
[C---:B------:R-:W-:Y:S01]  /*5ab70*/  LOP3.LUT R28, R0.reuse, R8, RZ, 0xfc, !PT ;  /* 0x00000008001c7212 */ /* 0x040fe200078efcff */
[----:B------:R-:W-:Y:S01]  /*5ab80*/  STL [R1+0x1c50], R30 ;  /* 0x001c501e01007387 */ /* 0x000fe20000100800 */
[----:B------:R-:W-:Y:S01]  /*5ab90*/  LEA.HI R8, R135, 0x3e, RZ, 0x1a ;  /* 0x0000003e87087811 */ /* 0x000fe200078fd0ff */
[----:B0-----:R-:W-:Y:S01]  /*5aba0*/  IMAD.MOV.U32 R139, RZ, RZ, R51 ;  /* 0x000000ffff8b7224 */ /* 0x001fe200078e0033 */
[C---:B------:R-:W-:Y:S01]  /*5abb0*/  LOP3.LUT R20, R0.reuse, R15, RZ, 0xfc, !PT ;  /* 0x0000000f00147212 */ /* 0x040fe200078efcff */
[----:B------:R0:W-:Y:S01]  /*5abc0*/  STL [R1+0x1c54], R69 ;  /* 0x001c544501007387 */ /* 0x0001e20000100800 */
[----:B------:R-:W-:-:S02]  /*5abd0*/  LOP3.LUT R83, R0, R8, RZ, 0xfc, !PT ;  /* 0x0000000800537212 */ /* 0x000fc400078efcff */
[----:B------:R-:W-:Y:S01]  /*5abe0*/  LEA.HI R8, R134, 0x2e, RZ, 0x1a ;  /* 0x0000002e86087811 */ /* 0x000fe200078fd0ff */
[----:B------:R-:W-:Y:S01]  /*5abf0*/  STL [R1+0x1c58], R28 ;  /* 0x001c581c01007387 */ /* 0x000fe20000100800 */
[----:B------:R-:W-:Y:S01]  /*5ac00*/  F2FP.SATFINITE.E4M3.F32.PACK_AB_MERGE_C R56, R105, R104, RZ ;  /* 0x000000686938723e */ /* 0x000fe200048070ff */
[----:B------:R-:W-:Y:S01]  /*5ac10*/  IMAD.MOV.U32 R105, RZ, RZ, R139 ;  /* 0x000000ffff697224 */ /* 0x000fe200078e008b */
[----:B------:R-:W-:Y:S01]  /*5ac20*/  LOP3.LUT R8, R0, R8, RZ, 0xfc, !PT ;  /* 0x0000000800087212 */ /* 0x000fe200078efcff */
[----:B------:R2:W-:Y:S01]  /*5ac30*/  STL [R1+0x1c5c], R73 ;  /* 0x001c5c4901007387 */ /* 0x0005e20000100800 */
[----:B------:R-:W-:Y:S02]  /*5ac40*/  F2FP.SATFINITE.E4M3.F32.PACK_AB_MERGE_C R51, R121, R120, RZ ;  /* 0x000000787933723e */ /* 0x000fe400048070ff */
[----:B0-----:R-:W-:Y:S01]  /*5ac50*/  F2FP.SATFINITE.E4M3.F32.PACK_AB_MERGE_C R69, R115, R114, RZ ;  /* 0x000000727345723e */ /* 0x001fe200048070ff */
[----:B------:R0:W-:Y:S01]  /*5ac60*/  STL [R1+0x1c60], R83 ;  /* 0x001c605301007387 */ /* 0x0001e20000100800 */
[----:B------:R-:W-:-:S02]  /*5ac70*/  F2FP.SATFINITE.E4M3.F32.PACK_AB_MERGE_C R139, R131, R130, RZ ;  /* 0x00000082838b723e */ /* 0x000fc400048070ff */
[----:B--2---:R-:W-:Y:S01]  /*5ac80*/  F2FP.SATFINITE.E4M3.F32.PACK_AB_MERGE_C R73, R99, R98, RZ ;  /* 0x000000626349723e */ /* 0x004fe200048070ff */
[----:B------:R-:W-:Y:S01]  /*5ac90*/  IMAD.MOV.U32 R98, RZ, RZ, R161 ;  /* 0x000000ffff627224 */ /* 0x000fe200078e00a1 */
[----:B------:R-:W-:Y:S01]  /*5aca0*/  F2FP.SATFINITE.E4M3.F32.PACK_AB_MERGE_C R161, R101, R100, RZ ;  /* 0x0000006465a1723e */ /* 0x000fe200048070ff */
[----:B------:R-:W-:Y:S01]  /*5acb0*/  IMAD.MOV.U32 R99, RZ, RZ, R43 ;  /* 0x000000ffff637224 */ /* 0x000fe200078e002b */
[----:B0-----:R-:W-:Y:S01]  /*5acc0*/  F2FP.SATFINITE.E4M3.F32.PACK_AB_MERGE_C R83, R91, R90, RZ ;  /* 0x0000005a5b53723e */ /* 0x001fe200048070ff */
[----:B------:R-:W-:Y:S01]  /*5acd0*/  IMAD.MOV.U32 R90, RZ, RZ, R164 ;  /* 0x000000ffff5a7224 */ /* 0x000fe200078e00a4 */
[----:B-1----:R-:W-:Y:S01]  /*5ace0*/  SHF.R.U32.HI R37, RZ, 0x6, R155 ;  /* 0x00000006ff257819 */ /* 0x002fe2000001169b */
[----:B------:R-:W-:Y:S01]  /*5acf0*/  IMAD.MOV.U32 R100, RZ, RZ, R98 ;  /* 0x000000ffff647224 */ /* 0x000fe200078e0062 */
[----:B------:R-:W-:Y:S01]  /*5ad00*/  F2FP.SATFINITE.E4M3.F32.PACK_AB_MERGE_C R164, R93, R92, RZ ;  /* 0x0000005c5da4723e */ /* 0x000fe200048070ff */
[----:B------:R-:W-:Y:S01]  /*5ad10*/  IMAD.MOV.U32 R93, RZ, RZ, R163 ;  /* 0x000000ffff5d7224 */ /* 0x000fe200078e00a3 */
[----:B------:R-:W-:-:S02]  /*5ad20*/  SGXT.U32 R37, R37, 0x1 ;  /* 0x000000012525781a */ /* 0x000fc40000000000 */
[----:B------:R-:W-:Y:S01]  /*5ad30*/  F2FP.SATFINITE.E4M3.F32.PACK_AB_MERGE_C R163, R95, R94, RZ ;  /* 0x0000005e5fa3723e */ /* 0x000fe200048070ff */
[----:B------:R-:W-:Y:S01]  /*5ad40*/  IMAD.MOV.U32 R95, RZ, RZ, R162 ;  /* 0x000000ffff5f7224 */ /* 0x000fe200078e00a2 */
[C-C-:B------:R-:W-:Y:S01]  /*5ad50*/  LOP3.LUT R30, R0.reuse, 0xbc, R37.reuse, 0xfe, !PT ;  /* 0x000000bc001e7812 */ /* 0x140fe200078efe25 */
[----:B------:R-:W-:Y:S01]  /*5ad60*/  IMAD.MOV.U32 R94, RZ, RZ, R50 ;  /* 0x000000ffff5e7224 */ /* 0x000fe200078e0032 */
[C-C-:B------:R-:W-:Y:S02]  /*5ad70*/  LOP3.LUT R28, R0.reuse, 0xc0, R37.reuse, 0xfe, !PT ;  /* 0x000000c0001c7812 */ /* 0x140fe400078efe25 */
[C-C-:B------:R-:W-:Y:S01]  /*5ad80*/  LOP3.LUT R57, R0.reuse, 0xc6, R37.reuse, 0xfe, !PT ;  /* 0x000000c600397812 */ /* 0x140fe200078efe25 */
[----:B------:R0:W-:Y:S01]  /*5ad90*/  STL [R1+0x10], R30 ;  /* 0x0000101e01007387 */ /* 0x0001e20000100800 */
[C---:B------:R-:W-:Y:S02]  /*5ada0*/  LOP3.LUT R52, R0.reuse, R37, RZ, 0xfc, !PT ;  /* 0x0000002500347212 */ /* 0x040fe400078efcff */
[C-C-:B------:R-:W-:Y:S01]  /*5adb0*/  LOP3.LUT R23, R0.reuse, 0x2, R37.reuse, 0xfe, !PT ;  /* 0x0000000200177812 */ /* 0x140fe200078efe25 */
[----:B------:R1:W-:Y:S01]  /*5adc0*/  STL [R1+0x34], R28 ;  /* 0x0000341c01007387 */ /* 0x0003e20000100800 */
[----:B------:R-:W-:-:S02]  /*5add0*/  LOP3.LUT R89, R0, 0x4, R37, 0xfe, !PT ;  /* 0x0000000400597812 */ /* 0x000fc400078efe25 */
[C-C-:B------:R-:W-:Y:S02]  /*5ade0*/  LOP3.LUT R86, R0.reuse, 0x6, R37.reuse, 0xfe, !PT ;  /* 0x0000000600567812 */ /* 0x140fe400078efe25 */
[C-C-:B------:R-:W-:Y:S02]  /*5adf0*/  LOP3.LUT R82, R0.reuse, 0x8, R37.reuse, 0xfe, !PT ;  /* 0x0000000800527812 */ /* 0x140fe400078efe25 */
[C-C-:B0-----:R-:W-:Y:S02]  /*5ae00*/  LOP3.LUT R30, R0.reuse, 0xc2, R37.reuse, 0xfe, !PT ;  /* 0x000000c2001e7812 */ /* 0x141fe400078efe25 */
[C-C-:B------:R-:W-:Y:S02]  /*5ae10*/  LOP3.LUT R18, R0.reuse, 0xa, R37.reuse, 0xfe, !PT ;  /* 0x0000000a00127812 */ /* 0x140fe400078efe25 */
[C-C-:B-1----:R-:W-:Y:S01]  /*5ae20*/  LOP3.LUT R28, R0.reuse, 0xc4, R37.reuse, 0xfe, !PT ;  /* 0x000000c4001c7812 */ /* 0x142fe200078efe25 */
[----:B------:R0:W-:Y:S01]  /*5ae30*/  STL [R1+0x3c], R30 ;  /* 0x00003c1e01007387 */ /* 0x0001e20000100800 */
[----:B------:R-:W-:-:S02]  /*5ae40*/  LOP3.LUT R19, R0, 0xc, R37, 0xfe, !PT ;  /* 0x0000000c00137812 */ /* 0x000fc400078efe25 */
[C-C-:B------:R-:W-:Y:S01]  /*5ae50*/  LOP3.LUT R12, R0.reuse, 0x10, R37.reuse, 0xfe, !PT ;  /* 0x00000010000c7812 */ /* 0x140fe200078efe25 */
[----:B------:R1:W-:Y:S01]  /*5ae60*/  STL [R1+0x40], R28 ;  /* 0x0000401c01007387 */ /* 0x0003e20000100800 */
[C-C-:B------:R-:W-:Y:S02]  /*5ae70*/  LOP3.LUT R21, R0.reuse, 0x12, R37.reuse, 0xfe, !PT ;  /* 0x0000001200157812 */ /* 0x140fe400078efe25 */
[C-C-:B------:R-:W-:Y:S01]  /*5ae80*/  LOP3.LUT R7, R0.reuse, 0x14, R37.reuse, 0xfe, !PT ;  /* 0x0000001400077812 */ /* 0x140fe200078efe25 */
[----:B------:R2:W-:Y:S01]  /*5ae90*/  STL [R1+0x50], R57 ;  /* 0x0000503901007387 */ /* 0x0005e20000100800 */
[C-C-:B------:R-:W-:Y:S02]  /*5aea0*/  LOP3.LUT R62, R0.reuse, 0x16, R37.reuse, 0xfe, !PT ;  /* 0x00000016003e7812 */ /* 0x140fe400078efe25 */
[C-C-:B0-----:R-:W-:Y:S02]  /*5aeb0*/  LOP3.LUT R30, R0.reuse, 0xc8, R37.reuse, 0xfe, !PT ;  /* 0x000000c8001e7812 */ /* 0x141fe400078efe25 */
[----:B------:R-:W-:-:S02]  /*5aec0*/  LOP3.LUT R11, R0, 0x18, R37, 0xfe, !PT ;  /* 0x00000018000b7812 */ /* 0x000fc400078efe25 */
[C-C-:B-1----:R-:W-:Y:S01]  /*5aed0*/  LOP3.LUT R28, R0.reuse, 0xca, R37.reuse, 0xfe, !PT ;  /* 0x000000ca001c7812 */ /* 0x142fe200078efe25 */
[----:B------:R0:W-:Y:S01]  /*5aee0*/  STL [R1+0x60], R30 ;  /* 0x0000601e01007387 */ /* 0x0001e20000100800 */
[C-C-:B------:R-:W-:Y:S02]  /*5aef0*/  LOP3.LUT R70, R0.reuse, 0x1a, R37.reuse, 0xfe, !PT ;  /* 0x0000001a00467812 */ /* 0x140fe400078efe25 */
[C-C-:B--2---:R-:W-:Y:S01]  /*5af00*/  LOP3.LUT R57, R0.reuse, 0xcc, R37.reuse, 0xfe, !PT ;  /* 0x000000cc00397812 */ /* 0x144fe200078efe25 */
[----:B------:R1:W-:Y:S01]  /*5af10*/  STL [R1+0x70], R28 ;  /* 0x0000701c01007387 */ /* 0x0003e20000100800 */
[C-C-:B------:R-:W-:Y:S02]  /*5af20*/  LOP3.LUT R77, R0.reuse, 0x1c, R37.reuse, 0xfe, !PT ;  /* 0x0000001c004d7812 */ /* 0x140fe400078efe25 */
[C-C-:B------:R-:W-:Y:S01]  /*5af30*/  LOP3.LUT R17, R0.reuse, 0x20, R37.reuse, 0xfe, !PT ;  /* 0x0000002000117812 */ /* 0x140fe200078efe25 */
[----:B------:R2:W-:Y:S01]  /*5af40*/  STL [R1+0x74], R57 ;  /* 0x0000743901007387 */ /* 0x0005e20000100800 */
[----:B------:R-:W-:-:S02]  /*5af50*/  LOP3.LUT R14, R0, 0x22, R37, 0xfe, !PT ;  /* 0x00000022000e7812 */ /* 0x000fc400078efe25 */
[C-C-:B0-----:R-:W-:Y:S02]  /*5af60*/  LOP3.LUT R30, R0.reuse, 0xd0, R37.reuse, 0xfe, !PT ;  /* 0x000000d0001e7812 */ /* 0x141fe400078efe25 */
[C-C-:B------:R-:W-:Y:S02]  /*5af70*/  LOP3.LUT R22, R0.reuse, 0x24, R37.reuse, 0xfe, !PT ;  /* 0x0000002400167812 */ /* 0x140fe400078efe25 */
[C-C-:B-1----:R-:W-:Y:S01]  /*5af80*/  LOP3.LUT R28, R0.reuse, 0xd2, R37.reuse, 0xfe, !PT ;  /* 0x000000d2001c7812 */ /* 0x142fe200078efe25 */
[----:B------:R0:W-:Y:S01]  /*5af90*/  STL [R1+0x88], R30 ;  /* 0x0000881e01007387 */ /* 0x0001e20000100800 */
[C-C-:B------:R-:W-:Y:S02]  /*5afa0*/  LOP3.LUT R13, R0.reuse, 0x26, R37.reuse, 0xfe, !PT ;  /* 0x00000026000d7812 */ /* 0x140fe400078efe25 */
[C-C-:B--2---:R-:W-:Y:S01]  /*5afb0*/  LOP3.LUT R57, R0.reuse, 0xd4, R37.reuse, 0xfe, !PT ;  /* 0x000000d400397812 */ /* 0x144fe200078efe25 */
[----:B------:R1:W-:Y:S01]  /*5afc0*/  STL [R1+0x98], R28 ;  /* 0x0000981c01007387 */ /* 0x0003e20000100800 */
[----:B------:R-:W-:-:S02]  /*5afd0*/  LOP3.LUT R15, R0, 0x28, R37, 0xfe, !PT ;  /* 0x00000028000f7812 */ /* 0x000fc400078efe25 */
[C-C-:B------:R-:W-:Y:S01]  /*5afe0*/  LOP3.LUT R33, R0.reuse, 0x2a, R37.reuse, 0xfe, !PT ;  /* 0x0000002a00217812 */ /* 0x140fe200078efe25 */
[----:B------:R2:W-:Y:S01]  /*5aff0*/  STL [R1+0x9c], R57 ;  /* 0x00009c3901007387 */ /* 0x0005e20000100800 */
[C-C-:B------:R-:W-:Y:S02]  /*5b000*/  LOP3.LUT R87, R0.reuse, 0x2c, R37.reuse, 0xfe, !PT ;  /* 0x0000002c00577812 */ /* 0x140fe400078efe25 */
[C-C-:B0-----:R-:W-:Y:S02]  /*5b010*/  LOP3.LUT R30, R0.reuse, 0xd6, R37.reuse, 0xfe, !PT ;  /* 0x000000d6001e7812 */ /* 0x141fe400078efe25 */
[C-C-:B------:R-:W-:Y:S02]  /*5b020*/  LOP3.LUT R25, R0.reuse, 0x30, R37.reuse, 0xfe, !PT ;  /* 0x0000003000197812 */ /* 0x140fe400078efe25 */
[C-C-:B-1----:R-:W-:Y:S01]  /*5b030*/  LOP3.LUT R28, R0.reuse, 0xd8, R37.reuse, 0xfe, !PT ;  /* 0x000000d8001c7812 */ /* 0x142fe200078efe25 */
[----:B------:R0:W-:Y:S01]  /*5b040*/  STL [R1+0xa0], R30 ;  /* 0x0000a01e01007387 */ /* 0x0001e20000100800 */
[----:B------:R-:W-:-:S02]  /*5b050*/  LOP3.LUT R84, R0, 0x32, R37, 0xfe, !PT ;  /* 0x0000003200547812 */ /* 0x000fc400078efe25 */
[C-C-:B--2---:R-:W-:Y:S01]  /*5b060*/  LOP3.LUT R57, R0.reuse, 0xe0, R37.reuse, 0xfe, !PT ;  /* 0x000000e000397812 */ /* 0x144fe200078efe25 */
[----:B------:R1:W-:Y:S01]  /*5b070*/  STL [R1+0xa4], R28 ;  /* 0x0000a41c01007387 */ /* 0x0003e20000100800 */
[C-C-:B------:R-:W-:Y:S02]  /*5b080*/  LOP3.LUT R16, R0.reuse, 0x34, R37.reuse, 0xfe, !PT ;  /* 0x0000003400107812 */ /* 0x140fe400078efe25 */
[C-C-:B------:R-:W-:Y:S02]  /*5b090*/  LOP3.LUT R132, R0.reuse, 0x36, R37.reuse, 0xfe, !PT ;  /* 0x0000003600847812 */ /* 0x140fe400078efe25 */
[C-C-:B------:R-:W-:Y:S02]  /*5b0a0*/  LOP3.LUT R88, R0.reuse, 0x38, R37.reuse, 0xfe, !PT ;  /* 0x0000003800587812 */ /* 0x140fe400078efe25 */
[C-C-:B0-----:R-:W-:Y:S02]  /*5b0b0*/  LOP3.LUT R30, R0.reuse, 0xda, R37.reuse, 0xfe, !PT ;  /* 0x000000da001e7812 */ /* 0x141fe400078efe25 */
[----:B------:R-:W-:-:S02]  /*5b0c0*/  LOP3.LUT R85, R0, 0x3a, R37, 0xfe, !PT ;  /* 0x0000003a00557812 */ /* 0x000fc400078efe25 */
[C-C-:B-1----:R-:W-:Y:S01]  /*5b0d0*/  LOP3.LUT R28, R0.reuse, 0xdc, R37.reuse, 0xfe, !PT ;  /* 0x000000dc001c7812 */ /* 0x142fe200078efe25 */
[----:B------:R0:W-:Y:S01]  /*5b0e0*/  STL [R1+0xa8], R30 ;  /* 0x0000a81e01007387 */ /* 0x0001e20000100800 */
[C-C-:B------:R-:W-:Y:S02]  /*5b0f0*/  LOP3.LUT R75, R0.reuse, 0x3c, R37.reuse, 0xfe, !PT ;  /* 0x0000003c004b7812 */ /* 0x140fe400078efe25 */
[C-C-:B------:R-:W-:Y:S01]  /*5b100*/  LOP3.LUT R80, R0.reuse, 0x40, R37.reuse, 0xfe, !PT ;  /* 0x0000004000507812 */ /* 0x140fe200078efe25 */
        /* <DEDUP_REMOVED lines=49> */
[C-C-:B------:R-:W-:Y:S01]  /*5b420*/  LOP3.LUT R32, R0.reuse, 0x7c, R37.reuse, 0xfe, !PT ;  /* 0x0000007c00207812 */ /* 0x140fe200078efe25 */
[----:B------:R-:W-:Y:S01]  /*5b430*/  STL [R1+0xe4], R30 ;  /* 0x0000e41e01007387 */ /* 0x000fe20000100800 */
[----:B------:R-:W-:-:S02]  /*5b440*/  LOP3.LUT R26, R0, 0x80, R37, 0xfe, !PT ;  /* 0x00000080001a7812 */ /* 0x000fc400078efe25 */
[C-C-:B------:R-:W-:Y:S02]  /*5b450*/  LOP3.LUT R133, R0.reuse, 0x82, R37.reuse, 0xfe, !PT ;  /* 0x0000008200857812 */ /* 0x140fe400078efe25 */
[C-C-:B------:R-:W-:Y:S02]  /*5b460*/  LOP3.LUT R134, R0.reuse, 0x84, R37.reuse, 0xfe, !PT ;  /* 0x0000008400867812 */ /* 0x140fe400078efe25 */
[C-C-:B------:R-:W-:Y:S02]  /*5b470*/  LOP3.LUT R135, R0.reuse, 0x86, R37.reuse, 0xfe, !PT ;  /* 0x0000008600877812 */ /* 0x140fe400078efe25 */
[C-C-:B------:R-:W-:Y:S02]  /*5b480*/  LOP3.LUT R136, R0.reuse, 0x88, R37.reuse, 0xfe, !PT ;  /* 0x0000008800887812 */ /* 0x140fe400078efe25 */
[C-C-:B------:R-:W-:Y:S02]  /*5b490*/  LOP3.LUT R137, R0.reuse, 0x8a, R37.reuse, 0xfe, !PT ;  /* 0x0000008a00897812 */ /* 0x140fe400078efe25 */
        /* <DEDUP_REMOVED lines=21> */
[C-C-:B-1----:R-:W-:Y:S02]  /*5b5f0*/  LOP3.LUT R28, R0.reuse, 0xfa, R37.reuse, 0xfe, !PT ;  /* 0x000000fa001c7812 */ /* 0x142fe400078efe25 */
[----:B------:R-:W-:Y:S01]  /*5b600*/  LOP3.LUT R0, R0, 0xfc, R37, 0xfe, !PT ;  /* 0x000000fc00007812 */ /* 0x000fe200078efe25 */
[----:B------:R-:W-:Y:S01]  /*5b610*/  IMAD.MOV.U32 R37, RZ, RZ, R54 ;  /* 0x000000ffff257224 */ /* 0x000fe200078e0036 */
[----:B--2---:R-:W-:Y:S01]  /*5b620*/  F2FP.SATFINITE.E4M3.F32.PACK_AB_MERGE_C R57, R103, R102, RZ ;  /* 0x000000666739723e */ /* 0x004fe200048070ff */
[----:B------:R-:W-:Y:S01]  /*5b630*/  IMAD.MOV.U32 R102, RZ, RZ, R95 ;  /* 0x000000ffff667224 */ /* 0x000fe200078e005f */
[----:B------:R-:W-:Y:S01]  /*5b640*/  LOP3.LUT R95, R42, 0xffff, RZ, 0xc0, !PT ;  /* 0x0000ffff2a5f7812 */ /* 0x000fe200078ec0ff */
[----:B------:R-:W-:Y:S01]  /*5b650*/  STL [R1+0xe8], R28 ;  /* 0x0000e81c01007387 */ /* 0x000fe20000100800 */
[----:B------:R-:W-:Y:S01]  /*5b660*/  F2FP.SATFINITE.E4M3.F32.PACK_AB_MERGE_C R162, R97, R96, RZ ;  /* 0x0000006061a2723e */ /* 0x000fe200048070ff */
[----:B------:R-:W-:Y:S01]  /*5b670*/  IMAD.MOV.U32 R96, RZ, RZ, R49 ;  /* 0x000000ffff607224 */ /* 0x000fe200078e0031 */
[----:B------:R-:W-:Y:S01]  /*5b680*/  F2FP.SATFINITE.E4M3.F32.PACK_AB_MERGE_C R49, R117, R116, RZ ;  /* 0x000000747531723e */ /* 0x000fe200048070ff */
[----:B------:R0:W-:Y:S01]  /*5b690*/  STL [R1+0x1c40], R0 ;  /* 0x001c400001007387 */ /* 0x0001e20000100800 */
[----:B------:R-:W-:Y:S01]  /*5b6a0*/  IMAD.MOV.U32 R104, RZ, RZ, R37 ;  /* 0x000000ffff687224 */ /* 0x000fe200078e0025 */
[----:B------:R-:W-:Y:S01]  /*5b6b0*/  PRMT R37, R36, 0x3340, R1 ;  /* 0x0000334024257816 */ /* 0x000fe20000000001 */
[----:B------:R-:W-:Y:S01]  /*5b6c0*/  IMAD.MOV.U32 R97, RZ, RZ, R48 ;  /* 0x000000ffff617224 */ /* 0x000fe200078e0030 */
[----:B------:R-:W-:Y:S01]  /*5b6d0*/  PRMT R98, R53, 0x3340, R95 ;  /* 0x0000334035627816 */ /* 0x000fe2000000005f */
[----:B------:R-:W2:Y:S01]  /*5b6e0*/  LDL.LU R117, [R1+0x24] ;  /* 0x0000240001757983 */ /* 0x000ea20000300800 */
[----:B------:R-:W-:Y:S01]  /*5b6f0*/  F2FP.SATFINITE.E4M3.F32.PACK_AB_MERGE_C R43, R113, R112, RZ ;  /* 0x00000070712b723e */ /* 0x000fe200048070ff */
[----:B------:R-:W-:Y:S01]  /*5b700*/  IMAD.MOV.U32 R101, RZ, RZ, R97 ;  /* 0x000000ffff657224 */ /* 0x000fe200078e0061 */
[----:B------:R-:W-:Y:S01]  /*5b710*/  PRMT R37, R98, 0x5410, R37 ;  /* 0x0000541062257816 */ /* 0x000fe20000000025 */
[----:B------:R-:W4:Y:S01]  /*5b720*/  LDL.LU R116, [R1+0x20] ;  /* 0x0000200001747983 */ /* 0x000f220000300800 */
[----:B0-----:R-:W-:Y:S01]  /*5b730*/  IMAD.MOV.U32 R0, RZ, RZ, R55 ;  /* 0x000000ffff007224 */ /* 0x001fe200078e0037 */
[----:B------:R-:W-:Y:S01]  /*5b740*/  F2FP.SATFINITE.E4M3.F32.PACK_AB_MERGE_C R50, R119, R118, RZ ;  /* 0x000000767732723e */ /* 0x000fe200048070ff */
[----:B------:R-:W-:Y:S01]  /*5b750*/  IMAD.MOV.U32 R118, RZ, RZ, R147 ;  /* 0x000000ffff767224 */ /* 0x000fe200078e0093 */
[----:B------:R-:W3:Y:S01]  /*5b760*/  LDL.LU R113, [R1+0x1c] ;  /* 0x00001c0001717983 */ /* 0x000ee20000300800 */
[----:B------:R-:W-:Y:S01]  /*5b770*/  LOP3.LUT R94, R94, 0xffff, RZ, 0xc0, !PT ;  /* 0x0000ffff5e5e7812 */ /* 0x000fe200078ec0ff */
[----:B------:R-:W-:Y:S01]  /*5b780*/  IMAD.MOV.U32 R103, RZ, RZ, R90 ;  /* 0x000000ffff677224 */ /* 0x000fe200078e005a */
[----:B------:R-:W-:Y:S01]  /*5b790*/  LOP3.LUT R98, R0, 0xffff, RZ, 0xc0, !PT ;  /* 0x0000ffff00627812 */ /* 0x000fe200078ec0ff */
[----:B------:R-:W3:Y:S01]  /*5b7a0*/  LDL.LU R114, [R1+0x18] ;  /* 0x0000180001727983 */ /* 0x000ee20000300800 */
[----:B------:R-:W-:-:S02]  /*5b7b0*/  LOP3.LUT R93, R93, 0xffff, RZ, 0xc0, !PT ;  /* 0x0000ffff5d5d7812 */ /* 0x000fc400078ec0ff */
[----:B------:R-:W-:Y:S01]  /*5b7c0*/  LOP3.LUT R96, R96, 0xffff, RZ, 0xc0, !PT ;  /* 0x0000ffff60607812 */ /* 0x000fe200078ec0ff */
[----:B------:R-:W3:Y:S01]  /*5b7d0*/  LDL.LU R115, [R1+0x14] ;  /* 0x0000140001737983 */ /* 0x000ee20000300800 */
[----:B------:R-:W-:Y:S01]  /*5b7e0*/  F2FP.SATFINITE.E4M3.F32.PACK_AB_MERGE_C R28, R107, R106, RZ ;  /* 0x0000006a6b1c723e */ /* 0x000fe200048070ff */
[----:B------:R-:W-:Y:S01]  /*5b7f0*/  IMAD.MOV.U32 R106, RZ, RZ, R99 ;  /* 0x000000ffff6a7224 */ /* 0x000fe200078e0063 */
[----:B------:R-:W-:Y:S01]  /*5b800*/  PRMT R97, R96, 0x3340, R1 ;  /* 0x0000334060617816 */ /* 0x000fe20000000001 */
[----:B------:R-:W3:Y:S01]  /*5b810*/  LDL.LU R0, [R1+0xc] ;  /* 0x00000c0001007983 */ /* 0x000ee20000300800 */
[----:B------:R-:W-:Y:S02]  /*5b820*/  PRMT R99, R94, 0x3340, R93 ;  /* 0x000033405e637816 */ /* 0x000fe4000000005d */
[----:B------:R-:W-:Y:S01]  /*5b830*/  LOP3.LUT R104, R104, 0xffff, RZ, 0xc0, !PT ;  /* 0x0000ffff68687812 */ /* 0x000fe200078ec0ff */
[----:B------:R-:W3:Y:S01]  /*5b840*/  LDL.LU R147, [R1+0x8] ;  /* 0x0000080001937983 */ /* 0x000ee20000300800 */
[----:B------:R-:W-:-:S02]  /*5b850*/  PRMT R97, R99, 0x5410, R97 ;  /* 0x0000541063617816 */ /* 0x000fc40000000061 */
[----:B------:R-:W-:Y:S02]  /*5b860*/  LOP3.LUT R99, R106, 0xffff, RZ, 0xc0, !PT ;  /* 0x0000ffff6a637812 */ /* 0x000fe400078ec0ff */
[----:B------:R-:W-:Y:S02]  /*5b870*/  LOP3.LUT R105, R105, 0xffff, RZ, 0xc0, !PT ;  /* 0x0000ffff69697812 */ /* 0x000fe400078ec0ff */
[----:B------:R-:W-:Y:S02]  /*5b880*/  LOP3.LUT R106, R46, 0xffff, RZ, 0xc0, !PT ;  /* 0x0000ffff2e6a7812 */ /* 0x000fe400078ec0ff */
[----:B------:R-:W-:Y:S02]  /*5b890*/  LOP3.LUT R100, R100, 0xffff, RZ, 0xc0, !PT ;  /* 0x0000ffff64647812 */ /* 0x000fe400078ec0ff */
[----:B------:R-:W-:Y:S02]  /*5b8a0*/  LOP3.LUT R101, R101, 0xffff, RZ, 0xc0, !PT ;  /* 0x0000ffff65657812 */ /* 0x000fe400078ec0ff */
[----:B------:R-:W-:-:S02]  /*5b8b0*/  LOP3.LUT R102, R102, 0xffff, RZ, 0xc0, !PT ;  /* 0x0000ffff66667812 */ /* 0x000fc400078ec0ff */
[----:B------:R-:W-:Y:S02]  /*5b8c0*/  LOP3.LUT R103, R103, 0xffff, RZ, 0xc0, !PT ;  /* 0x0000ffff67677812 */ /* 0x000fe400078ec0ff */
[----:B------:R-:W-:Y:S02]  /*5b8d0*/  F2FP.SATFINITE.E4M3.F32.PACK_AB_MERGE_C R55, R109, R108, RZ ;  /* 0x0000006c6d37723e */ /* 0x000fe400048070ff */
[----:B------:R-:W-:Y:S02]  /*5b8e0*/  F2FP.SATFINITE.E4M3.F32.PACK_AB_MERGE_C R54, R111, R110, RZ ;  /* 0x0000006e6f36723e */ /* 0x000fe400048070ff */
[----:B------:R-:W-:Y:S02]  /*5b8f0*/  LOP3.LUT R107, R45, 0xffff, RZ, 0xc0, !PT ;  /* 0x0000ffff2d6b7812 */ /* 0x000fe400078ec0ff */
[----:B------:R-:W-:Y:S02]  /*5b900*/  LOP3.LUT R109, R39, 0xffff, RZ, 0xc0, !PT ;  /* 0x0000ffff276d7812 */ /* 0x000fe400078ec0ff */
[----:B------:R-:W-:-:S02]  /*5b910*/  PRMT R45, R106, 0x3340, R1 ;  /* 0x000033406a2d7816 */ /* 0x000fc40000000001 */
[----:B------:R-:W-:Y:S02]  /*5b920*/  PRMT R110, R104, 0x3340, R105 ;  /* 0x00003340686e7816 */ /* 0x000fe40000000069 */
[----:B------:R-:W-:Y:S02]  /*5b930*/  LOP3.LUT R119, R59, 0xffff, RZ, 0xc0, !PT ;  /* 0x0000ffff3b777812 */ /* 0x000fe400078ec0ff */
[----:B------:R-:W-:Y:S02]  /*5b940*/  LOP3.LUT R120, R58, 0xffff, RZ, 0xc0, !PT ;  /* 0x0000ffff3a787812 */ /* 0x000fe400078ec0ff */
[----:B------:R-:W-:Y:S02]  /*5b950*/  LOP3.LUT R121, R47, 0xffff, RZ, 0xc0, !PT ;  /* 0x0000ffff2f797812 */ /* 0x000fe400078ec0ff */
[----:B------:R-:W-:Y:S02]  /*5b960*/  LOP3.LUT R108, R44, 0xffff, RZ, 0xc0, !PT ;  /* 0x0000ffff2c6c7812 */ /* 0x000fe400078ec0ff */
[----:B------:R-:W-:-:S02]  /*5b970*/  PRMT R39, R100, 0x3340, R1 ;  /* 0x0000334064277816 */ /* 0x000fc40000000001 */
[----:B------:R-:W-:Y:S02]  /*5b980*/  PRMT R112, R98, 0x3340, R99 ;  /* 0x0000334062707816 */ /* 0x000fe40000000063 */
[----:B------:R-:W-:Y:S02]  /*5b990*/  PRMT R44, R103, 0x3340, R1 ;  /* 0x00003340672c7816 */ /* 0x000fe40000000001 */
[----:B------:R-:W-:Y:S02]  /*5b9a0*/  PRMT R111, R101, 0x3340, R102 ;  /* 0x00003340656f7816 */ /* 0x000fe40000000066 */
[----:B------:R-:W-:Y:S02]  /*5b9b0*/  F2FP.SATFINITE.E4M3.F32.PACK_AB_MERGE_C R30, R123, R122, RZ ;  /* 0x0000007a7b1e723e */ /* 0x000fe400048070ff */
[----:B------:R-:W-:Y:S02]  /*5b9c0*/  PRMT R45, R110, 0x5410, R45 ;  /* 0x000054106e2d7816 */ /* 0x000fe4000000002d */
[----:B------:R-:W-:-:S02]  /*5b9d0*/  PRMT R58, R121, 0x3340, R1 ;  /* 0x00003340793a7816 */ /* 0x000fc40000000001 */
[----:B------:R-:W-:Y:S02]  /*5b9e0*/  PRMT R122, R119, 0x3340, R120 ;  /* 0x00003340777a7816 */ /* 0x000fe40000000078 */
[----:B------:R-:W-:Y:S02]  /*5b9f0*/  PRMT R39, R112, 0x5410, R39 ;  /* 0x0000541070277816 */ /* 0x000fe40000000027 */
[----:B------:R-:W-:Y:S02]  /*5ba00*/  LOP3.LUT R110, R118, 0xffff, RZ, 0xc0, !PT ;  /* 0x0000ffff766e7812 */ /* 0x000fe400078ec0ff */
[----:B------:R-:W-:Y:S02]  /*5ba10*/  PRMT R44, R111, 0x5410, R44 ;  /* 0x000054106f2c7816 */ /* 0x000fe4000000002c */
[----:B------:R-:W-:Y:S02]  /*5ba20*/  LOP3.LUT R118, R2, 0xffff, RZ, 0xc0, !PT ;  /* 0x0000ffff02767812 */ /* 0x000fe400078ec0ff */
[----:B------:R-:W3:Y:S01]  /*5ba30*/  LDL.LU R2, [R1+0x1c68] ;  /* 0x001c680001027983 */ /* 0x000ee20000300800 */
[----:B------:R-:W-:-:S02]  /*5ba40*/  PRMT R58, R122, 0x5410, R58 ;  /* 0x000054107a3a7816 */ /* 0x000fc4000000003a */
[----:B------:R-:W-:Y:S02]  /*5ba50*/  LOP3.LUT R122, R164, 0xffff, RZ, 0xc0, !PT ;  /* 0x0000ffffa47a7812 */ /* 0x000fe400078ec0ff */
[----:B------:R-:W-:Y:S02]  /*5ba60*/  F2FP.SATFINITE.E4M3.F32.PACK_AB_MERGE_C R91, R125, R124, RZ ;  /* 0x0000007c7d5b723e */ /* 0x000fe400048070ff */
[----:B------:R-:W-:Y:S02]  /*5ba70*/  LOP3.LUT R49, R49, 0xffff, RZ, 0xc0, !PT ;  /* 0x0000ffff31317812 */ /* 0x000fe400078ec0ff */
[----:B------:R-:W-:Y:S02]  /*5ba80*/  LOP3.LUT R51, R51, 0xffff, RZ, 0xc0, !PT ;  /* 0x0000ffff33337812 */ /* 0x000fe400078ec0ff */
[----:B------:R-:W-:Y:S02]  /*5ba90*/  F2FP.SATFINITE.E4M3.F32.PACK_AB_MERGE_C R48, R129, R128, RZ ;  /* 0x000000808130723e */ /* 0x000fe400048070ff */
[----:B------:R-:W-:-:S02]  /*5baa0*/  F2FP.SATFINITE.E4M3.F32.PACK_AB_MERGE_C R92, R127, R126, RZ ;  /* 0x0000007e7f5c723e */ /* 0x000fc400048070ff */
[----:B------:R-:W-:Y:S02]  /*5bab0*/  LOP3.LUT R42, R38, 0xffff, RZ, 0xc0, !PT ;  /* 0x0000ffff262a7812 */ /* 0x000fe400078ec0ff */
[----:B--2---:R-:W-:Y:S02]  /*5bac0*/  LOP3.LUT R111, R117, 0xffff, RZ, 0xc0, !PT ;  /* 0x0000ffff756f7812 */ /* 0x004fe400078ec0ff */
[----:B----4-:R-:W-:Y:S02]  /*5bad0*/  LOP3.LUT R112, R116, 0xffff, RZ, 0xc0, !PT ;  /* 0x0000ffff74707812 */ /* 0x010fe400078ec0ff */
[----:B------:R-:W-:Y:S02]  /*5bae0*/  LOP3.LUT R50, R50, 0xffff, RZ, 0xc0, !PT ;  /* 0x0000ffff32327812 */ /* 0x000fe400078ec0ff */
[----:B------:R-:W-:Y:S02]  /*5baf0*/  LOP3.LUT R128, R55, 0xffff, RZ, 0xc0, !PT ;  /* 0x0000ffff37807812 */ /* 0x000fe400078ec0ff */
[----:B------:R-:W-:-:S02]  /*5bb00*/  LOP3.LUT R129, R54, 0xffff, RZ, 0xc0, !PT ;  /* 0x0000ffff36817812 */ /* 0x000fc400078ec0ff */
[----:B------:R-:W-:Y:S02]  /*5bb10*/  LOP3.LUT R43, R43, 0xffff, RZ, 0xc0, !PT ;  /* 0x0000ffff2b2b7812 */ /* 0x000fe400078ec0ff */
[----:B------:R-:W-:Y:S02]  /*5bb20*/  LOP3.LUT R126, R57, 0xffff, RZ, 0xc0, !PT ;  /* 0x0000ffff397e7812 */ /* 0x000fe400078ec0ff */
[----:B------:R-:W-:Y:S02]  /*5bb30*/  LOP3.LUT R127, R56, 0xffff, RZ, 0xc0, !PT ;  /* 0x0000ffff387f7812 */ /* 0x000fe400078ec0ff */
[----:B------:R-:W-:Y:S02]  /*5bb40*/  LOP3.LUT R91, R91, 0xffff, RZ, 0xc0, !PT ;  /* 0x0000ffff5b5b7812 */ /* 0x000fe400078ec0ff */
[----:B---3--:R-:W-:Y:S02]  /*5bb50*/  LOP3.LUT R116, R0, 0xffff, RZ, 0xc0, !PT ;  /* 0x0000ffff00747812 */ /* 0x008fe400078ec0ff */
[----:B------:R-:W2:Y:S01]  /*5bb60*/  LDL.LU R0, [R1+0xf8] ;  /* 0x0000f80001007983 */ /* 0x000ea20000300800 */
[----:B------:R-:W-:-:S02]  /*5bb70*/  LOP3.LUT R92, R92, 0xffff, RZ, 0xc0, !PT ;  /* 0x0000ffff5c5c7812 */ /* 0x000fc400078ec0ff */
[----:B------:R-:W-:Y:S02]  /*5bb80*/  LOP3.LUT R117, R147, 0xffff, RZ, 0xc0, !PT ;  /* 0x0000ffff93757812 */ /* 0x000fe400078ec0ff */
[----:B------:R-:W3:Y:S01]  /*5bb90*/  LDL.LU R147, [R1+0xf0] ;  /* 0x0000f00001937983 */ /* 0x000ee20000300800 */
[----:B------:R-:W-:Y:S02]  /*5bba0*/  LOP3.LUT R48, R48, 0xffff, RZ, 0xc0, !PT ;  /* 0x0000ffff30307812 */ /* 0x000fe400078ec0ff */
[----:B------:R-:W-:Y:S01]  /*5bbb0*/  SHF.R.U32.HI R94, RZ, 0x8, R94 ;  /* 0x00000008ff5e7819 */ /* 0x000fe2000001165e */
[----:B------:R-:W4:Y:S01]  /*5bbc0*/  LDL.LU R164, [R1+0xfc] ;  /* 0x0000fc0001a47983 */ /* 0x000f220000300800 */
[----:B------:R-:W-:Y:S02]  /*5bbd0*/  PRMT R47, R112, 0x3340, R1 ;  /* 0x00003340702f7816 */ /* 0x000fe40000000001 */
[----:B------:R-:W-:Y:S02]  /*5bbe0*/  PRMT R125, R110, 0x3340, R111 ;  /* 0x000033406e7d7816 */ /* 0x000fe4000000006f */
[----:B------:R-:W-:-:S02]  /*5bbf0*/  PRMT R54, R51, 0x3340, R1 ;  /* 0x0000334033367816 */ /* 0x000fc40000000001 */
[----:B------:R-:W-:Y:S02]  /*5bc00*/  PRMT R47, R125, 0x5410, R47 ;  /* 0x000054107d2f7816 */ /* 0x000fe4000000002f */
[----:B------:R-:W-:Y:S02]  /*5bc10*/  LOP3.LUT R125, R161, 0xffff, RZ, 0xc0, !PT ;  /* 0x0000ffffa17d7812 */ /* 0x000fe400078ec0ff */
[----:B------:R-:W-:Y:S02]  /*5bc20*/  PRMT R130, R49, 0x3340, R50 ;  /* 0x0000334031827816 */ /* 0x000fe40000000032 */
[----:B------:R-:W-:Y:S02]  /*5bc30*/  PRMT R55, R43, 0x3340, R1 ;  /* 0x000033402b377816 */ /* 0x000fe40000000001 */
[----:B------:R-:W-:Y:S02]  /*5bc40*/  PRMT R131, R128, 0x3340, R129 ;  /* 0x0000334080837816 */ /* 0x000fe40000000081 */
[----:B------:R-:W-:-:S02]  /*5bc50*/  PRMT R56, R127, 0x3340, R1 ;  /* 0x000033407f387816 */ /* 0x000fc40000000001 */
[----:B------:R-:W-:Y:S02]  /*5bc60*/  PRMT R161, R125, 0x3340, R126 ;  /* 0x000033407da17816 */ /* 0x000fe4000000007e */
[----:B------:R-:W-:Y:S02]  /*5bc70*/  PRMT R54, R130, 0x5410, R54 ;  /* 0x0000541082367816 */ /* 0x000fe40000000036 */
[----:B------:R-:W-:Y:S02]  /*5bc80*/  SHF.R.U32.HI R93, RZ, 0x8, R93 ;  /* 0x00000008ff5d7819 */ /* 0x000fe4000001165d */
[----:B------:R-:W-:Y:S02]  /*5bc90*/  SHF.R.U32.HI R96, RZ, 0x8, R96 ;  /* 0x00000008ff607819 */ /* 0x000fe40000011660 */
[----:B------:R-:W-:Y:S02]  /*5bca0*/  SHF.R.U32.HI R53, RZ, 0x8, R53 ;  /* 0x00000008ff357819 */ /* 0x000fe40000011635 */
[----:B------:R-:W-:-:S02]  /*5bcb0*/  SHF.R.U32.HI R130, RZ, 0x8, R95 ;  /* 0x00000008ff827819 */ /* 0x000fc4000001165f */
[----:B------:R-:W-:Y:S02]  /*5bcc0*/  PRMT R55, R131, 0x5410, R55 ;  /* 0x0000541083377816 */ /* 0x000fe40000000037 */
[----:B------:R-:W-:Y:S02]  /*5bcd0*/  PRMT R56, R161, 0x5410, R56 ;  /* 0x00005410a1387816 */ /* 0x000fe40000000038 */
[----:B------:R-:W-:Y:S02]  /*5bce0*/  PRMT R95, R48, 0x3340, R1 ;  /* 0x00003340305f7816 */ /* 0x000fe40000000001 */
[----:B------:R-:W-:Y:S02]  /*5bcf0*/  PRMT R131, R91, 0x3340, R92 ;  /* 0x000033405b837816 */ /* 0x000fe4000000005c */
[----:B------:R-:W-:Y:S02]  /*5bd00*/  LOP3.LUT R94, R94, 0xffff, RZ, 0xc0, !PT ;  /* 0x0000ffff5e5e7812 */ /* 0x000fe400078ec0ff */
[----:B------:R-:W-:-:S02]  /*5bd10*/  LOP3.LUT R93, R93, 0xffff, RZ, 0xc0, !PT ;  /* 0x0000ffff5d5d7812 */ /* 0x000fc400078ec0ff */
[----:B------:R-:W-:Y:S02]  /*5bd20*/  LOP3.LUT R161, R96, 0xffff, RZ, 0xc0, !PT ;  /* 0x0000ffff60a17812 */ /* 0x000fe400078ec0ff */
[----:B------:R-:W-:Y:S02]  /*5bd30*/  LOP3.LUT R96, R53, 0xffff, RZ, 0xc0, !PT ;  /* 0x0000ffff35607812 */ /* 0x000fe400078ec0ff */
[----:B------:R-:W-:Y:S02]  /*5bd40*/  LOP3.LUT R130, R130, 0xffff, RZ, 0xc0, !PT ;  /* 0x0000ffff82827812 */ /* 0x000fe400078ec0ff */
[----:B------:R-:W-:Y:S02]  /*5bd50*/  SHF.R.U32.HI R36, RZ, 0x8, R36 ;  /* 0x00000008ff247819 */ /* 0x000fe40000011624 */
[----:B------:R-:W-:Y:S02]  /*5bd60*/  PRMT R53, R131, 0x5410, R95 ;  /* 0x0000541083357816 */ /* 0x000fe4000000005f */
[----:B------:R-:W-:-:S02]  /*5bd70*/  PRMT R90, R40, 0x3340, R42 ;  /* 0x00003340285a7816 */ /* 0x000fc4000000002a */
[----:B------:R-:W-:Y:S02]  /*5bd80*/  PRMT R95, R94, 0x3340, R93 ;  /* 0x000033405e5f7816 */ /* 0x000fe4000000005d */
[----:B------:R-:W-:Y:S02]  /*5bd90*/  PRMT R38, R41, 0x3340, R1 ;  /* 0x0000334029267816 */ /* 0x000fe40000000001 */
[----:B------:R-:W-:Y:S02]  /*5bda0*/  PRMT R94, R96, 0x3340, R130 ;  /* 0x00003340605e7816 */ /* 0x000fe40000000082 */
[----:B------:R-:W-:Y:S02]  /*5bdb0*/  SHF.R.U32.HI R40, RZ, 0x8, R40 ;  /* 0x00000008ff287819 */ /* 0x000fe40000011628 */
[----:B------:R-:W-:Y:S02]  /*5bdc0*/  SHF.R.U32.HI R42, RZ, 0x8, R42 ;  /* 0x00000008ff2a7819 */ /* 0x000fe4000001162a */
[----:B------:R-:W-:-:S02]  /*5bdd0*/  SHF.R.U32.HI R41, RZ, 0x8, R41 ;  /* 0x00000008ff297819 */ /* 0x000fc40000011629 */
[----:B------:R-:W-:Y:S02]  /*5bde0*/  LOP3.LUT R96, R36, 0xffff, RZ, 0xc0, !PT ;  /* 0x0000ffff24607812 */ /* 0x000fe400078ec0ff */
[----:B------:R-:W-:Y:S02]  /*5bdf0*/  LOP3.LUT R36, R40, 0xffff, RZ, 0xc0, !PT ;  /* 0x0000ffff28247812 */ /* 0x000fe400078ec0ff */
[----:B------:R-:W-:Y:S02]  /*5be00*/  LOP3.LUT R42, R42, 0xffff, RZ, 0xc0, !PT ;  /* 0x0000ffff2a2a7812 */ /* 0x000fe400078ec0ff */
[----:B------:R-:W-:Y:S02]  /*5be10*/  LOP3.LUT R130, R41, 0xffff, RZ, 0xc0, !PT ;  /* 0x0000ffff29827812 */ /* 0x000fe400078ec0ff */
[--C-:B------:R-:W-:Y:S02]  /*5be20*/  PRMT R40, R96, 0x3340, R1.reuse ;  /* 0x0000334060287816 */ /* 0x100fe40000000001 */
[----:B------:R-:W-:-:S02]  /*5be30*/  PRMT R93, R161, 0x3340, R1 ;  /* 0x00003340a15d7816 */ /* 0x000fc40000000001 */
[----:B------:R-:W-:Y:S02]  /*5be40*/  SHF.R.U32.HI R98, RZ, 0x8, R98 ;  /* 0x00000008ff627819 */ /* 0x000fe40000011662 */
[----:B------:R-:W-:Y:S02]  /*5be50*/  SHF.R.U32.HI R99, RZ, 0x8, R99 ;  /* 0x00000008ff637819 */ /* 0x000fe40000011663 */
[----:B------:R-:W-:Y:S02]  /*5be60*/  PRMT R42, R36, 0x3340, R42 ;  /* 0x00003340242a7816 */ /* 0x000fe4000000002a */
[----:B------:R-:W-:Y:S02]  /*5be70*/  SHF.R.U32.HI R100, RZ, 0x8, R100 ;  /* 0x00000008ff647819 */ /* 0x000fe40000011664 */
[----:B------:R-:W-:Y:S02]  /*5be80*/  PRMT R36, R130, 0x3340, R1 ;  /* 0x0000334082247816 */ /* 0x000fe40000000001 */
[----:B------:R-:W-:-:S02]  /*5be90*/  PRMT R94, R94, 0x5410, R40 ;  /* 0x000054105e5e7816 */ /* 0x000fc40000000028 */
[----:B------:R-:W-:Y:S02]  /*5bea0*/  PRMT R93, R95, 0x5410, R93 ;  /* 0x000054105f5d7816 */ /* 0x000fe4000000005d */
[----:B------:R-:W-:Y:S02]  /*5beb0*/  PRMT R59, R118, 0x3340, R1 ;  /* 0x00003340763b7816 */ /* 0x000fe40000000001 */
[----:B------:R-:W-:Y:S02]  /*5bec0*/  PRMT R123, R116, 0x3340, R117 ;  /* 0x00003340747b7816 */ /* 0x000fe40000000075 */
[----:B------:R-:W-:Y:S02]  /*5bed0*/  LOP3.LUT R41, R98, 0xffff, RZ, 0xc0, !PT ;  /* 0x0000ffff62297812 */ /* 0x000fe400078ec0ff */
[----:B------:R-:W-:Y:S02]  /*5bee0*/  LOP3.LUT R99, R99, 0xffff, RZ, 0xc0, !PT ;  /* 0x0000ffff63637812 */ /* 0x000fe400078ec0ff */
[----:B------:R-:W-:-:S02]  /*5bef0*/  LOP3.LUT R100, R100, 0xffff, RZ, 0xc0, !PT ;  /* 0x0000ffff64647812 */ /* 0x000fc400078ec0ff */
[----:B------:R-:W-:Y:S02]  /*5bf00*/  PRMT R42, R42, 0x5410, R36 ;  /* 0x000054102a2a7816 */ /* 0x000fe40000000024 */
[----:B------:R-:W-:Y:S02]  /*5bf10*/  PRMT R59, R123, 0x5410, R59 ;  /* 0x000054107b3b7816 */ /* 0x000fe4000000003b */
[----:B------:R-:W-:Y:S02]  /*5bf20*/  PRMT R41, R41, 0x3340, R99 ;  /* 0x0000334029297816 */ /* 0x000fe40000000063 */
[----:B------:R-:W-:Y:S02]  /*5bf30*/  PRMT R130, R100, 0x3340, R1 ;  /* 0x0000334064827816 */ /* 0x000fe40000000001 */
[----:B------:R-:W-:Y:S02]  /*5bf40*/  LOP3.LUT R123, R163, 0xffff, RZ, 0xc0, !PT ;  /* 0x0000ffffa37b7812 */ /* 0x000fe400078ec0ff */
[----:B------:R-:W-:-:S02]  /*5bf50*/  PRMT R130, R41, 0x5410, R130 ;  /* 0x0000541029827816 */ /* 0x000fc40000000082 */
[----:B------:R-:W-:Y:S02]  /*5bf60*/  SHF.R.U32.HI R101, RZ, 0x8, R101 ;  /* 0x00000008ff657819 */ /* 0x000fe40000011665 */
[----:B------:R-:W-:Y:S02]  /*5bf70*/  SHF.R.U32.HI R102, RZ, 0x8, R102 ;  /* 0x00000008ff667819 */ /* 0x000fe40000011666 */
[----:B------:R-:W-:Y:S02]  /*5bf80*/  SHF.R.U32.HI R103, RZ, 0x8, R103 ;  /* 0x00000008ff677819 */ /* 0x000fe40000011667 */
[----:B------:R-:W-:Y:S02]  /*5bf90*/  SHF.R.U32.HI R91, RZ, 0x8, R91 ;  /* 0x00000008ff5b7819 */ /* 0x000fe4000001165b */
[----:B------:R-:W-:Y:S02]  /*5bfa0*/  SHF.R.U32.HI R92, RZ, 0x8, R92 ;  /* 0x00000008ff5c7819 */ /* 0x000fe4000001165c */
[----:B------:R-:W-:-:S02]  /*5bfb0*/  SHF.R.U32.HI R48, RZ, 0x8, R48 ;  /* 0x00000008ff307819 */ /* 0x000fc40000011630 */
        /* <DEDUP_REMOVED lines=8> */
[----:B------:R-:W-:Y:S02]  /*5c040*/  PRMT R38, R90, 0x5410, R38 ;  /* 0x000054105a267816 */ /* 0x000fe40000000026 */
[----:B----4-:R-:W-:-:S04]  /*5c050*/  LOP3.LUT R40, R164, 0xffff, RZ, 0xc0, !PT ;  /* 0x0000ffffa4287812 */ /* 0x010fc800078ec0ff */
[--C-:B------:R-:W-:Y:S02]  /*5c060*/  PRMT R36, R97, 0x4210, R40.reuse ;  /* 0x0000421061247816 */ /* 0x100fe40000000028 */
[----:B------:R-:W-:Y:S02]  /*5c070*/  PRMT R40, R93, 0x5210, R40 ;  /* 0x000052105d287816 */ /* 0x000fe40000000028 */
[----:B------:R-:W-:Y:S02]  /*5c080*/  LOP3.LUT R93, R2, 0xffff, RZ, 0xc0, !PT ;  /* 0x0000ffff025d7812 */ /* 0x000fe400078ec0ff */
[----:B------:R-:W4:Y:S01]  /*5c090*/  LDL.LU R2, [R1+0x1c64] ;  /* 0x001c640001027983 */ /* 0x000f220000300800 */
[----:B--2---:R-:W-:-:S03]  /*5c0a0*/  LOP3.LUT R41, R0, 0xffff, RZ, 0xc0, !PT ;  /* 0x0000ffff00297812 */ /* 0x004fc600078ec0ff */
[----:B------:R-:W2:Y:S01]  /*5c0b0*/  LDL.LU R163, [R1+0x11c] ;  /* 0x00011c0001a37983 */ /* 0x000ea20000300800 */
[----:B------:R-:W-:-:S03]  /*5c0c0*/  LOP3.LUT R0, R155, 0x7f, RZ, 0xc0, !PT ;  /* 0x0000007f9b007812 */ /* 0x000fc600078ec0ff */
[----:B------:R-:W4:Y:S04]  /*5c0d0*/  LDL.LU R164, [R1+0x10c] ;  /* 0x00010c0001a47983 */ /* 0x000f280000300800 */
[----:B------:R-:W4:Y:S01]  /*5c0e0*/  LDL.LU R155, [R1+0x104] ;  /* 0x00010400019b7983 */ /* 0x000f220000300800 */
[----:B------:R-:W-:Y:S02]  /*5c0f0*/  SHF.R.U32.HI R95, RZ, 0x8, R43 ;  /* 0x00000008ff5f7819 */ /* 0x000fe4000001162b */
[----:B---3--:R-:W-:Y:S02]  /*5c100*/  LOP3.LUT R43, R147, 0xffff, RZ, 0xc0, !PT ;  /* 0x0000ffff932b7812 */ /* 0x008fe400078ec0ff */
[----:B------:R-:W3:Y:S01]  /*5c110*/  LDL.LU R147, [R1+0x100] ;  /* 0x0001000001937983 */ /* 0x000ee20000300800 */
[----:B------:R-:W-:-:S02]  /*5c120*/  LOP3.LUT R96, R101, 0xffff, RZ, 0xc0, !PT ;  /* 0x0000ffff65607812 */ /* 0x000fc400078ec0ff */
[----:B------:R-:W-:Y:S02]  /*5c130*/  LOP3.LUT R102, R102, 0xffff, RZ, 0xc0, !PT ;  /* 0x0000ffff66667812 */ /* 0x000fe400078ec0ff */
[----:B------:R-:W-:Y:S02]  /*5c140*/  LOP3.LUT R98, R103, 0xffff, RZ, 0xc0, !PT ;  /* 0x0000ffff67627812 */ /* 0x000fe400078ec0ff */
[----:B------:R-:W-:Y:S02]  /*5c150*/  LOP3.LUT R91, R91, 0xffff, RZ, 0xc0, !PT ;  /* 0x0000ffff5b5b7812 */ /* 0x000fe400078ec0ff */
[----:B------:R-:W-:Y:S02]  /*5c160*/  LOP3.LUT R92, R92, 0xffff, RZ, 0xc0, !PT ;  /* 0x0000ffff5c5c7812 */ /* 0x000fe400078ec0ff */
[----:B------:R-:W-:Y:S02]  /*5c170*/  LOP3.LUT R48, R48, 0xffff, RZ, 0xc0, !PT ;  /* 0x0000ffff30307812 */ /* 0x000fe400078ec0ff */
[----:B------:R-:W-:-:S02]  /*5c180*/  PRMT R96, R96, 0x3340, R102 ;  /* 0x0000334060607816 */ /* 0x000fc40000000066 */
[--C-:B------:R-:W-:Y:S02]  /*5c190*/  PRMT R98, R98, 0x3340, R1.reuse ;  /* 0x0000334062627816 */ /* 0x100fe40000000001 */
[----:B------:R-:W-:Y:S02]  /*5c1a0*/  PRMT R91, R91, 0x3340, R92 ;  /* 0x000033405b5b7816 */ /* 0x000fe4000000005c */
[----:B------:R-:W-:Y:S02]  /*5c1b0*/  PRMT R92, R48, 0x3340, R1 ;  /* 0x00003340305c7816 */ /* 0x000fe40000000001 */
[----:B------:R-:W-:Y:S02]  /*5c1c0*/  PRMT R48, R96, 0x5410, R98 ;  /* 0x0000541060307816 */ /* 0x000fe40000000062 */
[----:B------:R-:W-:Y:S02]  /*5c1d0*/  SHF.R.U32.HI R117, RZ, 0x8, R117 ;  /* 0x00000008ff757819 */ /* 0x000fe40000011675 */
[----:B------:R-:W-:-:S02]  /*5c1e0*/  SHF.R.U32.HI R116, RZ, 0x8, R116 ;  /* 0x00000008ff747819 */ /* 0x000fc40000011674 */
[----:B------:R-:W-:Y:S02]  /*5c1f0*/  LOP3.LUT R99, R104, 0xffff, RZ, 0xc0, !PT ;  /* 0x0000ffff68637812 */ /* 0x000fe400078ec0ff */
[----:B------:R-:W-:Y:S02]  /*5c200*/  LOP3.LUT R117, R117, 0xffff, RZ, 0xc0, !PT ;  /* 0x0000ffff75757812 */ /* 0x000fe400078ec0ff */
[----:B------:R-:W-:-:S04]  /*5c210*/  LOP3.LUT R104, R116, 0xffff, RZ, 0xc0, !PT ;  /* 0x0000ffff74687812 */ /* 0x000fc800078ec0ff */
[----:B------:R-:W-:Y:S02]  /*5c220*/  PRMT R104, R104, 0x3340, R117 ;  /* 0x0000334068687816 */ /* 0x000fe40000000075 */
[----:B------:R-:W-:Y:S02]  /*5c230*/  LOP3.LUT R101, R106, 0xffff, RZ, 0xc0, !PT ;  /* 0x0000ffff6a657812 */ /* 0x000fe400078ec0ff */
[----:B------:R-:W-:Y:S02]  /*5c240*/  LOP3.LUT R106, R112, 0xffff, RZ, 0xc0, !PT ;  /* 0x0000ffff706a7812 */ /* 0x000fe400078ec0ff */
[----:B------:R-:W-:Y:S02]  /*5c250*/  PRMT R37, R37, 0x4210, R41 ;  /* 0x0000421025257816 */ /* 0x000fe40000000029 */
[----:B------:R-:W-:Y:S02]  /*5c260*/  LOP3.LUT R105, R105, 0xffff, RZ, 0xc0, !PT ;  /* 0x0000ffff69697812 */ /* 0x000fe400078ec0ff */
[----:B------:R-:W-:-:S02]  /*5c270*/  LOP3.LUT R112, R128, 0xffff, RZ, 0xc0, !PT ;  /* 0x0000ffff80707812 */ /* 0x000fc400078ec0ff */
[----:B------:R-:W-:Y:S02]  /*5c280*/  LOP3.LUT R129, R129, 0xffff, RZ, 0xc0, !PT ;  /* 0x0000ffff81817812 */ /* 0x000fe400078ec0ff */
[----:B------:R-:W-:Y:S02]  /*5c290*/  PRMT R41, R94, 0x5210, R41 ;  /* 0x000052105e297816 */ /* 0x000fe40000000029 */
[----:B------:R-:W-:Y:S02]  /*5c2a0*/  LOP3.LUT R94, R95, 0xffff, RZ, 0xc0, !PT ;  /* 0x0000ffff5f5e7812 */ /* 0x000fe400078ec0ff */
[----:B------:R-:W-:Y:S02]  /*5c2b0*/  LOP3.LUT R49, R49, 0xffff, RZ, 0xc0, !PT ;  /* 0x0000ffff31317812 */ /* 0x000fe400078ec0ff */
[----:B------:R-:W-:Y:S02]  /*5c2c0*/  LOP3.LUT R50, R50, 0xffff, RZ, 0xc0, !PT ;  /* 0x0000ffff32327812 */ /* 0x000fe400078ec0ff */
[----:B------:R-:W-:-:S02]  /*5c2d0*/  PRMT R99, R99, 0x3340, R105 ;  /* 0x0000334063637816 */ /* 0x000fc40000000069 */
[----:B------:R-:W-:Y:S02]  /*5c2e0*/  PRMT R101, R101, 0x3340, R1 ;  /* 0x0000334065657816 */ /* 0x000fe40000000001 */
[----:B------:R-:W-:Y:S02]  /*5c2f0*/  PRMT R112, R112, 0x3340, R129 ;  /* 0x0000334070707816 */ /* 0x000fe40000000081 */
[--C-:B------:R-:W-:Y:S02]  /*5c300*/  PRMT R38, R38, 0x4210, R93.reuse ;  /* 0x0000421026267816 */ /* 0x100fe4000000005d */
[----:B------:R-:W-:Y:S02]  /*5c310*/  PRMT R42, R42, 0x5210, R93 ;  /* 0x000052102a2a7816 */ /* 0x000fe4000000005d */
[----:B------:R-:W-:Y:S02]  /*5c320*/  PRMT R93, R94, 0x3340, R1 ;  /* 0x000033405e5d7816 */ /* 0x000fe40000000001 */
[----:B------:R-:W-:-:S02]  /*5c330*/  PRMT R94, R49, 0x3340, R50 ;  /* 0x00003340315e7816 */ /* 0x000fc40000000032 */
[----:B------:R-:W-:Y:S02]  /*5c340*/  PRMT R49, R99, 0x5410, R101 ;  /* 0x0000541063317816 */ /* 0x000fe40000000065 */
[----:B------:R-:W-:Y:S02]  /*5c350*/  PRMT R101, R112, 0x5410, R93 ;  /* 0x0000541070657816 */ /* 0x000fe4000000005d */
[--C-:B------:R-:W-:Y:S02]  /*5c360*/  PRMT R39, R39, 0x4210, R43.reuse ;  /* 0x0000421027277816 */ /* 0x100fe4000000002b */
[----:B------:R-:W-:Y:S02]  /*5c370*/  PRMT R43, R130, 0x5210, R43 ;  /* 0x00005210822b7816 */ /* 0x000fe4000000002b */
[----:B--2---:R-:W-:-:S04]  /*5c380*/  LOP3.LUT R96, R163, 0xffff, RZ, 0xc0, !PT ;  /* 0x0000ffffa3607812 */ /* 0x004fc800078ec0ff */
[--C-:B------:R-:W-:Y:S02]  /*5c390*/  PRMT R44, R44, 0x4210, R96.reuse ;  /* 0x000042102c2c7816 */ /* 0x100fe40000000060 */
[----:B------:R-:W-:Y:S02]  /*5c3a0*/  PRMT R48, R48, 0x5210, R96 ;  /* 0x0000521030307816 */ /* 0x000fe40000000060 */
[----:B----4-:R-:W-:Y:S02]  /*5c3b0*/  LOP3.LUT R96, R155, 0xffff, RZ, 0xc0, !PT ;  /* 0x0000ffff9b607812 */ /* 0x010fe400078ec0ff */
[----:B------:R-:W2:Y:S04]  /*5c3c0*/  LDL.LU R155, [R1+0x118] ;  /* 0x00011800019b7983 */ /* 0x000ea80000300800 */
[----:B------:R-:W4:Y:S04]  /*5c3d0*/  LDL.LU R117, [R1+0x128] ;  /* 0x0001280001757983 */ /* 0x000f280000300800 */
[----:B------:R-:W4:Y:S04]  /*5c3e0*/  LDL.LU R112, [R1+0x1c3c] ;  /* 0x001c3c0001707983 */ /* 0x000f280000300800 */
[----:B------:R-:W-:Y:S04]  /*5c3f0*/  STS.128 [R2], R36 ;  /* 0x0000002402007388 */ /* 0x000fe80000000c00 */
[----:B------:R-:W-:Y:S01]  /*5c400*/  STS.128 [R2+0x400], R40 ;  /* 0x0004002802007388 */ /* 0x000fe20000000c00 */
[----:B------:R-:W-:Y:S01]  /*5c410*/  LEA R0, R0, UR9, 0x4 ;  /* 0x0000000900007c11 */ /* 0x000fe2000f8e20ff */
[----:B------:R-:W0:Y:S01]  /*5c420*/  LDCU UR9, c[0x0][0x39c] ;  /* 0x00007380ff0977ac */ /* 0x000e220008000800 */
[----:B------:R-:W-:Y:S01]  /*5c430*/  BAR.SYNC.DEFER_BLOCKING 0x0 ;  /* 0x0000000000007b1d */ /* 0x000fe20000010000 */
[----:B------:R-:W-:-:S02]  /*5c440*/  PRMT R46, R109, 0x3340, R1 ;  /* 0x000033406d2e7816 */ /* 0x000fc40000000001 */
[--C-:B------:R-:W-:Y:S02]  /*5c450*/  PRMT R90, R107, 0x3340, R108.reuse ;  /* 0x000033406b5a7816 */ /* 0x100fe4000000006c */
[----:B------:R-:W-:Y:S02]  /*5c460*/  SHF.R.U32.HI R107, RZ, 0x8, R107 ;  /* 0x00000008ff6b7819 */ /* 0x000fe4000001166b */
[----:B------:R-:W-:Y:S02]  /*5c470*/  SHF.R.U32.HI R108, RZ, 0x8, R108 ;  /* 0x00000008ff6c7819 */ /* 0x000fe4000001166c */
[----:B------:R-:W-:Y:S02]  /*5c480*/  SHF.R.U32.HI R109, RZ, 0x8, R109 ;  /* 0x00000008ff6d7819 */ /* 0x000fe4000001166d */
[----:B------:R-:W-:Y:S02]  /*5c490*/  SHF.R.U32.HI R110, RZ, 0x8, R110 ;  /* 0x00000008ff6e7819 */ /* 0x000fe4000001166e */
[----:B------:R-:W-:-:S02]  /*5c4a0*/  SHF.R.U32.HI R111, RZ, 0x8, R111 ;  /* 0x00000008ff6f7819 */ /* 0x000fc4000001166f */
[----:B------:R-:W-:Y:S01]  /*5c4b0*/  SHF.R.U32.HI R51, RZ, 0x8, R51 ;  /* 0x00000008ff337819 */ /* 0x000fe20000011633 */
[----:B------:R-:W1:Y:S04]  /*5c4c0*/  LDS.128 R36, [R0] ;  /* 0x0000000000247984 */ /* 0x000e680000000c00 */
[----:B------:R-:W0:Y:S01]  /*5c4d0*/  LDS.128 R40, [R0+0x800] ;  /* 0x0008000000287984 */ /* 0x000e220000000c00 */
[----:B------:R-:W-:Y:S02]  /*5c4e0*/  LOP3.LUT R103, R107, 0xffff, RZ, 0xc0, !PT ;  /* 0x0000ffff6b677812 */ /* 0x000fe400078ec0ff */
[----:B------:R-:W-:Y:S02]  /*5c4f0*/  LOP3.LUT R108, R108, 0xffff, RZ, 0xc0, !PT ;  /* 0x0000ffff6c6c7812 */ /* 0x000fe400078ec0ff */
[----:B------:R-:W-:-:S02]  /*5c500*/  LOP3.LUT R100, R109, 0xffff, RZ, 0xc0, !PT ;  /* 0x0000ffff6d647812 */ /* 0x000fc400078ec0ff */
[----:B------:R-:W-:Y:S02]  /*5c510*/  LOP3.LUT R102, R110, 0xffff, RZ, 0xc0, !PT ;  /* 0x0000ffff6e667812 */ /* 0x000fe400078ec0ff */
[----:B------:R-:W-:Y:S02]  /*5c520*/  LOP3.LUT R111, R111, 0xffff, RZ, 0xc0, !PT ;  /* 0x0000ffff6f6f7812 */ /* 0x000fe400078ec0ff */
[----:B------:R-:W-:Y:S02]  /*5c530*/  LOP3.LUT R51, R51, 0xffff, RZ, 0xc0, !PT ;  /* 0x0000ffff33337812 */ /* 0x000fe400078ec0ff */
[----:B------:R-:W-:Y:S02]  /*5c540*/  PRMT R103, R103, 0x3340, R108 ;  /* 0x0000334067677816 */ /* 0x000fe4000000006c */
[----:B------:R-:W-:Y:S02]  /*5c550*/  PRMT R100, R100, 0x3340, R1 ;  /* 0x0000334064647816 */ /* 0x000fe40000000001 */
[----:B------:R-:W-:-:S02]  /*5c560*/  PRMT R102, R102, 0x3340, R111 ;  /* 0x0000334066667816 */ /* 0x000fc4000000006f */
[--C-:B------:R-:W-:Y:S02]  /*5c570*/  PRMT R106, R106, 0x3340, R1.reuse ;  /* 0x000033406a6a7816 */ /* 0x100fe40000000001 */
[----:B------:R-:W-:Y:S02]  /*5c580*/  PRMT R95, R51, 0x3340, R1 ;  /* 0x00003340335f7816 */ /* 0x000fe40000000001 */
[----:B------:R-:W-:Y:S02]  /*5c590*/  PRMT R50, R103, 0x5410, R100 ;  /* 0x0000541067327816 */ /* 0x000fe40000000064 */
[----:B------:R-:W-:Y:S02]  /*5c5a0*/  PRMT R51, R102, 0x5410, R106 ;  /* 0x0000541066337816 */ /* 0x000fe4000000006a */
[----:B------:R-:W-:Y:S02]  /*5c5b0*/  LOP3.LUT R97, R164, 0xffff, RZ, 0xc0, !PT ;  /* 0x0000ffffa4617812 */ /* 0x000fe400078ec0ff */
[----:B---3--:R-:W-:-:S02]  /*5c5c0*/  LOP3.LUT R93, R147, 0xffff, RZ, 0xc0, !PT ;  /* 0x0000ffff935d7812 */ /* 0x008fc400078ec0ff */
[----:B------:R-:W-:Y:S02]  /*5c5d0*/  PRMT R49, R49, 0x5210, R97 ;  /* 0x0000521031317816 */ /* 0x000fe40000000061 */
[----:B------:R-:W-:Y:S02]  /*5c5e0*/  PRMT R50, R50, 0x5210, R96 ;  /* 0x0000521032327816 */ /* 0x000fe40000000060 */
[----:B------:R-:W-:Y:S01]  /*5c5f0*/  PRMT R51, R51, 0x5210, R93 ;  /* 0x0000521033337816 */ /* 0x000fe2000000005d */
[----:B------:R-:W-:Y:S01]  /*5c600*/  BAR.SYNC.DEFER_BLOCKING 0x0 ;  /* 0x0000000000007b1d */ /* 0x000fe20000010000 */
[----:B------:R-:W-:-:S05]  /*5c610*/  PRMT R46, R90, 0x5410, R46 ;  /* 0x000054105a2e7816 */ /* 0x000fca000000002e */
[----:B------:R3:W-:Y:S02]  /*5c620*/  STS.128 [R2+0x400], R48 ;  /* 0x0004003002007388 */ /* 0x0007e40000000c00 */
[----:B---3--:R-:W-:Y:S02]  /*5c630*/  LOP3.LUT R50, R83, 0xffff, RZ, 0xc0, !PT ;  /* 0x0000ffff53327812 */ /* 0x008fe400078ec0ff */
[----:B------:R-:W3:Y:S01]  /*5c640*/  LDL.LU R83, [R1+0x1c60] ;  /* 0x001c600001537983 */ /* 0x000ee20000300800 */
[----:B------:R-:W-:Y:S02]  /*5c650*/  PRMT R45, R45, 0x4210, R97 ;  /* 0x000042102d2d7816 */ /* 0x000fe40000000061 */
[----:B------:R-:W-:Y:S02]  /*5c660*/  PRMT R46, R46, 0x4210, R96 ;  /* 0x000042102e2e7816 */ /* 0x000fe40000000060 */
[----:B------:R-:W-:Y:S02]  /*5c670*/  PRMT R47, R47, 0x4210, R93 ;  /* 0x000042102f2f7816 */ /* 0x000fe4000000005d */
[----:B------:R-:W-:-:S02]  /*5c680*/  LOP3.LUT R113, R113, 0xffff, RZ, 0xc0, !PT ;  /* 0x0000ffff71717812 */ /* 0x000fc400078ec0ff */
[----:B------:R-:W-:Y:S02]  /*5c690*/  LOP3.LUT R114, R114, 0xffff, RZ, 0xc0, !PT ;  /* 0x0000ffff72727812 */ /* 0x000fe400078ec0ff */
[----:B------:R-:W-:Y:S01]  /*5c6a0*/  LOP3.LUT R115, R115, 0xffff, RZ, 0xc0, !PT ;  /* 0x0000ffff73737812 */ /* 0x000fe200078ec0ff */
[----:B------:R0:W-:Y:S01]  /*5c6b0*/  STS.128 [R2], R44 ;  /* 0x0000002c02007388 */ /* 0x0001e20000000c00 */
[----:B------:R-:W-:Y:S02]  /*5c6c0*/  PRMT R124, R113, 0x3340, R114 ;  /* 0x00003340717c7816 */ /* 0x000fe40000000072 */
[----:B------:R-:W-:-:S04]  /*5c6d0*/  PRMT R90, R115, 0x3340, R1 ;  /* 0x00003340735a7816 */ /* 0x000fc80000000001 */
[----:B------:R-:W-:Y:S02]  /*5c6e0*/  PRMT R90, R124, 0x5410, R90 ;  /* 0x000054107c5a7816 */ /* 0x000fe4000000005a */
[----:B------:R-:W-:Y:S02]  /*5c6f0*/  LOP3.LUT R124, R162, 0xffff, RZ, 0xc0, !PT ;  /* 0x0000ffffa27c7812 */ /* 0x000fe400078ec0ff */
[----:B------:R-:W-:Y:S02]  /*5c700*/  SHF.R.U32.HI R113, RZ, 0x8, R113 ;  /* 0x00000008ff717819 */ /* 0x000fe40000011671 */
[----:B------:R-:W-:Y:S02]  /*5c710*/  SHF.R.U32.HI R114, RZ, 0x8, R114 ;  /* 0x00000008ff727819 */ /* 0x000fe40000011672 */
[----:B------:R-:W-:Y:S02]  /*5c720*/  SHF.R.U32.HI R115, RZ, 0x8, R115 ;  /* 0x00000008ff737819 */ /* 0x000fe40000011673 */
[----:B------:R-:W-:-:S02]  /*5c730*/  PRMT R57, R124, 0x3340, R1 ;  /* 0x000033407c397816 */ /* 0x000fc40000000001 */
[----:B------:R-:W-:Y:S02]  /*5c740*/  PRMT R162, R122, 0x3340, R123 ;  /* 0x000033407aa27816 */ /* 0x000fe4000000007b */
[----:B------:R-:W-:Y:S02]  /*5c750*/  SHF.R.U32.HI R118, RZ, 0x8, R118 ;  /* 0x00000008ff767819 */ /* 0x000fe40000011676 */
[----:B------:R-:W-:Y:S02]  /*5c760*/  SHF.R.U32.HI R119, RZ, 0x8, R119 ;  /* 0x00000008ff777819 */ /* 0x000fe40000011677 */
[----:B------:R-:W-:Y:S02]  /*5c770*/  SHF.R.U32.HI R120, RZ, 0x8, R120 ;  /* 0x00000008ff787819 */ /* 0x000fe40000011678 */
[----:B------:R-:W-:Y:S02]  /*5c780*/  SHF.R.U32.HI R121, RZ, 0x8, R121 ;  /* 0x00000008ff797819 */ /* 0x000fe40000011679 */
[----:B------:R-:W-:-:S02]  /*5c790*/  SHF.R.U32.HI R122, RZ, 0x8, R122 ;  /* 0x00000008ff7a7819 */ /* 0x000fc4000001167a */
[----:B------:R-:W-:Y:S02]  /*5c7a0*/  SHF.R.U32.HI R123, RZ, 0x8, R123 ;  /* 0x00000008ff7b7819 */ /* 0x000fe4000001167b */
[----:B------:R-:W-:Y:S02]  /*5c7b0*/  SHF.R.U32.HI R124, RZ, 0x8, R124 ;  /* 0x00000008ff7c7819 */ /* 0x000fe4000001167c */
[----:B------:R-:W-:Y:S02]  /*5c7c0*/  LOP3.LUT R107, R113, 0xffff, RZ, 0xc0, !PT ;  /* 0x0000ffff716b7812 */ /* 0x000fe400078ec0ff */
[----:B------:R-:W-:Y:S02]  /*5c7d0*/  LOP3.LUT R114, R114, 0xffff, RZ, 0xc0, !PT ;  /* 0x0000ffff72727812 */ /* 0x000fe400078ec0ff */
[----:B------:R-:W-:Y:S02]  /*5c7e0*/  LOP3.LUT R105, R115, 0xffff, RZ, 0xc0, !PT ;  /* 0x0000ffff73697812 */ /* 0x000fe400078ec0ff */
[----:B------:R-:W-:-:S02]  /*5c7f0*/  LOP3.LUT R115, R118, 0xffff, RZ, 0xc0, !PT ;  /* 0x0000ffff76737812 */ /* 0x000fc400078ec0ff */
[----:B------:R-:W-:Y:S02]  /*5c800*/  LOP3.LUT R109, R119, 0xffff, RZ, 0xc0, !PT ;  /* 0x0000ffff776d7812 */ /* 0x000fe400078ec0ff */
[----:B------:R-:W-:Y:S02]  /*5c810*/  LOP3.LUT R120, R120, 0xffff, RZ, 0xc0, !PT ;  /* 0x0000ffff78787812 */ /* 0x000fe400078ec0ff */
[----:B------:R-:W-:Y:S02]  /*5c820*/  LOP3.LUT R110, R121, 0xffff, RZ, 0xc0, !PT ;  /* 0x0000ffff796e7812 */ /* 0x000fe400078ec0ff */
[----:B------:R-:W-:Y:S02]  /*5c830*/  LOP3.LUT R108, R122, 0xffff, RZ, 0xc0, !PT ;  /* 0x0000ffff7a6c7812 */ /* 0x000fe400078ec0ff */
[----:B------:R-:W-:Y:S02]  /*5c840*/  LOP3.LUT R123, R123, 0xffff, RZ, 0xc0, !PT ;  /* 0x0000ffff7b7b7812 */ /* 0x000fe400078ec0ff */
[----:B------:R-:W-:-:S02]  /*5c850*/  SHF.R.U32.HI R125, RZ, 0x8, R125 ;  /* 0x00000008ff7d7819 */ /* 0x000fc4000001167d */
[----:B------:R-:W-:Y:S02]  /*5c860*/  SHF.R.U32.HI R126, RZ, 0x8, R126 ;  /* 0x00000008ff7e7819 */ /* 0x000fe4000001167e */
[----:B------:R-:W-:Y:S02]  /*5c870*/  LOP3.LUT R116, R124, 0xffff, RZ, 0xc0, !PT ;  /* 0x0000ffff7c747812 */ /* 0x000fe400078ec0ff */
[----:B------:R-:W-:Y:S02]  /*5c880*/  PRMT R107, R107, 0x3340, R114 ;  /* 0x000033406b6b7816 */ /* 0x000fe40000000072 */
[--C-:B------:R-:W-:Y:S02]  /*5c890*/  PRMT R105, R105, 0x3340, R1.reuse ;  /* 0x0000334069697816 */ /* 0x100fe40000000001 */
[----:B------:R-:W-:Y:S02]  /*5c8a0*/  LOP3.LUT R51, R73, 0xffff, RZ, 0xc0, !PT ;  /* 0x0000ffff49337812 */ /* 0x000fe400078ec0ff */
[----:B------:R-:W-:Y:S01]  /*5c8b0*/  PRMT R115, R115, 0x3340, R1 ;  /* 0x0000334073737816 */ /* 0x000fe20000000001 */
[----:B------:R-:W3:Y:S01]  /*5c8c0*/  LDL.LU R73, [R1+0x1c5c] ;  /* 0x001c5c0001497983 */ /* 0x000ee20000300800 */
[----:B------:R-:W-:-:S02]  /*5c8d0*/  PRMT R109, R109, 0x3340, R120 ;  /* 0x000033406d6d7816 */ /* 0x000fc40000000078 */
[----:B------:R-:W-:Y:S02]  /*5c8e0*/  PRMT R110, R110, 0x3340, R1 ;  /* 0x000033406e6e7816 */ /* 0x000fe40000000001 */
[----:B------:R-:W-:Y:S02]  /*5c8f0*/  PRMT R108, R108, 0x3340, R123 ;  /* 0x000033406c6c7816 */ /* 0x000fe4000000007b */
[----:B------:R-:W-:Y:S02]  /*5c900*/  SHF.R.U32.HI R127, RZ, 0x8, R127 ;  /* 0x00000008ff7f7819 */ /* 0x000fe4000001167f */
[----:B------:R-:W-:Y:S02]  /*5c910*/  LOP3.LUT R113, R125, 0xffff, RZ, 0xc0, !PT ;  /* 0x0000ffff7d717812 */ /* 0x000fe400078ec0ff */
[----:B------:R-:W-:Y:S02]  /*5c920*/  LOP3.LUT R126, R126, 0xffff, RZ, 0xc0, !PT ;  /* 0x0000ffff7e7e7812 */ /* 0x000fe400078ec0ff */
[----:B------:R-:W-:-:S02]  /*5c930*/  PRMT R116, R116, 0x3340, R1 ;  /* 0x0000334074747816 */ /* 0x000fc40000000001 */
[----:B------:R-:W-:Y:S02]  /*5c940*/  PRMT R111, R107, 0x5410, R105 ;  /* 0x000054106b6f7816 */ /* 0x000fe40000000069 */
[----:B------:R-:W-:Y:S02]  /*5c950*/  PRMT R105, R104, 0x5410, R115 ;  /* 0x0000541068697816 */ /* 0x000fe40000000073 */
[----:B------:R-:W-:Y:S02]  /*5c960*/  PRMT R57, R162, 0x5410, R57 ;  /* 0x00005410a2397816 */ /* 0x000fe40000000039 */
[----:B------:R-:W-:Y:S02]  /*5c970*/  LOP3.LUT R114, R127, 0xffff, RZ, 0xc0, !PT ;  /* 0x0000ffff7f727812 */ /* 0x000fe400078ec0ff */
[----:B------:R-:W-:Y:S02]  /*5c980*/  PRMT R113, R113, 0x3340, R126 ;  /* 0x0000334071717816 */ /* 0x000fe4000000007e */
[----:B------:R-:W-:-:S02]  /*5c990*/  PRMT R110, R109, 0x5410, R110 ;  /* 0x000054106d6e7816 */ /* 0x000fc4000000006e */
[----:B------:R-:W-:Y:S02]  /*5c9a0*/  PRMT R104, R108, 0x5410, R116 ;  /* 0x000054106c687816 */ /* 0x000fe40000000074 */
[----:B------:R-:W-:Y:S02]  /*5c9b0*/  PRMT R103, R94, 0x5410, R95 ;  /* 0x000054105e677816 */ /* 0x000fe4000000005f */
[----:B------:R-:W-:Y:S02]  /*5c9c0*/  PRMT R91, R91, 0x5410, R92 ;  /* 0x000054105b5b7816 */ /* 0x000fe4000000005c */
[C---:B-1----:R-:W-:Y:S02]  /*5c9d0*/  PRMT R106, R36.reuse, 0x7773, RZ ;  /* 0x00007773246a7816 */ /* 0x042fe400000000ff */
[C---:B------:R-:W-:Y:S02]  /*5c9e0*/  PRMT R107, R36.reuse, 0x7772, RZ ;  /* 0x00007772246b7816 */ /* 0x040fe400000000ff */
[----:B------:R-:W-:-:S02]  /*5c9f0*/  PRMT R108, R36, 0x7771, RZ ;  /* 0x00007771246c7816 */ /* 0x000fc400000000ff */
[----:B------:R-:W-:Y:S02]  /*5ca00*/  PRMT R102, R36, 0x7770, RZ ;  /* 0x0000777024667816 */ /* 0x000fe400000000ff */
[C---:B------:R-:W-:Y:S02]  /*5ca10*/  PRMT R93, R37.reuse, 0x7773, RZ ;  /* 0x00007773255d7816 */ /* 0x040fe400000000ff */
[C---:B------:R-:W-:Y:S02]  /*5ca20*/  PRMT R94, R37.reuse, 0x7772, RZ ;  /* 0x00007772255e7816 */ /* 0x040fe400000000ff */
[C---:B------:R-:W-:Y:S02]  /*5ca30*/  PRMT R92, R37.reuse, 0x7771, RZ ;  /* 0x00007771255c7816 */ /* 0x040fe400000000ff */
[----:B------:R-:W-:Y:S02]  /*5ca40*/  PRMT R109, R37, 0x7770, RZ ;  /* 0x00007770256d7816 */ /* 0x000fe400000000ff */
[----:B------:R-:W-:-:S02]  /*5ca50*/  PRMT R97, R38, 0x7773, RZ ;  /* 0x0000777326617816 */ /* 0x000fc400000000ff */
[C---:B------:R-:W-:Y:S02]  /*5ca60*/  PRMT R95, R38.reuse, 0x7772, RZ ;  /* 0x00007772265f7816 */ /* 0x040fe400000000ff */
[C---:B------:R-:W-:Y:S02]  /*5ca70*/  PRMT R96, R38.reuse, 0x7771, RZ ;  /* 0x0000777126607816 */ /* 0x040fe400000000ff */
[----:B------:R-:W-:Y:S02]  /*5ca80*/  PRMT R98, R38, 0x7770, RZ ;  /* 0x0000777026627816 */ /* 0x000fe400000000ff */
[C---:B------:R-:W-:Y:S02]  /*5ca90*/  PRMT R121, R39.reuse, 0x7773, RZ ;  /* 0x0000777327797816 */ /* 0x040fe400000000ff */
[C---:B------:R-:W-:Y:S02]  /*5caa0*/  PRMT R116, R39.reuse, 0x7772, RZ ;  /* 0x0000777227747816 */ /* 0x040fe400000000ff */
[----:B------:R-:W-:-:S02]  /*5cab0*/  PRMT R115, R39, 0x7771, RZ ;  /* 0x0000777127737816 */ /* 0x000fc400000000ff */
[----:B------:R-:W-:Y:S01]  /*5cac0*/  PRMT R99, R39, 0x7770, RZ ;  /* 0x0000777027637816 */ /* 0x000fe200000000ff */
[----:B------:R-:W-:Y:S01]  /*5cad0*/  BAR.SYNC.DEFER_BLOCKING 0x0 ;  /* 0x0000000000007b1d */ /* 0x000fe20000010000 */
[C---:B0-----:R-:W-:Y:S02]  /*5cae0*/  PRMT R147, R40.reuse, 0x7772, RZ ;  /* 0x0000777228937816 */ /* 0x041fe400000000ff */
[C---:B------:R-:W-:Y:S02]  /*5caf0*/  PRMT R164, R40.reuse, 0x7771, RZ ;  /* 0x0000777128a47816 */ /* 0x040fe400000000ff */
[----:B------:R-:W-:Y:S02]  /*5cb00*/  PRMT R131, R40, 0x7770, RZ ;  /* 0x0000777028837816 */ /* 0x000fe400000000ff */
[C---:B------:R-:W-:Y:S02]  /*5cb10*/  PRMT R163, R41.reuse, 0x7773, RZ ;  /* 0x0000777329a37816 */ /* 0x040fe400000000ff */
[----:B------:R-:W-:-:S02]  /*5cb20*/  PRMT R162, R41, 0x7772, RZ ;  /* 0x0000777229a27816 */ /* 0x000fc400000000ff */
[C---:B------:R-:W-:Y:S02]  /*5cb30*/  PRMT R161, R41.reuse, 0x7771, RZ ;  /* 0x0000777129a17816 */ /* 0x040fe400000000ff */
[----:B------:R-:W-:Y:S02]  /*5cb40*/  PRMT R127, R41, 0x7770, RZ ;  /* 0x00007770297f7816 */ /* 0x000fe400000000ff */
[C---:B------:R-:W-:Y:S02]  /*5cb50*/  PRMT R130, R42.reuse, 0x7773, RZ ;  /* 0x000077732a827816 */ /* 0x040fe400000000ff */
[C---:B------:R-:W-:Y:S02]  /*5cb60*/  PRMT R129, R42.reuse, 0x7772, RZ ;  /* 0x000077722a817816 */ /* 0x040fe400000000ff */
[C---:B------:R-:W-:Y:S02]  /*5cb70*/  PRMT R128, R42.reuse, 0x7771, RZ ;  /* 0x000077712a807816 */ /* 0x040fe400000000ff */
[----:B------:R-:W-:-:S02]  /*5cb80*/  PRMT R123, R42, 0x7770, RZ ;  /* 0x000077702a7b7816 */ /* 0x000fc400000000ff */
[C---:B------:R-:W-:Y:S01]  /*5cb90*/  PRMT R126, R43.reuse, 0x7773, RZ ;  /* 0x000077732b7e7816 */ /* 0x040fe200000000ff */
[----:B------:R-:W0:Y:S01]  /*5cba0*/  LDS.128 R36, [R0] ;  /* 0x0000000000247984 */ /* 0x000e220000000c00 */
[C---:B------:R-:W-:Y:S02]  /*5cbb0*/  PRMT R125, R43.reuse, 0x7772, RZ ;  /* 0x000077722b7d7816 */ /* 0x040fe400000000ff */
[C---:B------:R-:W-:Y:S02]  /*5cbc0*/  PRMT R124, R43.reuse, 0x7771, RZ ;  /* 0x000077712b7c7816 */ /* 0x040fe400000000ff */
[----:B------:R-:W-:Y:S02]  /*5cbd0*/  PRMT R122, R43, 0x7770, RZ ;  /* 0x000077702b7a7816 */ /* 0x000fe400000000ff */
[----:B--2---:R-:W-:Y:S02]  /*5cbe0*/  LOP3.LUT R48, R155, 0xffff, RZ, 0xc0, !PT ;  /* 0x0000ffff9b307812 */ /* 0x004fe400078ec0ff */
[----:B------:R-:W-:-:S02]  /*5cbf0*/  PRMT R155, R40, 0x7773, RZ ;  /* 0x00007773289b7816 */ /* 0x000fc400000000ff */
[----:B------:R-:W1:Y:S01]  /*5cc00*/  LDS.128 R40, [R0+0x800] ;  /* 0x0008000000287984 */ /* 0x000e620000000c00 */
[----:B----4-:R-:W-:Y:S02]  /*5cc10*/  LOP3.LUT R49, R117, 0xffff, RZ, 0xc0, !PT ;  /* 0x0000ffff75317812 */ /* 0x010fe400078ec0ff */
[----:B------:R-:W-:Y:S02]  /*5cc20*/  PRMT R44, R90, 0x4210, R48 ;  /* 0x000042105a2c7816 */ /* 0x000fe40000000030 */
[----:B------:R-:W-:Y:S02]  /*5cc30*/  PRMT R45, R59, 0x4210, R49 ;  /* 0x000042103b2d7816 */ /* 0x000fe40000000031 */
[----:B------:R-:W-:Y:S02]  /*5cc40*/  PRMT R46, R58, 0x4210, R50 ;  /* 0x000042103a2e7816 */ /* 0x000fe40000000032 */
[----:B------:R-:W-:Y:S01]  /*5cc50*/  PRMT R47, R57, 0x4210, R51 ;  /* 0x00004210392f7816 */ /* 0x000fe20000000033 */
[----:B------:R-:W-:Y:S01]  /*5cc60*/  BAR.SYNC.DEFER_BLOCKING 0x0 ;  /* 0x0000000000007b1d */ /* 0x000fe20000010000 */
[----:B------:R-:W-:-:S02]  /*5cc70*/  PRMT R48, R111, 0x5210, R48 ;  /* 0x000052106f307816 */ /* 0x000fc40000000030 */
[----:B------:R-:W-:Y:S02]  /*5cc80*/  PRMT R49, R105, 0x5210, R49 ;  /* 0x0000521069317816 */ /* 0x000fe40000000031 */
[----:B------:R-:W-:Y:S02]  /*5cc90*/  PRMT R50, R110, 0x5210, R50 ;  /* 0x000052106e327816 */ /* 0x000fe40000000032 */
[----:B------:R-:W-:Y:S02]  /*5cca0*/  PRMT R51, R104, 0x5210, R51 ;  /* 0x0000521068337816 */ /* 0x000fe40000000033 */
[----:B------:R-:W-:Y:S02]  /*5ccb0*/  PRMT R114, R114, 0x3340, R1 ;  /* 0x0000334072727816 */ /* 0x000fe40000000001 */
[----:B------:R-:W-:Y:S02]  /*5ccc0*/  ISETP.GE.AND P0, PT, R112, UR14, PT ;  /* 0x0000000e70007c0c */ /* 0x000fe4000bf06270 */
[----:B------:R-:W-:Y:S01]  /*5ccd0*/  PRMT R100, R113, 0x5410, R114 ;  /* 0x0000541071647816 */ /* 0x000fe20000000072 */
[----:B------:R2:W-:Y:S04]  /*5cce0*/  STS.128 [R2], R44 ;  /* 0x0000002c02007388 */ /* 0x0005e80000000c00 */
[----:B------:R4:W-:Y:S01]  /*5ccf0*/  STS.128 [R2+0x400], R48 ;  /* 0x0004003002007388 */ /* 0x0009e20000000c00 */
[C---:B------:R-:W-:Y:S01]  /*5cd00*/  ISETP.LT.AND P1, PT, R52.reuse, UR15, !P0 ;  /* 0x0000000f34007c0c */ /* 0x040fe2000c721270 */
[----:B------:R-:W-:Y:S01]  /*5cd10*/  IMAD R52, R52, UR4, RZ ;  /* 0x0000000434347c24 */ /* 0x000fe2000f8e02ff */
[----:B--2---:R-:W-:Y:S01]  /*5cd20*/  LOP3.LUT R45, R28, 0xffff, RZ, 0xc0, !PT ;  /* 0x0000ffff1c2d7812 */ /* 0x004fe200078ec0ff */
[----:B------:R-:W-:Y:S01]  /*5cd30*/  IMAD R46, R112, UR5, RZ ;  /* 0x00000005702e7c24 */ /* 0x000fe2000f8e02ff */
[----:B------:R-:W2:Y:S01]  /*5cd40*/  LDL.LU R28, [R1+0x1c58] ;  /* 0x001c5800011c7983 */ /* 0x000ea20000300800 */
[----:B------:R-:W-:Y:S01]  /*5cd50*/  ISETP.LT.AND P3, PT, R89, UR15, !P0 ;  /* 0x0000000f59007c0c */ /* 0x000fe2000c761270 */
[----:B------:R-:W-:Y:S01]  /*5cd60*/  IMAD R110, R82, UR4, RZ ;  /* 0x00000004526e7c24 */ /* 0x000fe2000f8e02ff */
[----:B----4-:R-:W-:Y:S01]  /*5cd70*/  LOP3.LUT R49, R69, 0xffff, RZ, 0xc0, !PT ;  /* 0x0000ffff45317812 */ /* 0x010fe200078ec0ff */
[----:B------:R-:W4:Y:S01]  /*5cd80*/  LDCU UR5, c[0x0][0x39c] ;  /* 0x00007380ff0577ac */ /* 0x000f220008000800 */
[----:B------:R-:W-:Y:S01]  /*5cd90*/  PRMT R48, R100, 0x5210, R45 ;  /* 0x0000521064307816 */ /* 0x000fe2000000002d */
[----:B------:R-:W2:Y:S01]  /*5cda0*/  LDL.LU R69, [R1+0x1c54] ;  /* 0x001c540001457983 */ /* 0x000ea20000300800 */
[----:B------:R-:W-:-:S02]  /*5cdb0*/  IADD3 R100, P2, PT, R46, UR12, RZ ;  /* 0x0000000c2e647c10 */ /* 0x000fc4000ff5e0ff */
[----:B------:R-:W-:Y:S01]  /*5cdc0*/  PRMT R44, R56, 0x4210, R45 ;  /* 0x00004210382c7816 */ /* 0x000fe2000000002d */
[----:B------:R-:W-:Y:S01]  /*5cdd0*/  BAR.SYNC.DEFER_BLOCKING 0x0 ;  /* 0x0000000000007b1d */ /* 0x000fe20000010000 */
[--C-:B------:R-:W-:Y:S02]  /*5cde0*/  PRMT R45, R55, 0x4210, R49.reuse ;  /* 0x00004210372d7816 */ /* 0x100fe40000000031 */
[----:B------:R-:W-:Y:S02]  /*5cdf0*/  PRMT R49, R101, 0x5210, R49 ;  /* 0x0000521065317816 */ /* 0x000fe40000000031 */
[----:B------:R-:W-:Y:S02]  /*5ce00*/  LOP3.LUT R51, R139, 0xffff, RZ, 0xc0, !PT ;  /* 0x0000ffff8b337812 */ /* 0x000fe400078ec0ff */
[----:B------:R-:W-:Y:S02]  /*5ce10*/  LEA.HI.X.SX32 R101, R46, UR13, 0x1, P2 ;  /* 0x0000000d2e657c11 */ /* 0x000fe400090f0eff */
[----:B------:R-:W-:-:S02]  /*5ce20*/  LOP3.LUT R50, R30, 0xffff, RZ, 0xc0, !PT ;  /* 0x0000ffff1e327812 */ /* 0x000fc400078ec0ff */
[----:B------:R-:W-:Y:S01]  /*5ce30*/  IADD3 R90, P2, PT, R52, R100, RZ ;  /* 0x00000064345a7210 */ /* 0x000fe20007f5e0ff */
[----:B------:R-:W2:Y:S01]  /*5ce40*/  LDL.LU R30, [R1+0x1c50] ;  /* 0x001c5000011e7983 */ /* 0x000ea20000300800 */
[--C-:B------:R-:W-:Y:S02]  /*5ce50*/  PRMT R47, R53, 0x4210, R51.reuse ;  /* 0x00004210352f7816 */ /* 0x100fe40000000033 */
[----:B------:R-:W-:Y:S01]  /*5ce60*/  PRMT R51, R91, 0x5210, R51 ;  /* 0x000052105b337816 */ /* 0x000fe20000000033 */
[----:B------:R-:W2:Y:S01]  /*5ce70*/  LDL.LU R139, [R1+0x1c4c] ;  /* 0x001c4c00018b7983 */ /* 0x000ea20000300800 */
[--C-:B------:R-:W-:Y:S02]  /*5ce80*/  PRMT R46, R54, 0x4210, R50.reuse ;  /* 0x00004210362e7816 */ /* 0x100fe40000000032 */
[----:B------:R-:W-:Y:S02]  /*5ce90*/  LEA.HI.X.SX32 R91, R52, R101, 0x1, P2 ;  /* 0x00000065345b7211 */ /* 0x000fe400010f0eff */
[----:B------:R-:W1:Y:S04]  /*5cea0*/  LDS.128 R52, [R0] ;  /* 0x0000000000347984 */ /* 0x000e680000000c00 */
[----:B------:R-:W-:Y:S01]  /*5ceb0*/  LDS.128 R56, [R0+0x800] ;  /* 0x0008000000387984 */ /* 0x000fe20000000c00 */
[----:B------:R-:W-:Y:S01]  /*5cec0*/  BAR.SYNC.DEFER_BLOCKING 0x0 ;  /* 0x0000000000007b1d */ /* 0x000fe20000010000 */
[----:B------:R-:W-:-:S05]  /*5ced0*/  PRMT R50, R103, 0x5210, R50 ;  /* 0x0000521067327816 */ /* 0x000fca0000000032 */
[----:B------:R0:W-:Y:S04]  /*5cee0*/  STS.128 [R2], R44 ;  /* 0x0000002c02007388 */ /* 0x0001e80000000c00 */
[----:B------:R4:W-:Y:S01]  /*5cef0*/  STS.128 [R2+0x400], R48 ;  /* 0x0004003002007388 */ /* 0x0009e20000000c00 */
[----:B------:R-:W-:Y:S01]  /*5cf00*/  BAR.SYNC.DEFER_BLOCKING 0x0 ;  /* 0x0000000000007b1d */ /* 0x000fe20000010000 */
[----:B------:R-:W-:Y:S01]  /*5cf10*/  ISETP.LT.AND P2, PT, R86, UR15, !P0 ;  /* 0x0000000f56007c0c */ /* 0x000fe2000c741270 */
[----:B0-----:R-:W-:Y:S01]  /*5cf20*/  IMAD R47, R89, UR4, RZ ;  /* 0x00000004592f7c24 */ /* 0x001fe2000f8e02ff */
[----:B------:R-:W-:Y:S01]  /*5cf30*/  ISETP.LT.AND P4, PT, R82, UR15, !P0 ;  /* 0x0000000f52007c0c */ /* 0x000fe2000c781270 */
[----:B----4-:R-:W-:-:S03]  /*5cf40*/  IMAD R49, R86, UR4, RZ ;  /* 0x0000000456317c24 */ /* 0x010fc6000f8e02ff */
[----:B------:R-:W-:Y:S01]  /*5cf50*/  IADD3 R46, P5, PT, R47, R100, RZ ;  /* 0x000000642f2e7210 */ /* 0x000fe20007fbe0ff */
[----:B------:R0:W-:Y:S01]  /*5cf60*/  @P1 STG.E.U8 desc[UR20][R90.64], R102 ;  /* 0x000000665a001986 */ /* 0x0001e2000c101114 */
[C---:B------:R-:W-:Y:S01]  /*5cf70*/  ISETP.LT.AND P1, PT, R23.reuse, UR15, !P0 ;  /* 0x0000000f17007c0c */ /* 0x040fe2000c721270 */
[----:B------:R-:W-:-:S05]  /*5cf80*/  IMAD R23, R23, UR4, RZ ;  /* 0x0000000417177c24 */ /* 0x000fca000f8e02ff */
[CC--:B------:R-:W-:Y:S02]  /*5cf90*/  IADD3 R44, P6, PT, R23.reuse, R100.reuse, RZ ;  /* 0x00000064172c7210 */ /* 0x0c0fe40007fde0ff */
[C---:B------:R-:W-:Y:S02]  /*5cfa0*/  PRMT R2, R36.reuse, 0x7773, RZ ;  /* 0x0000777324027816 */ /* 0x040fe400000000ff */
[----:B------:R-:W-:Y:S02]  /*5cfb0*/  LEA.HI.X.SX32 R45, R23, R101, 0x1, P6 ;  /* 0x00000065172d7211 */ /* 0x000fe400030f0eff */
[----:B------:R-:W-:Y:S02]  /*5cfc0*/  IADD3 R48, P6, PT, R49, R100, RZ ;  /* 0x0000006431307210 */ /* 0x000fe40007fde0ff */
[C---:B------:R-:W-:Y:S02]  /*5cfd0*/  PRMT R23, R36.reuse, 0x7772, RZ ;  /* 0x0000777224177816 */ /* 0x040fe400000000ff */
[----:B------:R-:W-:-:S02]  /*5cfe0*/  PRMT R50, R36, 0x7771, RZ ;  /* 0x0000777124327816 */ /* 0x000fc400000000ff */
[----:B------:R-:W-:Y:S02]  /*5cff0*/  PRMT R89, R36, 0x7770, RZ ;  /* 0x0000777024597816 */ /* 0x000fe400000000ff */
[----:B------:R-:W-:Y:S02]  /*5d000*/  LEA.HI.X.SX32 R47, R47, R101, 0x1, P5 ;  /* 0x000000652f2f7211 */ /* 0x000fe400028f0eff */
[----:B------:R-:W-:Y:S02]  /*5d010*/  IADD3 R36, P5, PT, R110, R100, RZ ;  /* 0x000000646e247210 */ /* 0x000fe40007fbe0ff */
[C---:B------:R-:W-:Y:S02]  /*5d020*/  PRMT R51, R37.reuse, 0x7773, RZ ;  /* 0x0000777325337816 */ /* 0x040fe400000000ff */
[C---:B------:R-:W-:Y:S02]  /*5d030*/  PRMT R82, R37.reuse, 0x7772, RZ ;  /* 0x0000777225527816 */ /* 0x040fe400000000ff */
[----:B------:R-:W-:-:S02]  /*5d040*/  PRMT R86, R37, 0x7771, RZ ;  /* 0x0000777125567816 */ /* 0x000fc400000000ff */
[----:B------:R-:W-:Y:S02]  /*5d050*/  PRMT R103, R37, 0x7770, RZ ;  /* 0x0000777025677816 */ /* 0x000fe400000000ff */
[-C--:B------:R-:W-:Y:S02]  /*5d060*/  LEA.HI.X.SX32 R49, R49, R101.reuse, 0x1, P6 ;  /* 0x0000006531317211 */ /* 0x080fe400030f0eff */
[C---:B0-----:R-:W-:Y:S02]  /*5d070*/  PRMT R90, R38.reuse, 0x7773, RZ ;  /* 0x00007773265a7816 */ /* 0x041fe400000000ff */
[C---:B------:R-:W-:Y:S02]  /*5d080*/  PRMT R91, R38.reuse, 0x7772, RZ ;  /* 0x00007772265b7816 */ /* 0x040fe400000000ff */
[C---:B------:R-:W-:Y:S02]  /*5d090*/  PRMT R102, R38.reuse, 0x7771, RZ ;  /* 0x0000777126667816 */ /* 0x040fe400000000ff */
[----:B------:R-:W-:Y:S01]  /*5d0a0*/  PRMT R104, R38, 0x7770, RZ ;  /* 0x0000777026687816 */ /* 0x000fe200000000ff */
[----:B------:R-:W-:Y:S01]  /*5d0b0*/  IMAD R38, R18, UR4, RZ ;  /* 0x0000000412267c24 */ /* 0x000fe2000f8e02ff */
[----:B------:R-:W-:Y:S01]  /*5d0c0*/  LEA.HI.X.SX32 R37, R110, R101, 0x1, P5 ;  /* 0x000000656e257211 */ /* 0x000fe200028f0eff */
[----:B------:R-:W-:Y:S01]  /*5d0d0*/  @P1 STG.E.U8 desc[UR20][R44.64], R108 ;  /* 0x0000006c2c001986 */ /* 0x000fe2000c101114 */
[----:B------:R-:W-:-:S03]  /*5d0e0*/  ISETP.LT.AND P5, PT, R18, UR15, !P0 ;  /* 0x0000000f12007c0c */ /* 0x000fc6000c7a1270 */
[----:B------:R-:W-:Y:S01]  /*5d0f0*/  @P3 STG.E.U8 desc[UR20][R46.64], R107 ;  /* 0x0000006b2e003986 */ /* 0x000fe2000c101114 */
[----:B------:R-:W-:-:S03]  /*5d100*/  IADD3 R18, P6, PT, R38, R100, RZ ;  /* 0x0000006426127210 */ /* 0x000fc60007fde0ff */
[----:B------:R-:W-:Y:S01]  /*5d110*/  @P2 STG.E.U8 desc[UR20][R48.64], R106 ;  /* 0x0000006a30002986 */ /* 0x000fe2000c101114 */
[C---:B------:R-:W-:Y:S01]  /*5d120*/  ISETP.LT.AND P2, PT, R20.reuse, UR15, !P0 ;  /* 0x0000000f14007c0c */ /* 0x040fe2000c741270 */
[----:B------:R-:W-:Y:S02]  /*5d130*/  IMAD R20, R20, UR4, RZ ;  /* 0x0000000414147c24 */ /* 0x000fe4000f8e02ff */
[----:B------:R0:W-:Y:S01]  /*5d140*/  @P4 STG.E.U8 desc[UR20][R36.64], R109 ;  /* 0x0000006d24004986 */ /* 0x0001e2000c101114 */
[----:B------:R-:W-:Y:S01]  /*5d150*/  ISETP.LT.AND P3, PT, R19, UR15, !P0 ;  /* 0x0000000f13007c0c */ /* 0x000fe2000c761270 */
[----:B------:R-:W-:Y:S01]  /*5d160*/  IMAD R110, R12, UR4, RZ ;  /* 0x000000040c6e7c24 */ /* 0x000fe2000f8e02ff */
[----:B------:R-:W-:Y:S01]  /*5d170*/  PRMT R120, R39, 0x7773, RZ ;  /* 0x0000777327787816 */ /* 0x000fe200000000ff */
[----:B0-----:R-:W-:Y:S01]  /*5d180*/  IMAD R37, R19, UR4, RZ ;  /* 0x0000000413257c24 */ /* 0x001fe2000f8e02ff */
[----:B------:R-:W-:Y:S02]  /*5d190*/  LEA.HI.X.SX32 R19, R38, R101, 0x1, P6 ;  /* 0x0000006526137211 */ /* 0x000fe400030f0eff */
[----:B------:R-:W-:-:S02]  /*5d1a0*/  IADD3 R36, P4, PT, R20, R100, RZ ;  /* 0x0000006414247210 */ /* 0x000fc40007f9e0ff */
[----:B------:R-:W-:Y:S02]  /*5d1b0*/  IADD3 R38, P6, PT, R37, R100, RZ ;  /* 0x0000006425267210 */ /* 0x000fe40007fde0ff */
[C---:B------:R-:W-:Y:S02]  /*5d1c0*/  PRMT R114, R39.reuse, 0x7772, RZ ;  /* 0x0000777227727816 */ /* 0x040fe400000000ff */
[C---:B------:R-:W-:Y:S02]  /*5d1d0*/  PRMT R113, R39.reuse, 0x7771, RZ ;  /* 0x0000777127717816 */ /* 0x040fe400000000ff */
[----:B------:R-:W-:Y:S02]  /*5d1e0*/  PRMT R105, R39, 0x7770, RZ ;  /* 0x0000777027697816 */ /* 0x000fe400000000ff */
[----:B------:R-:W-:Y:S02]  /*5d1f0*/  ISETP.LT.AND P1, PT, R12, UR15, !P0 ;  /* 0x0000000f0c007c0c */ /* 0x000fe4000c721270 */
[----:B------:R-:W-:-:S02]  /*5d200*/  LEA.HI.X.SX32 R39, R37, R101, 0x1, P6 ;  /* 0x0000006525277211 */ /* 0x000fc400030f0eff */
[----:B------:R-:W-:Y:S01]  /*5d210*/  LEA.HI.X.SX32 R37, R20, R101, 0x1, P4 ;  /* 0x0000006514257211 */ /* 0x000fe200020f0eff */
[----:B------:R0:W-:Y:S01]  /*5d220*/  @P5 STG.E.U8 desc[UR20][R18.64], R92 ;  /* 0x0000005c12005986 */ /* 0x0001e2000c101114 */
[C---:B-1----:R-:W-:Y:S02]  /*5d230*/  PRMT R119, R40.reuse, 0x7773, RZ ;  /* 0x0000777328777816 */ /* 0x042fe400000000ff */
[C---:B------:R-:W-:Y:S02]  /*5d240*/  PRMT R118, R40.reuse, 0x7772, RZ ;  /* 0x0000777228767816 */ /* 0x040fe400000000ff */
[C---:B------:R-:W-:Y:S02]  /*5d250*/  PRMT R117, R40.reuse, 0x7771, RZ ;  /* 0x0000777128757816 */ /* 0x040fe400000000ff */
[----:B------:R-:W-:Y:S01]  /*5d260*/  PRMT R46, R40, 0x7770, RZ ;  /* 0x00007770282e7816 */ /* 0x000fe200000000ff */
[----:B------:R1:W-:Y:S01]  /*5d270*/  @P3 STG.E.U8 desc[UR20][R38.64], R94 ;  /* 0x0000005e26003986 */ /* 0x0003e2000c101114 */
[----:B------:R-:W-:-:S02]  /*5d280*/  IADD3 R40, P6, PT, R110, R100, RZ ;  /* 0x000000646e287210 */ /* 0x000fc40007fde0ff */
[C---:B------:R-:W-:Y:S01]  /*5d290*/  PRMT R44, R41.reuse, 0x7773, RZ ;  /* 0x00007773292c7816 */ /* 0x040fe200000000ff */
[----:B------:R4:W-:Y:S01]  /*5d2a0*/  @P2 STG.E.U8 desc[UR20][R36.64], R93 ;  /* 0x0000005d24002986 */ /* 0x0009e2000c101114 */
[----:B------:R-:W-:Y:S01]  /*5d2b0*/  PRMT R12, R41, 0x7772, RZ ;  /* 0x00007772290c7816 */ /* 0x000fe200000000ff */
[----:B0-----:R-:W-:Y:S01]  /*5d2c0*/  IMAD R19, R21, UR4, RZ ;  /* 0x0000000415137c24 */ /* 0x001fe2000f8e02ff */
[C---:B------:R-:W-:Y:S02]  /*5d2d0*/  PRMT R45, R41.reuse, 0x7771, RZ ;  /* 0x00007771292d7816 */ /* 0x040fe400000000ff */
[----:B------:R-:W-:Y:S02]  /*5d2e0*/  PRMT R106, R41, 0x7770, RZ ;  /* 0x00007770296a7816 */ /* 0x000fe400000000ff */
[----:B------:R-:W-:Y:S01]  /*5d2f0*/  ISETP.LT.AND P2, PT, R21, UR15, !P0 ;  /* 0x0000000f15007c0c */ /* 0x000fe2000c741270 */
[----:B------:R-:W-:Y:S01]  /*5d300*/  IMAD R21, R7, UR4, RZ ;  /* 0x0000000407157c24 */ /* 0x000fe2000f8e02ff */
[----:B------:R-:W-:Y:S01]  /*5d310*/  LEA.HI.X.SX32 R41, R110, R101, 0x1, P6 ;  /* 0x000000656e297211 */ /* 0x000fe200030f0eff */
[----:B-1----:R-:W-:Y:S01]  /*5d320*/  IMAD R39, R11, UR4, RZ ;  /* 0x000000040b277c24 */ /* 0x002fe2000f8e02ff */
[----:B------:R-:W-:Y:S01]  /*5d330*/  ISETP.LT.AND P4, PT, R7, UR15, !P0 ;  /* 0x0000000f07007c0c */ /* 0x000fe2000c781270 */
[C---:B----4-:R-:W-:Y:S01]  /*5d340*/  IMAD R37, R62.reuse, UR4, RZ ;  /* 0x000000043e257c24 */ /* 0x050fe2000f8e02ff */
[----:B------:R-:W-:Y:S01]  /*5d350*/  IADD3 R18, P6, PT, R19, R100, RZ ;  /* 0x0000006413127210 */ /* 0x000fe20007fde0ff */
[----:B------:R-:W-:Y:S01]  /*5d360*/  @P1 STG.E.U8 desc[UR20][R40.64], R98 ;  /* 0x0000006228001986 */ /* 0x000fe2000c101114 */
[----:B------:R-:W-:-:S02]  /*5d370*/  ISETP.LT.AND P3, PT, R62, UR15, !P0 ;  /* 0x0000000f3e007c0c */ /* 0x000fc4000c761270 */
[-C--:B------:R-:W-:Y:S02]  /*5d380*/  IADD3 R20, P5, PT, R21, R100.reuse, RZ ;  /* 0x0000006415147210 */ /* 0x080fe40007fbe0ff */
[----:B------:R-:W-:Y:S02]  /*5d390*/  ISETP.LT.AND P1, PT, R11, UR15, !P0 ;  /* 0x0000000f0b007c0c */ /* 0x000fe4000c721270 */
[-C--:B------:R-:W-:Y:S02]  /*5d3a0*/  LEA.HI.X.SX32 R19, R19, R101.reuse, 0x1, P6 ;  /* 0x0000006513137211 */ /* 0x080fe400030f0eff */
[-C--:B------:R-:W-:Y:S02]  /*5d3b0*/  IADD3 R36, P6, PT, R37, R100.reuse, RZ ;  /* 0x0000006425247210 */ /* 0x080fe40007fde0ff */
[-C--:B------:R-:W-:Y:S02]  /*5d3c0*/  LEA.HI.X.SX32 R21, R21, R101.reuse, 0x1, P5 ;  /* 0x0000006515157211 */ /* 0x080fe400028f0eff */
[----:B------:R-:W-:Y:S01]  /*5d3d0*/  IADD3 R38, P5, PT, R39, R100, RZ ;  /* 0x0000006427267210 */ /* 0x000fe20007fbe0ff */
[----:B------:R0:W-:Y:S01]  /*5d3e0*/  @P2 STG.E.U8 desc[UR20][R18.64], R96 ;  /* 0x0000006012002986 */ /* 0x0001e2000c101114 */
[----:B------:R-:W-:-:S02]  /*5d3f0*/  LEA.HI.X.SX32 R37, R37, R101, 0x1, P6 ;  /* 0x0000006525257211 */ /* 0x000fc400030f0eff */
[----:B------:R-:W-:Y:S02]  /*5d400*/  LEA.HI.X.SX32 R39, R39, R101, 0x1, P5 ;  /* 0x0000006527277211 */ /* 0x000fe400028f0eff */
[C---:B------:R-:W-:Y:S01]  /*5d410*/  ISETP.LT.AND P2, PT, R70.reuse, UR15, !P0 ;  /* 0x0000000f46007c0c */ /* 0x040fe2000c741270 */
[----:B------:R-:W-:Y:S01]  /*5d420*/  IMAD R70, R70, UR4, RZ ;  /* 0x0000000446467c24 */ /* 0x000fe2000f8e02ff */
[----:B------:R1:W-:Y:S01]  /*5d430*/  @P4 STG.E.U8 desc[UR20][R20.64], R95 ;  /* 0x0000005f14004986 */ /* 0x0003e2000c101114 */
[C---:B------:R-:W-:Y:S01]  /*5d440*/  ISETP.LT.AND P5, PT, R77.reuse, UR15, !P0 ;  /* 0x0000000f4d007c0c */ /* 0x040fe2000c7a1270 */
[----:B------:R-:W-:Y:S02]  /*5d450*/  IMAD R77, R77, UR4, RZ ;  /* 0x000000044d4d7c24 */ /* 0x000fe4000f8e02ff */
[----:B------:R4:W-:Y:S04]  /*5d460*/  @P3 STG.E.U8 desc[UR20][R36.64], R97 ;  /* 0x0000006124003986 */ /* 0x0009e8000c101114 */
[----:B------:R-:W-:Y:S01]  /*5d470*/  @P1 STG.E.U8 desc[UR20][R38.64], R99 ;  /* 0x0000006326001986 */ /* 0x000fe2000c101114 */
[----:B0-----:R-:W-:-:S02]  /*5d480*/  IADD3 R18, P1, PT, R70, R100, RZ ;  /* 0x0000006446127210 */ /* 0x001fc40007f3e0ff */
[C---:B------:R-:W-:Y:S01]  /*5d490*/  ISETP.LT.AND P3, PT, R24.reuse, UR15, !P0 ;  /* 0x0000000f18007c0c */ /* 0x040fe2000c761270 */
[----:B------:R-:W-:Y:S01]  /*5d4a0*/  IMAD R24, R24, UR4, RZ ;  /* 0x0000000418187c24 */ /* 0x000fe2000f8e02ff */
[----:B-1----:R-:W-:Y:S02]  /*5d4b0*/  IADD3 R20, P6, PT, R77, R100, RZ ;  /* 0x000000644d147210 */ /* 0x002fe40007fde0ff */
[-C--:B------:R-:W-:Y:S02]  /*5d4c0*/  LEA.HI.X.SX32 R19, R70, R101.reuse, 0x1, P1 ;  /* 0x0000006546137211 */ /* 0x080fe400008f0eff */
[C---:B------:R-:W-:Y:S01]  /*5d4d0*/  ISETP.LT.AND P4, PT, R17.reuse, UR15, !P0 ;  /* 0x0000000f11007c0c */ /* 0x040fe2000c781270 */
[----:B------:R-:W-:Y:S01]  /*5d4e0*/  IMAD R17, R17, UR4, RZ ;  /* 0x0000000411117c24 */ /* 0x000fe2000f8e02ff */
[----:B------:R-:W-:Y:S01]  /*5d4f0*/  LEA.HI.X.SX32 R21, R77, R101, 0x1, P6 ;  /* 0x000000654d157211 */ /* 0x000fe200030f0eff */
[----:B------:R0:W-:Y:S01]  /*5d500*/  @P2 STG.E.U8 desc[UR20][R18.64], R115 ;  /* 0x0000007312002986 */ /* 0x0001e2000c101114 */
[C---:B------:R-:W-:Y:S01]  /*5d510*/  ISETP.LT.AND P1, PT, R14.reuse, UR15, !P0 ;  /* 0x0000000f0e007c0c */ /* 0x040fe2000c721270 */
[----:B------:R-:W-:-:S02]  /*5d520*/  IMAD R14, R14, UR4, RZ ;  /* 0x000000040e0e7c24 */ /* 0x000fc4000f8e02ff */
[----:B------:R1:W-:Y:S03]  /*5d530*/  @P5 STG.E.U8 desc[UR20][R20.64], R116 ;  /* 0x0000007414005986 */ /* 0x0003e6000c101114 */
[-C--:B----4-:R-:W-:Y:S02]  /*5d540*/  IADD3 R36, P5, PT, R14, R100.reuse, RZ ;  /* 0x000000640e247210 */ /* 0x090fe40007fbe0ff */
[----:B0-----:R-:W-:-:S04]  /*5d550*/  IADD3 R18, P2, PT, R24, R100, RZ ;  /* 0x0000006418127210 */ /* 0x001fc80007f5e0ff */
[-C--:B------:R-:W-:Y:S02]  /*5d560*/  LEA.HI.X.SX32 R19, R24, R101.reuse, 0x1, P2 ;  /* 0x0000006518137211 */ /* 0x080fe400010f0eff */
[CC--:B-1----:R-:W-:Y:S02]  /*5d570*/  IADD3 R20, P6, PT, R17.reuse, R100.reuse, RZ ;  /* 0x0000006411147210 */ /* 0x0c2fe40007fde0ff */
[C---:B------:R-:W-:Y:S01]  /*5d580*/  ISETP.LT.AND P2, PT, R22.reuse, UR5, !P0 ;  /* 0x0000000516007c0c */ /* 0x040fe2000c741270 */
[----:B------:R-:W-:Y:S01]  /*5d590*/  IMAD R22, R22, UR4, RZ ;  /* 0x0000000416167c24 */ /* 0x000fe2000f8e02ff */
[-C--:B------:R-:W-:Y:S01]  /*5d5a0*/  LEA.HI.X.SX32 R21, R17, R101.reuse, 0x1, P6 ;  /* 0x0000006511157211 */ /* 0x080fe200030f0eff */
[----:B------:R-:W0:Y:S01]  /*5d5b0*/  LDCU UR5, c[0x0][0x39c] ;  /* 0x00007380ff0577ac */ /* 0x000e220008000800 */
[----:B------:R-:W-:Y:S01]  /*5d5c0*/  LEA.HI.X.SX32 R37, R14, R101, 0x1, P5 ;  /* 0x000000650e257211 */ /* 0x000fe200028f0eff */
[----:B------:R1:W-:Y:S04]  /*5d5d0*/  @P3 STG.E.U8 desc[UR20][R18.64], R121 ;  /* 0x0000007912003986 */ /* 0x0003e8000c101114 */
[----:B------:R4:W-:Y:S04]  /*5d5e0*/  @P4 STG.E.U8 desc[UR20][R20.64], R89 ;  /* 0x0000005914004986 */ /* 0x0009e8000c101114 */
[----:B------:R-:W-:Y:S01]  /*5d5f0*/  @P1 STG.E.U8 desc[UR20][R36.64], R50 ;  /* 0x0000003224001986 */ /* 0x000fe2000c101114 */
[----:B-1----:R-:W-:-:S02]  /*5d600*/  IADD3 R18, P3, PT, R22, R100, RZ ;  /* 0x0000006416127210 */ /* 0x002fc40007f7e0ff */
[C---:B------:R-:W-:Y:S01]  /*5d610*/  ISETP.LT.AND P1, PT, R13.reuse, UR6, !P0 ;  /* 0x000000060d007c0c */ /* 0x040fe2000c721270 */
[----:B------:R-:W-:Y:S01]  /*5d620*/  IMAD R13, R13, UR4, RZ ;  /* 0x000000040d0d7c24 */ /* 0x000fe2000f8e02ff */
[-C--:B------:R-:W-:Y:S01]  /*5d630*/  LEA.HI.X.SX32 R19, R22, R101.reuse, 0x1, P3 ;  /* 0x0000006516137211 */ /* 0x080fe200018f0eff */
[----:B------:R-:W-:Y:S01]  /*5d640*/  IMAD R17, R15, UR4, RZ ;  /* 0x000000040f117c24 */ /* 0x000fe2000f8e02ff */
[----:B------:R-:W-:Y:S01]  /*5d650*/  ISETP.LT.AND P4, PT, R33, UR9, !P0 ;  /* 0x0000000921007c0c */ /* 0x000fe2000c781270 */
[----:B------:R-:W1:Y:S02]  /*5d660*/  LDCU UR6, c[0x0][0x39c] ;  /* 0x00007380ff0677ac */ /* 0x000e640008000800 */
[----:B------:R3:W-:Y:S01]  /*5d670*/  @P2 STG.E.U8 desc[UR20][R18.64], R23 ;  /* 0x0000001712002986 */ /* 0x0007e2000c101114 */
[-C--:B------:R-:W-:Y:S02]  /*5d680*/  IADD3 R14, P2, PT, R13, R100.reuse, RZ ;  /* 0x000000640d0e7210 */ /* 0x080fe40007f5e0ff */
[----:B------:R-:W-:Y:S01]  /*5d690*/  ISETP.LT.AND P3, PT, R15, UR7, !P0 ;  /* 0x000000070f007c0c */ /* 0x000fe2000c761270 */
[----:B------:R-:W-:Y:S01]  /*5d6a0*/  IMAD R33, R33, UR4, RZ ;  /* 0x0000000421217c24 */ /* 0x000fe2000f8e02ff */
[----:B------:R-:W-:Y:S01]  /*5d6b0*/  LEA.HI.X.SX32 R15, R13, R101, 0x1, P2 ;  /* 0x000000650d0f7211 */ /* 0x000fe200010f0eff */
[----:B------:R-:W1:Y:S01]  /*5d6c0*/  LDCU UR7, c[0x0][0x39c] ;  /* 0x00007380ff0777ac */ /* 0x000e620008000800 */
[C---:B0-----:R-:W-:Y:S01]  /*5d6d0*/  ISETP.LT.AND P2, PT, R87.reuse, UR5, !P0 ;  /* 0x0000000557007c0c */ /* 0x041fe2000c741270 */
[----:B------:R-:W-:Y:S01]  /*5d6e0*/  IMAD R87, R87, UR4, RZ ;  /* 0x0000000457577c24 */ /* 0x000fe2000f8e02ff */
[-C--:B----4-:R-:W-:Y:S01]  /*5d6f0*/  IADD3 R20, P6, PT, R33, R100.reuse, RZ ;  /* 0x0000006421147210 */ /* 0x090fe20007fde0ff */
[----:B------:R0:W-:Y:S01]  /*5d700*/  @P1 STG.E.U8 desc[UR20][R14.64], R2 ;  /* 0x000000020e001986 */ /* 0x0001e2000c101114 */
[----:B------:R-:W4:Y:S01]  /*5d710*/  LDCU UR5, c[0x0][0x39c] ;  /* 0x00007380ff0577ac */ /* 0x000f220008000800 */
[----:B---3--:R-:W-:-:S02]  /*5d720*/  IADD3 R18, P5, PT, R17, R100, RZ ;  /* 0x0000006411127210 */ /* 0x008fc40007fbe0ff */
[-C--:B------:R-:W-:Y:S01]  /*5d730*/  LEA.HI.X.SX32 R21, R33, R101.reuse, 0x1, P6 ;  /* 0x0000006521157211 */ /* 0x080fe200030f0eff */
[----:B------:R-:W3:Y:S01]  /*5d740*/  LDCU UR9, c[0x0][0x39c] ;  /* 0x00007380ff0977ac */ /* 0x000ee20008000800 */
[----:B------:R-:W-:Y:S02]  /*5d750*/  LEA.HI.X.SX32 R19, R17, R101, 0x1, P5 ;  /* 0x0000006511137211 */ /* 0x000fe400028f0eff */
[----:B0-----:R-:W-:-:S04]  /*5d760*/  IADD3 R14, P1, PT, R87, R100, RZ ;  /* 0x00000064570e7210 */ /* 0x001fc80007f3e0ff */
[-C--:B------:R-:W-:Y:S02]  /*5d770*/  LEA.HI.X.SX32 R15, R87, R101.reuse, 0x1, P1 ;  /* 0x00000065570f7211 */ /* 0x080fe400008f0eff */
[C---:B------:R-:W-:Y:S01]  /*5d780*/  ISETP.LT.AND P1, PT, R8.reuse, UR10, !P0 ;  /* 0x0000000a08007c0c */ /* 0x040fe2000c721270 */
[----:B------:R-:W-:Y:S01]  /*5d790*/  IMAD R8, R8, UR4, RZ ;  /* 0x0000000408087c24 */ /* 0x000fe2000f8e02ff */
[----:B------:R-:W-:Y:S01]  /*5d7a0*/  @P3 STG.E.U8 desc[UR20][R18.64], R103 ;  /* 0x0000006712003986 */ /* 0x000fe2000c101114 */
[----:B------:R-:W-:Y:S01]  /*5d7b0*/  IMAD R2, R16, UR4, RZ ;  /* 0x0000000410027c24 */ /* 0x000fe2000f8e02ff */
[----:B------:R-:W0:Y:S02]  /*5d7c0*/  LDCU UR10, c[0x0][0x39c] ;  /* 0x00007380ff0a77ac */ /* 0x000e240008000800 */
[----:B------:R-:W-:Y:S04]  /*5d7d0*/  @P4 STG.E.U8 desc[UR20][R20.64], R86 ;  /* 0x0000005614004986 */ /* 0x000fe8000c101114 */
[----:B------:R0:W-:Y:S01]  /*5d7e0*/  @P2 STG.E.U8 desc[UR20][R14.64], R82 ;  /* 0x000000520e002986 */ /* 0x0001e2000c101114 */
[C---:B------:R-:W-:Y:S01]  /*5d7f0*/  ISETP.LT.AND P4, PT, R25.reuse, UR11, !P0 ;  /* 0x0000000b19007c0c */ /* 0x040fe2000c781270 */
[----:B------:R-:W-:Y:S01]  /*5d800*/  IMAD R25, R25, UR4, RZ ;  /* 0x0000000419197c24 */ /* 0x000fe2000f8e02ff */
[C---:B-1----:R-:W-:Y:S01]  /*5d810*/  ISETP.LT.AND P3, PT, R84.reuse, UR6, !P0 ;  /* 0x0000000654007c0c */ /* 0x042fe2000c761270 */
[----:B------:R-:W-:Y:S01]  /*5d820*/  IMAD R84, R84, UR4, RZ ;  /* 0x0000000454547c24 */ /* 0x000fe2000f8e02ff */
[----:B------:R-:W1:Y:S01]  /*5d830*/  LDCU UR6, c[0x0][0x39c] ;  /* 0x00007380ff0677ac */ /* 0x000e620008000800 */
[C---:B0-----:R-:W-:Y:S01]  /*5d840*/  IADD3 R14, P2, PT, R8.reuse, R100, RZ ;  /* 0x00000064080e7210 */ /* 0x041fe20007f5e0ff */
[----:B------:R-:W0:Y:S03]  /*5d850*/  LDCU UR11, c[0x0][0x39c] ;  /* 0x00007380ff0b77ac */ /* 0x000e260008000800 */
[----:B------:R-:W-:-:S02]  /*5d860*/  LEA.HI.X.SX32 R15, R8, R101, 0x1, P2 ;  /* 0x00000065080f7211 */ /* 0x000fc400010f0eff */
[----:B----4-:R-:W-:Y:S01]  /*5d870*/  ISETP.LT.AND P2, PT, R16, UR5, !P0 ;  /* 0x0000000510007c0c */ /* 0x010fe2000c741270 */
[----:B------:R-:W4:Y:S01]  /*5d880*/  LDCU UR5, c[0x0][0x39c] ;  /* 0x00007380ff0577ac */ /* 0x000f220008000800 */
[CC--:B------:R-:W-:Y:S01]  /*5d890*/  IADD3 R18, P6, PT, R25.reuse, R100.reuse, RZ ;  /* 0x0000006419127210 */ /* 0x0c0fe20007fde0ff */
[----:B------:R0:W-:Y:S01]  /*5d8a0*/  @P1 STG.E.U8 desc[UR20][R14.64], R51 ;  /* 0x000000330e001986 */ /* 0x0001e2000c101114 */
[CC--:B------:R-:W-:Y:S02]  /*5d8b0*/  IADD3 R16, P5, PT, R84.reuse, R100.reuse, RZ ;  /* 0x0000006454107210 */ /* 0x0c0fe40007fbe0ff */
[-C--:B------:R-:W-:Y:S02]  /*5d8c0*/  LEA.HI.X.SX32 R19, R25, R101.reuse, 0x1, P6 ;  /* 0x0000006519137211 */ /* 0x080fe400030f0eff */
[----:B------:R-:W-:Y:S02]  /*5d8d0*/  LEA.HI.X.SX32 R17, R84, R101, 0x1, P5 ;  /* 0x0000006554117211 */ /* 0x000fe400028f0eff */
[----:B0-----:R-:W-:-:S04]  /*5d8e0*/  IADD3 R14, P1, PT, R2, R100, RZ ;  /* 0x00000064020e7210 */ /* 0x001fc80007f3e0ff */
[-C--:B------:R-:W-:Y:S02]  /*5d8f0*/  LEA.HI.X.SX32 R15, R2, R101.reuse, 0x1, P1 ;  /* 0x00000065020f7211 */ /* 0x080fe400008f0eff */
[C---:B------:R-:W-:Y:S01]  /*5d900*/  ISETP.LT.AND P1, PT, R132.reuse, UR7, !P0 ;  /* 0x0000000784007c0c */ /* 0x040fe2000c721270 */
[----:B------:R-:W-:Y:S01]  /*5d910*/  IMAD R132, R132, UR4, RZ ;  /* 0x0000000484847c24 */ /* 0x000fe2000f8e02ff */
[----:B------:R-:W-:Y:S01]  /*5d920*/  @P4 STG.E.U8 desc[UR20][R18.64], R104 ;  /* 0x0000006812004986 */ /* 0x000fe2000c101114 */
[----:B------:R-:W0:Y:S03]  /*5d930*/  LDCU UR7, c[0x0][0x39c] ;  /* 0x00007380ff0777ac */ /* 0x000e260008000800 */
[----:B------:R-:W-:Y:S04]  /*5d940*/  @P3 STG.E.U8 desc[UR20][R16.64], R102 ;  /* 0x0000006610003986 */ /* 0x000fe8000c101114 */
[----:B------:R0:W-:Y:S01]  /*5d950*/  @P2 STG.E.U8 desc[UR20][R14.64], R91 ;  /* 0x0000005b0e002986 */ /* 0x0001e2000c101114 */
[C---:B---3--:R-:W-:Y:S01]  /*5d960*/  ISETP.LT.AND P3, PT, R88.reuse, UR9, !P0 ;  /* 0x0000000958007c0c */ /* 0x048fe2000c761270 */
[----:B------:R-:W-:Y:S01]  /*5d970*/  IMAD R88, R88, UR4, RZ ;  /* 0x0000000458587c24 */ /* 0x000fe2000f8e02ff */
[C---:B------:R-:W-:Y:S01]  /*5d980*/  ISETP.LT.AND P4, PT, R85.reuse, UR10, !P0 ;  /* 0x0000000a55007c0c */ /* 0x040fe2000c781270 */
[----:B------:R-:W-:Y:S01]  /*5d990*/  IMAD R85, R85, UR4, RZ ;  /* 0x0000000455557c24 */ /* 0x000fe2000f8e02ff */
[----:B------:R-:W3:Y:S01]  /*5d9a0*/  LDCU UR9, c[0x0][0x39c] ;  /* 0x00007380ff0977ac */ /* 0x000ee20008000800 */
[C---:B0-----:R-:W-:Y:S01]  /*5d9b0*/  IADD3 R14, P2, PT, R132.reuse, R100, RZ ;  /* 0x00000064840e7210 */ /* 0x041fe20007f5e0ff */
[----:B------:R-:W0:Y:S03]  /*5d9c0*/  LDCU UR10, c[0x0][0x39c] ;  /* 0x00007380ff0a77ac */ /* 0x000e260008000800 */
[----:B------:R-:W-:-:S02]  /*5d9d0*/  LEA.HI.X.SX32 R15, R132, R101, 0x1, P2 ;  /* 0x00000065840f7211 */ /* 0x000fc400010f0eff */
[C---:B----4-:R-:W-:Y:S01]  /*5d9e0*/  ISETP.LT.AND P2, PT, R75.reuse, UR5, !P0 ;  /* 0x000000054b007c0c */ /* 0x050fe2000c741270 */
[----:B------:R-:W-:Y:S01]  /*5d9f0*/  IMAD R75, R75, UR4, RZ ;  /* 0x000000044b4b7c24 */ /* 0x000fe2000f8e02ff */
        /* <DEDUP_REMOVED lines=8> */
[C---:B-1----:R-:W-:Y:S01]  /*5da80*/  ISETP.LT.AND P1, PT, R83.reuse, UR6, !P0 ;  /* 0x0000000653007c0c */ /* 0x042fe2000c721270 */
[----:B------:R-:W-:Y:S01]  /*5da90*/  IMAD R83, R83, UR4, RZ ;  /* 0x0000000453537c24 */ /* 0x000fe2000f8e02ff */
[----:B------:R-:W-:Y:S01]  /*5daa0*/  @P3 STG.E.U8 desc[UR20][R16.64], R105 ;  /* 0x0000006910003986 */ /* 0x000fe2000c101114 */
[----:B------:R-:W0:Y:S03]  /*5dab0*/  LDCU UR6, c[0x0][0x39c] ;  /* 0x00007380ff0677ac */ /* 0x000e260008000800 */
[----:B------:R-:W-:Y:S04]  /*5dac0*/  @P4 STG.E.U8 desc[UR20][R18.64], R113 ;  /* 0x0000007112004986 */ /* 0x000fe8000c101114 */
[----:B------:R1:W-:Y:S01]  /*5dad0*/  @P2 STG.E.U8 desc[UR20][R14.64], R114 ;  /* 0x000000720e002986 */ /* 0x0003e2000c101114 */
[C---:B------:R-:W-:Y:S01]  /*5dae0*/  ISETP.LT.AND P4, PT, R80.reuse, UR11, !P0 ;  /* 0x0000000b50007c0c */ /* 0x040fe2000c781270 */
[----:B------:R-:W-:Y:S01]  /*5daf0*/  IMAD R80, R80, UR4, RZ ;  /* 0x0000000450507c24 */ /* 0x000fe2000f8e02ff */
[C---:B------:R-:W-:Y:S01]  /*5db00*/  ISETP.LT.AND P3, PT, R79.reuse, UR7, !P0 ;  /* 0x000000074f007c0c */ /* 0x040fe2000c761270 */
[----:B------:R-:W-:Y:S01]  /*5db10*/  IMAD R79, R79, UR4, RZ ;  /* 0x000000044f4f7c24 */ /* 0x000fe2000f8e02ff */
[----:B------:R-:W-:Y:S01]  /*5db20*/  PRMT R110, R52, 0x7770, RZ ;  /* 0x00007770346e7816 */ /* 0x000fe200000000ff */
[----:B------:R-:W0:Y:S01]  /*5db30*/  LDCU UR7, c[0x0][0x39c] ;  /* 0x00007380ff0777ac */ /* 0x000e220008000800 */
[C---:B-1----:R-:W-:Y:S01]  /*5db40*/  IADD3 R14, P2, PT, R83.reuse, R100, RZ ;  /* 0x00000064530e7210 */ /* 0x042fe20007f5e0ff */
[----:B------:R-:W1:Y:S03]  /*5db50*/  LDCU UR11, c[0x0][0x39c] ;  /* 0x00007380ff0b77ac */ /* 0x000e660008000800 */
[----:B------:R-:W-:-:S02]  /*5db60*/  LEA.HI.X.SX32 R15, R83, R101, 0x1, P2 ;  /* 0x00000065530f7211 */ /* 0x000fc400010f0eff */
[C---:B----4-:R-:W-:Y:S01]  /*5db70*/  ISETP.LT.AND P2, PT, R81.reuse, UR5, !P0 ;  /* 0x0000000551007c0c */ /* 0x050fe2000c741270 */
[----:B------:R-:W-:Y:S01]  /*5db80*/  IMAD R81, R81, UR4, RZ ;  /* 0x0000000451517c24 */ /* 0x000fe2000f8e02ff */
[----:B------:R-:W4:Y:S01]  /*5db90*/  LDCU UR5, c[0x0][0x39c] ;  /* 0x00007380ff0577ac */ /* 0x000f220008000800 */
[CC--:B------:R-:W-:Y:S01]  /*5dba0*/  IADD3 R16, P6, PT, R80.reuse, R100.reuse, RZ ;  /* 0x0000006450107210 */ /* 0x0c0fe20007fde0ff */
[----:B------:R0:W-:Y:S01]  /*5dbb0*/  @P1 STG.E.U8 desc[UR20][R14.64], R120 ;  /* 0x000000780e001986 */ /* 0x0001e2000c101114 */
[C---:B------:R-:W-:Y:S02]  /*5dbc0*/  IADD3 R18, P5, PT, R79.reuse, R100, RZ ;  /* 0x000000644f127210 */ /* 0x040fe40007fbe0ff */
[-C--:B------:R-:W-:Y:S02]  /*5dbd0*/  LEA.HI.X.SX32 R17, R80, R101.reuse, 0x1, P6 ;  /* 0x0000006550117211 */ /* 0x080fe400030f0eff */
[----:B------:R-:W-:Y:S02]  /*5dbe0*/  PRMT R92, R52, 0x7771, RZ ;  /* 0x00007771345c7816 */ /* 0x000fe400000000ff */
[----:B------:R-:W-:-:S02]  /*5dbf0*/  LEA.HI.X.SX32 R19, R79, R101, 0x1, P5 ;  /* 0x000000654f137211 */ /* 0x000fc400028f0eff */
[C---:B0-----:R-:W-:Y:S02]  /*5dc00*/  IADD3 R14, P1, PT, R81.reuse, R100, RZ ;  /* 0x00000064510e7210 */ /* 0x041fe40007f3e0ff */
[----:B------:R-:W-:Y:S02]  /*5dc10*/  PRMT R62, R52, 0x7772, RZ ;  /* 0x00007772343e7816 */ /* 0x000fe400000000ff */
[----:B------:R-:W-:Y:S02]  /*5dc20*/  LEA.HI.X.SX32 R15, R81, R101, 0x1, P1 ;  /* 0x00000065510f7211 */ /* 0x000fe400008f0eff */
[C---:B---3--:R-:W-:Y:S01]  /*5dc30*/  ISETP.LT.AND P1, PT, R78.reuse, UR9, !P0 ;  /* 0x000000094e007c0c */ /* 0x048fe2000c721270 */
[----:B------:R-:W-:Y:S01]  /*5dc40*/  IMAD R78, R78, UR4, RZ ;  /* 0x000000044e4e7c24 */ /* 0x000fe2000f8e02ff */
[----:B------:R0:W-:Y:S01]  /*5dc50*/  @P4 STG.E.U8 desc[UR20][R16.64], R110 ;  /* 0x0000006e10004986 */ /* 0x0001e2000c101114 */
[C---:B------:R-:W-:Y:S01]  /*5dc60*/  ISETP.LT.AND P4, PT, R76.reuse, UR10, !P0 ;  /* 0x0000000a4c007c0c */ /* 0x040fe2000c781270 */
[----:B------:R-:W3:Y:S02]  /*5dc70*/  LDCU UR9, c[0x0][0x39c] ;  /* 0x00007380ff0977ac */ /* 0x000ee40008000800 */
[----:B------:R-:W-:Y:S01]  /*5dc80*/  @P3 STG.E.U8 desc[UR20][R18.64], R92 ;  /* 0x0000005c12003986 */ /* 0x000fe2000c101114 */
[----:B------:R-:W-:Y:S01]  /*5dc90*/  IMAD R76, R76, UR4, RZ ;  /* 0x000000044c4c7c24 */ /* 0x000fe2000f8e02ff */
[----:B------:R-:W-:-:S02]  /*5dca0*/  PRMT R7, R52, 0x7773, RZ ;  /* 0x0000777334077816 */ /* 0x000fc400000000ff */
[C---:B------:R-:W-:Y:S01]  /*5dcb0*/  PRMT R112, R53.reuse, 0x7770, RZ ;  /* 0x0000777035707816 */ /* 0x040fe200000000ff */
[----:B------:R1:W-:Y:S01]  /*5dcc0*/  @P2 STG.E.U8 desc[UR20][R14.64], R62 ;  /* 0x0000003e0e002986 */ /* 0x0003e2000c101114 */
[C---:B------:R-:W-:Y:S01]  /*5dcd0*/  ISETP.LT.AND P3, PT, R74.reuse, UR6, !P0 ;  /* 0x000000064a007c0c */ /* 0x040fe2000c761270 */
[----:B------:R-:W-:Y:S01]  /*5dce0*/  IMAD R74, R74, UR4, RZ ;  /* 0x000000044a4a7c24 */ /* 0x000fe2000f8e02ff */
[-C--:B0-----:R-:W-:Y:S01]  /*5dcf0*/  IADD3 R16, P5, PT, R76, R100.reuse, RZ ;  /* 0x000000644c107210 */ /* 0x081fe20007fbe0ff */
[----:B------:R-:W0:Y:S01]  /*5dd00*/  LDCU UR6, c[0x0][0x39c] ;  /* 0x00007380ff0677ac */ /* 0x000e220008000800 */
[C---:B------:R-:W-:Y:S02]  /*5dd10*/  PRMT R98, R53.reuse, 0x7771, RZ ;  /* 0x0000777135627816 */ /* 0x040fe400000000ff */
[C---:B------:R-:W-:Y:S02]  /*5dd20*/  PRMT R94, R53.reuse, 0x7772, RZ ;  /* 0x00007772355e7816 */ /* 0x040fe400000000ff */
[----:B------:R-:W-:Y:S01]  /*5dd30*/  PRMT R93, R53, 0x7773, RZ ;  /* 0x00007773355d7816 */ /* 0x000fe200000000ff */
[----:B------:R-:W-:Y:S01]  /*5dd40*/  IMAD R2, R6, UR4, RZ ;  /* 0x0000000406027c24 */ /* 0x000fe2000f8e02ff */
[----:B------:R-:W-:Y:S01]  /*5dd50*/  PRMT R11, R54, 0x7773, RZ ;  /* 0x00007773360b7816 */ /* 0x000fe200000000ff */
[----:B------:R-:W2:Y:S01]  /*5dd60*/  LDCU UR10, c[0x0][0x39c] ;  /* 0x00007380ff0a77ac */ /* 0x000ea20008000800 */
[----:B-1----:R-:W-:-:S04]  /*5dd70*/  IADD3 R14, P2, PT, R78, R100, RZ ;  /* 0x000000644e0e7210 */ /* 0x002fc80007f5e0ff */
[-C--:B------:R-:W-:Y:S02]  /*5dd80*/  LEA.HI.X.SX32 R15, R78, R101.reuse, 0x1, P2 ;  /* 0x000000654e0f7211 */ /* 0x080fe400010f0eff */
[C---:B----4-:R-:W-:Y:S01]  /*5dd90*/  ISETP.LT.AND P2, PT, R72.reuse, UR5, !P0 ;  /* 0x0000000548007c0c */ /* 0x050fe2000c741270 */
[----:B------:R-:W-:Y:S01]  /*5dda0*/  IMAD R72, R72, UR4, RZ ;  /* 0x0000000448487c24 */ /* 0x000fe2000f8e02ff */
[-C--:B------:R-:W-:Y:S01]  /*5ddb0*/  IADD3 R18, P6, PT, R74, R100.reuse, RZ ;  /* 0x000000644a127210 */ /* 0x080fe20007fde0ff */
[----:B------:R1:W-:Y:S01]  /*5ddc0*/  @P1 STG.E.U8 desc[UR20][R14.64], R7 ;  /* 0x000000070e001986 */ /* 0x0003e2000c101114 */
[-C--:B------:R-:W-:Y:S01]  /*5ddd0*/  LEA.HI.X.SX32 R17, R76, R101.reuse, 0x1, P5 ;  /* 0x000000654c117211 */ /* 0x080fe200028f0eff */
[----:B------:R-:W4:Y:S01]  /*5dde0*/  LDCU UR5, c[0x0][0x39c] ;  /* 0x00007380ff0577ac */ /* 0x000f220008000800 */
[-C--:B------:R-:W-:Y:S02]  /*5ddf0*/  LEA.HI.X.SX32 R19, R74, R101.reuse, 0x1, P6 ;  /* 0x000000654a137211 */ /* 0x080fe400030f0eff */
[C---:B------:R-:W-:Y:S01]  /*5de00*/  ISETP.LT.AND P1, PT, R73.reuse, UR7, !P0 ;  /* 0x0000000749007c0c */ /* 0x040fe2000c721270 */
[----:B------:R-:W-:Y:S01]  /*5de10*/  IMAD R73, R73, UR4, RZ ;  /* 0x0000000449497c24 */ /* 0x000fe2000f8e02ff */
[CC--:B-1----:R-:W-:Y:S01]  /*5de20*/  IADD3 R14, P5, PT, R72.reuse, R100.reuse, RZ ;  /* 0x00000064480e7210 */ /* 0x0c2fe20007fbe0ff */
[----:B------:R1:W-:Y:S01]  /*5de30*/  @P4 STG.E.U8 desc[UR20][R16.64], R112 ;  /* 0x0000007010004986 */ /* 0x0003e2000c101114 */
[----:B------:R-:W0:Y:S02]  /*5de40*/  LDCU UR7, c[0x0][0x39c] ;  /* 0x00007380ff0777ac */ /* 0x000e240008000800 */
[-C--:B------:R-:W-:Y:S01]  /*5de50*/  LEA.HI.X.SX32 R15, R72, R101.reuse, 0x1, P5 ;  /* 0x00000065480f7211 */ /* 0x080fe200028f0eff */
[----:B------:R-:W-:Y:S04]  /*5de60*/  @P3 STG.E.U8 desc[UR20][R18.64], R98 ;  /* 0x0000006212003986 */ /* 0x000fe8000c101114 */
[----:B------:R0:W-:Y:S01]  /*5de70*/  @P2 STG.E.U8 desc[UR20][R14.64], R94 ;  /* 0x0000005e0e002986 */ /* 0x0001e2000c101114 */
[C---:B------:R-:W-:Y:S01]  /*5de80*/  ISETP.LT.AND P2, PT, R4.reuse, UR11, !P0 ;  /* 0x0000000b04007c0c */ /* 0x040fe2000c741270 */
[----:B------:R-:W-:Y:S01]  /*5de90*/  IMAD R4, R4, UR4, RZ ;  /* 0x0000000404047c24 */ /* 0x000fe2000f8e02ff */
[C---:B---3--:R-:W-:Y:S01]  /*5dea0*/  ISETP.LT.AND P4, PT, R71.reuse, UR9, !P0 ;  /* 0x0000000947007c0c */ /* 0x048fe2000c781270 */
[----:B------:R-:W-:Y:S01]  /*5deb0*/  IMAD R71, R71, UR4, RZ ;  /* 0x0000000447477c24 */ /* 0x000fe2000f8e02ff */
[-C--:B-1----:R-:W-:Y:S01]  /*5dec0*/  IADD3 R16, P6, PT, R2, R100.reuse, RZ ;  /* 0x0000006402107210 */ /* 0x082fe20007fde0ff */
[----:B------:R-:W1:Y:S01]  /*5ded0*/  LDCU UR9, c[0x0][0x39c] ;  /* 0x00007380ff0977ac */ /* 0x000e620008000800 */
[C---:B0-----:R-:W-:Y:S01]  /*5dee0*/  IADD3 R14, P3, PT, R73.reuse, R100, RZ ;  /* 0x00000064490e7210 */ /* 0x041fe20007f7e0ff */
[----:B------:R-:W0:Y:S03]  /*5def0*/  LDCU UR11, c[0x0][0x39c] ;  /* 0x00007380ff0b77ac */ /* 0x000e260008000800 */
[----:B------:R-:W-:-:S02]  /*5df00*/  LEA.HI.X.SX32 R15, R73, R101, 0x1, P3 ;  /* 0x00000065490f7211 */ /* 0x000fc400018f0eff */
[----:B----4-:R-:W-:Y:S01]  /*5df10*/  ISETP.LT.AND P3, PT, R6, UR5, !P0 ;  /* 0x0000000506007c0c */ /* 0x010fe2000c761270 */
[----:B------:R-:W3:Y:S02]  /*5df20*/  LDCU UR5, c[0x0][0x39c] ;  /* 0x00007380ff0577ac */ /* 0x000ee40008000800 */
[----:B------:R4:W-:Y:S01]  /*5df30*/  @P1 STG.E.U8 desc[UR20][R14.64], R93 ;  /* 0x0000005d0e001986 */ /* 0x0009e2000c101114 */
[----:B------:R-:W-:Y:S02]  /*5df40*/  IADD3 R6, P1, PT, R4, R100, RZ ;  /* 0x0000006404067210 */ /* 0x000fe40007f3e0ff */
[C---:B------:R-:W-:Y:S02]  /*5df50*/  PRMT R111, R54.reuse, 0x7772, RZ ;  /* 0x00007772366f7816 */ /* 0x040fe400000000ff */
[C---:B------:R-:W-:Y:S02]  /*5df60*/  PRMT R53, R54.reuse, 0x7771, RZ ;  /* 0x0000777136357816 */ /* 0x040fe400000000ff */
[----:B------:R-:W-:-:S02]  /*5df70*/  PRMT R54, R54, 0x7770, RZ ;  /* 0x0000777036367816 */ /* 0x000fc400000000ff */
[-C--:B------:R-:W-:Y:S02]  /*5df80*/  LEA.HI.X.SX32 R7, R4, R101.reuse, 0x1, P1 ;  /* 0x0000006504077211 */ /* 0x080fe400008f0eff */
[C---:B----4-:R-:W-:Y:S02]  /*5df90*/  IADD3 R14, P5, PT, R71.reuse, R100, RZ ;  /* 0x00000064470e7210 */ /* 0x050fe40007fbe0ff */
[-C--:B------:R-:W-:Y:S02]  /*5dfa0*/  LEA.HI.X.SX32 R17, R2, R101.reuse, 0x1, P6 ;  /* 0x0000006502117211 */ /* 0x080fe400030f0eff */
[----:B------:R-:W-:Y:S01]  /*5dfb0*/  LEA.HI.X.SX32 R15, R71, R101, 0x1, P5 ;  /* 0x00000065470f7211 */ /* 0x000fe200028f0eff */
[----:B------:R-:W-:Y:S01]  /*5dfc0*/  @P2 STG.E.U8 desc[UR20][R6.64], R54 ;  /* 0x0000003606002986 */ /* 0x000fe2000c101114 */
[----:B------:R-:W-:-:S03]  /*5dfd0*/  IMAD R2, R5, UR4, RZ ;  /* 0x0000000405027c24 */ /* 0x000fc6000f8e02ff */
[----:B------:R4:W-:Y:S01]  /*5dfe0*/  @P4 STG.E.U8 desc[UR20][R14.64], R53 ;  /* 0x000000350e004986 */ /* 0x0009e2000c101114 */
[----:B------:R-:W-:Y:S01]  /*5dff0*/  ISETP.LT.AND P4, PT, R5, UR7, !P0 ;  /* 0x0000000705007c0c */ /* 0x000fe2000c781270 */
[----:B------:R-:W0:Y:S02]  /*5e000*/  LDCU UR7, c[0x0][0x39c] ;  /* 0x00007380ff0777ac */ /* 0x000e240008000800 */
[----:B------:R1:W-:Y:S01]  /*5e010*/  @P3 STG.E.U8 desc[UR20][R16.64], R111 ;  /* 0x0000006f10003986 */ /* 0x0003e2000c101114 */
[C---:B------:R-:W-:Y:S01]  /*5e020*/  ISETP.LT.AND P3, PT, R9.reuse, UR6, !P0 ;  /* 0x0000000609007c0c */ /* 0x040fe2000c761270 */
[----:B------:R-:W-:Y:S01]  /*5e030*/  IMAD R9, R9, UR4, RZ ;  /* 0x0000000409097c24 */ /* 0x000fe2000f8e02ff */
[----:B---3--:R-:W-:Y:S01]  /*5e040*/  ISETP.LT.AND P2, PT, R31, UR5, !P0 ;  /* 0x000000051f007c0c */ /* 0x008fe2000c741270 */
[----:B------:R-:W3:Y:S01]  /*5e050*/  LDS.128 R4, [R0] ;  /* 0x0000000000047984 */ /* 0x000ee20000000c00 */
[----:B------:R-:W0:Y:S02]  /*5e060*/  LDCU UR6, c[0x0][0x39c] ;  /* 0x00007380ff0677ac */ /* 0x000e240008000800 */
[-C--:B------:R-:W-:Y:S01]  /*5e070*/  IADD3 R8, P1, PT, R9, R100.reuse, RZ ;  /* 0x0000006409087210 */ /* 0x080fe20007f3e0ff */
[----:B------:R-:W-:Y:S01]  /*5e080*/  IMAD R31, R31, UR4, RZ ;  /* 0x000000041f1f7c24 */ /* 0x000fe2000f8e02ff */
[-C--:B----4-:R-:W-:Y:S01]  /*5e090*/  IADD3 R14, P5, PT, R2, R100.reuse, RZ ;  /* 0x00000064020e7210 */ /* 0x090fe20007fbe0ff */
[----:B------:R-:W4:Y:S01]  /*5e0a0*/  LDCU UR5, c[0x0][0x39c] ;  /* 0x00007380ff0577ac */ /* 0x000f220008000800 */
[-C--:B------:R-:W-:Y:S01]  /*5e0b0*/  LEA.HI.X.SX32 R9, R9, R101.reuse, 0x1, P1 ;  /* 0x0000006509097211 */ /* 0x080fe200008f0eff */
[C---:B-1----:R-:W-:Y:S01]  /*5e0c0*/  IMAD R16, R10.reuse, UR4, RZ ;  /* 0x000000040a107c24 */ /* 0x042fe2000f8e02ff */
[----:B------:R-:W-:Y:S01]  /*5e0d0*/  ISETP.LT.AND P1, PT, R10, UR9, !P0 ;  /* 0x000000090a007c0c */ /* 0x000fe2000c721270 */
[----:B------:R-:W1:Y:S01]  /*5e0e0*/  LDCU UR9, c[0x0][0x39c] ;  /* 0x00007380ff0977ac */ /* 0x000e620008000800 */
[----:B------:R-:W-:Y:S01]  /*5e0f0*/  IADD3 R10, P6, PT, R31, R100, RZ ;  /* 0x000000641f0a7210 */ /* 0x000fe20007fde0ff */
[----:B------:R0:W-:Y:S01]  /*5e100*/  @P3 STG.E.U8 desc[UR20][R8.64], R11 ;  /* 0x0000000b08003986 */ /* 0x0001e2000c101114 */
[----:B------:R-:W-:-:S02]  /*5e110*/  LEA.HI.X.SX32 R15, R2, R101, 0x1, P5 ;  /* 0x00000065020f7211 */ /* 0x000fc400028f0eff */
[C---:B------:R-:W-:Y:S02]  /*5e120*/  PRMT R40, R55.reuse, 0x7773, RZ ;  /* 0x0000777337287816 */ /* 0x040fe400000000ff */
[C---:B------:R-:W-:Y:S02]  /*5e130*/  PRMT R41, R55.reuse, 0x7772, RZ ;  /* 0x0000777237297816 */ /* 0x040fe400000000ff */
[C---:B------:R-:W-:Y:S02]  /*5e140*/  PRMT R52, R55.reuse, 0x7771, RZ ;  /* 0x0000777137347816 */ /* 0x040fe400000000ff */
[----:B------:R-:W-:Y:S02]  /*5e150*/  PRMT R55, R55, 0x7770, RZ ;  /* 0x0000777037377816 */ /* 0x000fe400000000ff */
[----:B0-----:R-:W-:Y:S02]  /*5e160*/  IADD3 R8, P5, PT, R16, R100, RZ ;  /* 0x0000006410087210 */ /* 0x001fe40007fbe0ff */
[----:B------:R-:W-:-:S02]  /*5e170*/  LEA.HI.X.SX32 R11, R31, R101, 0x1, P6 ;  /* 0x000000651f0b7211 */ /* 0x000fc400030f0eff */
[C---:B--2---:R-:W-:Y:S01]  /*5e180*/  ISETP.LT.AND P3, PT, R28.reuse, UR10, !P0 ;  /* 0x0000000a1c007c0c */ /* 0x044fe2000c761270 */
[----:B------:R-:W-:Y:S01]  /*5e190*/  IMAD R28, R28, UR4, RZ ;  /* 0x000000041c1c7c24 */ /* 0x000fe2000f8e02ff */
[----:B------:R-:W-:Y:S01]  /*5e1a0*/  LEA.HI.X.SX32 R9, R16, R101, 0x1, P5 ;  /* 0x0000006510097211 */ /* 0x000fe200028f0eff */
[----:B------:R0:W-:Y:S01]  /*5e1b0*/  @P4 STG.E.U8 desc[UR20][R14.64], R55 ;  /* 0x000000370e004986 */ /* 0x0001e2000c101114 */
[----:B------:R-:W2:Y:S03]  /*5e1c0*/  LDCU UR10, c[0x0][0x39c] ;  /* 0x00007380ff0a77ac */ /* 0x000ea60008000800 */
[----:B------:R-:W-:Y:S01]  /*5e1d0*/  @P2 STG.E.U8 desc[UR20][R10.64], R52 ;  /* 0x000000340a002986 */ /* 0x000fe2000c101114 */
[C---:B------:R-:W-:Y:S01]  /*5e1e0*/  ISETP.LT.AND P4, PT, R27.reuse, UR6, !P0 ;  /* 0x000000061b007c0c */ /* 0x040fe2000c781270 */
[----:B------:R-:W1:Y:S02]  /*5e1f0*/  LDCU UR6, c[0x0][0x39c] ;  /* 0x00007380ff0677ac */ /* 0x000e640008000800 */
[----:B------:R2:W-:Y:S01]  /*5e200*/  @P1 STG.E.U8 desc[UR20][R8.64], R41 ;  /* 0x0000002908001986 */ /* 0x0005e2000c101114 */
[----:B------:R-:W-:Y:S01]  /*5e210*/  IMAD R27, R27, UR4, RZ ;  /* 0x000000041b1b7c24 */ /* 0x000fe2000f8e02ff */
[C---:B----4-:R-:W-:Y:S01]  /*5e220*/  ISETP.LT.AND P5, PT, R3.reuse, UR5, !P0 ;  /* 0x0000000503007c0c */ /* 0x050fe2000c7a1270 */
[----:B------:R-:W4:Y:S01]  /*5e230*/  LDCU UR5, c[0x0][0x39c] ;  /* 0x00007380ff0577ac */ /* 0x000f220008000800 */
[----:B0-----:R-:W-:Y:S01]  /*5e240*/  IMAD R14, R3, UR4, RZ ;  /* 0x00000004030e7c24 */ /* 0x001fe2000f8e02ff */
[----:B--2---:R-:W-:-:S04]  /*5e250*/  IADD3 R8, P1, PT, R28, R100, RZ ;  /* 0x000000641c087210 */ /* 0x004fc80007f3e0ff */
[----:B------:R-:W-:Y:S02]  /*5e260*/  LEA.HI.X.SX32 R9, R28, R101, 0x1, P1 ;  /* 0x000000651c097211 */ /* 0x000fe400008f0eff */
[----:B------:R-:W-:-:S03]  /*5e270*/  IADD3 R2, P1, PT, R27, R100, RZ ;  /* 0x000000641b027210 */ /* 0x000fc60007f3e0ff */
[----:B------:R0:W-:Y:S01]  /*5e280*/  @P3 STG.E.U8 desc[UR20][R8.64], R40 ;  /* 0x0000002808003986 */ /* 0x0001e2000c101114 */
[----:B------:R-:W-:Y:S02]  /*5e290*/  LEA.HI.X.SX32 R3, R27, R101, 0x1, P1 ;  /* 0x000000651b037211 */ /* 0x000fe400008f0eff */
[----:B---3--:R-:W-:Y:S02]  /*5e2a0*/  PRMT R79, R4, 0x7770, RZ ;  /* 0x00007770044f7816 */ /* 0x008fe400000000ff */
[----:B0-----:R-:W-:-:S04]  /*5e2b0*/  IADD3 R8, P2, PT, R14, R100, RZ ;  /* 0x000000640e087210 */ /* 0x001fc80007f5e0ff */
[----:B------:R-:W-:Y:S02]  /*5e2c0*/  LEA.HI.X.SX32 R9, R14, R101, 0x1, P2 ;  /* 0x000000650e097211 */ /* 0x000fe400010f0eff */
[C---:B------:R-:W-:Y:S01]  /*5e2d0*/  ISETP.LT.AND P2, PT, R64.reuse, UR7, !P0 ;  /* 0x0000000740007c0c */ /* 0x040fe2000c741270 */
[----:B------:R-:W-:Y:S01]  /*5e2e0*/  IMAD R64, R64, UR4, RZ ;  /* 0x0000000440407c24 */ /* 0x000fe2000f8e02ff */
[C---:B------:R-:W-:Y:S01]  /*5e2f0*/  PRMT R77, R4.reuse, 0x7771, RZ ;  /* 0x00007771044d7816 */ /* 0x040fe200000000ff */
[----:B------:R0:W-:Y:S01]  /*5e300*/  @P4 STG.E.U8 desc[UR20][R2.64], R79 ;  /* 0x0000004f02004986 */ /* 0x0001e2000c101114 */
[C---:B-1----:R-:W-:Y:S01]  /*5e310*/  ISETP.LT.AND P3, PT, R35.reuse, UR9, !P0 ;  /* 0x0000000923007c0c */ /* 0x042fe2000c761270 */
[----:B------:R-:W-:Y:S01]  /*5e320*/  IMAD R35, R35, UR4, RZ ;  /* 0x0000000423237c24 */ /* 0x000fe2000f8e02ff */
[C---:B------:R-:W-:Y:S01]  /*5e330*/  ISETP.LT.AND P4, PT, R67.reuse, UR6, !P0 ;  /* 0x0000000643007c0c */ /* 0x040fe2000c781270 */
[----:B------:R-:W-:Y:S01]  /*5e340*/  IMAD R67, R67, UR4, RZ ;  /* 0x0000000443437c24 */ /* 0x000fe2000f8e02ff */
[----:B------:R-:W1:Y:S01]  /*5e350*/  LDCU UR7, c[0x0][0x39c] ;  /* 0x00007380ff0777ac */ /* 0x000e620008000800 */
[C---:B------:R-:W-:Y:S01]  /*5e360*/  PRMT R55, R4.reuse, 0x7773, RZ ;  /* 0x0000777304377816 */ /* 0x040fe200000000ff */
[----:B------:R-:W-:Y:S01]  /*5e370*/  @P5 STG.E.U8 desc[UR20][R8.64], R77 ;  /* 0x0000004d08005986 */ /* 0x000fe2000c101114 */
[----:B------:R-:W-:Y:S01]  /*5e380*/  PRMT R75, R4, 0x7772, RZ ;  /* 0x00007772044b7816 */ /* 0x000fe200000000ff */
[----:B------:R-:W2:Y:S01]  /*5e390*/  LDCU UR6, c[0x0][0x39c] ;  /* 0x00007380ff0677ac */ /* 0x000ea20008000800 */
[----:B0-----:R-:W-:Y:S01]  /*5e3a0*/  IADD3 R2, P1, PT, R64, R100, RZ ;  /* 0x0000006440027210 */ /* 0x001fe20007f3e0ff */
[----:B------:R-:W0:Y:S01]  /*5e3b0*/  LDCU UR9, c[0x0][0x39c] ;  /* 0x00007380ff0977ac */ /* 0x000e220008000800 */
[----:B------:R-:W-:-:S02]  /*5e3c0*/  PRMT R15, R6, 0x7773, RZ ;  /* 0x00007773060f7816 */ /* 0x000fc400000000ff */
[----:B------:R-:W-:Y:S02]  /*5e3d0*/  LEA.HI.X.SX32 R3, R64, R101, 0x1, P1 ;  /* 0x0000006540037211 */ /* 0x000fe400008f0eff */
[C---:B------:R-:W-:Y:S02]  /*5e3e0*/  PRMT R27, R6.reuse, 0x7772, RZ ;  /* 0x00007772061b7816 */ /* 0x040fe400000000ff */
[C---:B------:R-:W-:Y:S02]  /*5e3f0*/  PRMT R41, R6.reuse, 0x7771, RZ ;  /* 0x0000777106297816 */ /* 0x040fe400000000ff */
[----:B------:R-:W-:Y:S02]  /*5e400*/  PRMT R51, R6, 0x7770, RZ ;  /* 0x0000777006337816 */ /* 0x000fe400000000ff */
[-C--:B------:R-:W-:Y:S02]  /*5e410*/  IADD3 R4, P5, PT, R35, R100.reuse, RZ ;  /* 0x0000006423047210 */ /* 0x080fe40007fbe0ff */
[C---:B----4-:R-:W-:Y:S01]  /*5e420*/  ISETP.LT.AND P1, PT, R68.reuse, UR5, !P0 ;  /* 0x0000000544007c0c */ /* 0x050fe2000c721270 */
[----:B------:R-:W-:Y:S01]  /*5e430*/  IMAD R68, R68, UR4, RZ ;  /* 0x0000000444447c24 */ /* 0x000fe2000f8e02ff */
[----:B------:R-:W-:Y:S01]  /*5e440*/  IADD3 R6, P6, PT, R67, R100, RZ ;  /* 0x0000006443067210 */ /* 0x000fe20007fde0ff */
[----:B------:R-:W3:Y:S01]  /*5e450*/  LDCU UR5, c[0x0][0x39c] ;  /* 0x00007380ff0577ac */ /* 0x000ee20008000800 */
[----:B------:R-:W-:-:S02]  /*5e460*/  PRMT R39, R5, 0x7773, RZ ;  /* 0x0000777305277816 */ /* 0x000fc400000000ff */
[C---:B------:R-:W-:Y:S02]  /*5e470*/  PRMT R53, R5.reuse, 0x7772, RZ ;  /* 0x0000777205357816 */ /* 0x040fe400000000ff */
[C---:B------:R-:W-:Y:S02]  /*5e480*/  PRMT R71, R5.reuse, 0x7771, RZ ;  /* 0x0000777105477816 */ /* 0x040fe400000000ff */
[----:B------:R-:W-:Y:S01]  /*5e490*/  PRMT R73, R5, 0x7770, RZ ;  /* 0x0000777005497816 */ /* 0x000fe200000000ff */
[----:B------:R4:W-:Y:S01]  /*5e4a0*/  @P2 STG.E.U8 desc[UR20][R2.64], R75 ;  /* 0x0000004b02002986 */ /* 0x0009e2000c101114 */
[C---:B------:R-:W-:Y:S02]  /*5e4b0*/  PRMT R10, R7.reuse, 0x7773, RZ ;  /* 0x00007773070a7816 */ /* 0x040fe400000000ff */
[C---:B------:R-:W-:Y:S02]  /*5e4c0*/  PRMT R11, R7.reuse, 0x7772, RZ ;  /* 0x00007772070b7816 */ /* 0x040fe400000000ff */
[----:B------:R-:W-:-:S02]  /*5e4d0*/  PRMT R17, R7, 0x7771, RZ ;  /* 0x0000777107117816 */ /* 0x000fc400000000ff */
[----:B------:R-:W-:Y:S02]  /*5e4e0*/  PRMT R31, R7, 0x7770, RZ ;  /* 0x00007770071f7816 */ /* 0x000fe400000000ff */
[-C--:B------:R-:W-:Y:S02]  /*5e4f0*/  LEA.HI.X.SX32 R5, R35, R101.reuse, 0x1, P5 ;  /* 0x0000006523057211 */ /* 0x080fe400028f0eff */
[-C--:B------:R-:W-:Y:S02]  /*5e500*/  LEA.HI.X.SX32 R7, R67, R101.reuse, 0x1, P6 ;  /* 0x0000006543077211 */ /* 0x080fe400030f0eff */
[CC--:B----4-:R-:W-:Y:S01]  /*5e510*/  IADD3 R2, P2, PT, R68.reuse, R100.reuse, RZ ;  /* 0x0000006444027210 */ /* 0x0d0fe20007f5e0ff */
[----:B------:R4:W-:Y:S03]  /*5e520*/  @P3 STG.E.U8 desc[UR20][R4.64], R55 ;  /* 0x0000003704003986 */ /* 0x0009e6000c101114 */
[-C--:B------:R-:W-:Y:S01]  /*5e530*/  LEA.HI.X.SX32 R3, R68, R101.reuse, 0x1, P2 ;  /* 0x0000006544037211 */ /* 0x080fe200010f0eff */
[----:B------:R-:W-:Y:S01]  /*5e540*/  @P4 STG.E.U8 desc[UR20][R6.64], R73 ;  /* 0x0000004906004986 */ /* 0x000fe2000c101114 */
[C---:B------:R-:W-:Y:S01]  /*5e550*/  ISETP.LT.AND P2, PT, R66.reuse, UR10, !P0 ;  /* 0x0000000a42007c0c */ /* 0x040fe2000c741270 */
[----:B------:R-:W-:Y:S01]  /*5e560*/  IMAD R66, R66, UR4, RZ ;  /* 0x0000000442427c24 */ /* 0x000fe2000f8e02ff */
[C---:B------:R-:W-:Y:S01]  /*5e570*/  ISETP.LT.AND P4, PT, R69.reuse, UR11, !P0 ;  /* 0x0000000b45007c0c */ /* 0x040fe2000c781270 */
[----:B------:R-:W-:Y:S01]  /*5e580*/  IMAD R69, R69, UR4, RZ ;  /* 0x0000000445457c24 */ /* 0x000fe2000f8e02ff */
[----:B------:R0:W-:Y:S01]  /*5e590*/  @P1 STG.E.U8 desc[UR20][R2.64], R71 ;  /* 0x0000004702001986 */ /* 0x0001e2000c101114 */
[C---:B-1----:R-:W-:Y:S01]  /*5e5a0*/  ISETP.LT.AND P1, PT, R65.reuse, UR7, !P0 ;  /* 0x0000000741007c0c */ /* 0x042fe2000c721270 */
[----:B------:R-:W-:Y:S01]  /*5e5b0*/  IMAD R65, R65, UR4, RZ ;  /* 0x0000000441417c24 */ /* 0x000fe2000f8e02ff */
[----:B------:R-:W1:Y:S01]  /*5e5c0*/  LDCU UR10, c[0x0][0x39c] ;  /* 0x00007380ff0a77ac */ /* 0x000e620008000800 */
[CC--:B----4-:R-:W-:Y:S01]  /*5e5d0*/  IADD3 R4, P5, PT, R69.reuse, R100.reuse, RZ ;  /* 0x0000006445047210 */ /* 0x0d0fe20007fbe0ff */
[----:B------:R-:W4:Y:S03]  /*5e5e0*/  LDCU UR7, c[0x0][0x39c] ;  /* 0x00007380ff0777ac */ /* 0x000f260008000800 */
[----:B------:R-:W-:Y:S01]  /*5e5f0*/  LEA.HI.X.SX32 R5, R69, R101, 0x1, P5 ;  /* 0x0000006545057211 */ /* 0x000fe200028f0eff */
[----:B------:R-:W1:Y:S01]  /*5e600*/  LDCU UR11, c[0x0][0x39c] ;  /* 0x00007380ff0b77ac */ /* 0x000e620008000800 */
[----:B0-----:R-:W-:-:S02]  /*5e610*/  IADD3 R2, P3, PT, R66, R100, RZ ;  /* 0x0000006442027210 */ /* 0x001fc40007f7e0ff */
[CC--:B------:R-:W-:Y:S02]  /*5e620*/  IADD3 R6, P5, PT, R65.reuse, R100.reuse, RZ ;  /* 0x0000006441067210 */ /* 0x0c0fe40007fbe0ff */
[-C--:B------:R-:W-:Y:S02]  /*5e630*/  LEA.HI.X.SX32 R3, R66, R101.reuse, 0x1, P3 ;  /* 0x0000006542037211 */ /* 0x080fe400018f0eff */
[C---:B---3--:R-:W-:Y:S01]  /*5e640*/  ISETP.LT.AND P3, PT, R60.reuse, UR5, !P0 ;  /* 0x000000053c007c0c */ /* 0x048fe2000c761270 */
[----:B------:R-:W-:Y:S01]  /*5e650*/  IMAD R60, R60, UR4, RZ ;  /* 0x000000043c3c7c24 */ /* 0x000fe2000f8e02ff */
[----:B------:R-:W0:Y:S01]  /*5e660*/  LDCU UR5, c[0x0][0x39c] ;  /* 0x00007380ff0577ac */ /* 0x000e220008000800 */
[----:B------:R-:W-:Y:S01]  /*5e670*/  LEA.HI.X.SX32 R7, R65, R101, 0x1, P5 ;  /* 0x0000006541077211 */ /* 0x000fe200028f0eff */
[----:B------:R3:W-:Y:S04]  /*5e680*/  @P2 STG.E.U8 desc[UR20][R2.64], R53 ;  /* 0x0000003502002986 */ /* 0x0007e8000c101114 */
[----:B------:R-:W-:Y:S04]  /*5e690*/  @P4 STG.E.U8 desc[UR20][R4.64], R39 ;  /* 0x0000002704004986 */ /* 0x000fe8000c101114 */
[----:B------:R-:W-:Y:S01]  /*5e6a0*/  @P1 STG.E.U8 desc[UR20][R6.64], R51 ;  /* 0x0000003306001986 */ /* 0x000fe2000c101114 */
[----:B---3--:R-:W-:-:S02]  /*5e6b0*/  IADD3 R2, P2, PT, R60, R100, RZ ;  /* 0x000000643c027210 */ /* 0x008fc40007f5e0ff */
[C---:B--2---:R-:W-:Y:S01]  /*5e6c0*/  ISETP.LT.AND P1, PT, R63.reuse, UR6, !P0 ;  /* 0x000000063f007c0c */ /* 0x044fe2000c721270 */
[----:B------:R-:W-:Y:S01]  /*5e6d0*/  IMAD R63, R63, UR4, RZ ;  /* 0x000000043f3f7c24 */ /* 0x000fe2000f8e02ff */
[-C--:B------:R-:W-:Y:S01]  /*5e6e0*/  LEA.HI.X.SX32 R3, R60, R101.reuse, 0x1, P2 ;  /* 0x000000653c037211 */ /* 0x080fe200010f0eff */
[----:B------:R-:W2:Y:S04]  /*5e6f0*/  LDCU UR6, c[0x0][0x39c] ;  /* 0x00007380ff0677ac */ /* 0x000ea80008000800 */
[----:B------:R3:W-:Y:S01]  /*5e700*/  @P3 STG.E.U8 desc[UR20][R2.64], R41 ;  /* 0x0000002902003986 */ /* 0x0007e2000c101114 */
[C---:B------:R-:W-:Y:S01]  /*5e710*/  ISETP.LT.AND P3, PT, R61.reuse, UR9, !P0 ;  /* 0x000000093d007c0c */ /* 0x040fe2000c761270 */
[----:B------:R-:W-:Y:S01]  /*5e720*/  IMAD R61, R61, UR4, RZ ;  /* 0x000000043d3d7c24 */ /* 0x000fe2000f8e02ff */
[C---:B-1----:R-:W-:Y:S01]  /*5e730*/  ISETP.LT.AND P4, PT, R34.reuse, UR10, !P0 ;  /* 0x0000000a22007c0c */ /* 0x042fe2000c781270 */
[----:B------:R-:W-:Y:S01]  /*5e740*/  IMAD R34, R34, UR4, RZ ;  /* 0x0000000422227c24 */ /* 0x000fe2000f8e02ff */
[----:B------:R-:W1:Y:S01]  /*5e750*/  LDCU UR9, c[0x0][0x39c] ;  /* 0x00007380ff0977ac */ /* 0x000e620008000800 */
[C---:B---3--:R-:W-:Y:S01]  /*5e760*/  IADD3 R2, P2, PT, R63.reuse, R100, RZ ;  /* 0x000000643f027210 */ /* 0x048fe20007f5e0ff */
[----:B------:R-:W3:Y:S03]  /*5e770*/  LDCU UR10, c[0x0][0x39c] ;  /* 0x00007380ff0a77ac */ /* 0x000ee60008000800 */
[----:B------:R-:W-:-:S02]  /*5e780*/  LEA.HI.X.SX32 R3, R63, R101, 0x1, P2 ;  /* 0x000000653f037211 */ /* 0x000fc400010f0eff */
[C---:B0-----:R-:W-:Y:S01]  /*5e790*/  ISETP.LT.AND P2, PT, R29.reuse, UR5, !P0 ;  /* 0x000000051d007c0c */ /* 0x041fe2000c741270 */
[----:B------:R-:W-:Y:S01]  /*5e7a0*/  IMAD R29, R29, UR4, RZ ;  /* 0x000000041d1d7c24 */ /* 0x000fe2000f8e02ff */
[----:B------:R-:W0:Y:S01]  /*5e7b0*/  LDCU UR5, c[0x0][0x39c] ;  /* 0x00007380ff0577ac */ /* 0x000e220008000800 */
[CC--:B------:R-:W-:Y:S01]  /*5e7c0*/  IADD3 R4, P5, PT, R61.reuse, R100.reuse, RZ ;  /* 0x000000643d047210 */ /* 0x0c0fe20007fbe0ff */
[----:B------:R1:W-:Y:S01]  /*5e7d0*/  @P1 STG.E.U8 desc[UR20][R2.64], R27 ;  /* 0x0000001b02001986 */ /* 0x0003e2000c101114 */
[CC--:B------:R-:W-:Y:S02]  /*5e7e0*/  IADD3 R6, P6, PT, R34.reuse, R100.reuse, RZ ;  /* 0x0000006422067210 */ /* 0x0c0fe40007fde0ff */
[-C--:B------:R-:W-:Y:S02]  /*5e7f0*/  LEA.HI.X.SX32 R5, R61, R101.reuse, 0x1, P5 ;  /* 0x000000653d057211 */ /* 0x080fe400028f0eff */
[----:B------:R-:W-:Y:S02]  /*5e800*/  LEA.HI.X.SX32 R7, R34, R101, 0x1, P6 ;  /* 0x0000006522077211 */ /* 0x000fe400030f0eff */
[----:B-1----:R-:W-:-:S04]  /*5e810*/  IADD3 R2, P1, PT, R29, R100, RZ ;  /* 0x000000641d027210 */ /* 0x002fc80007f3e0ff */
[----:B------:R-:W-:Y:S02]  /*5e820*/  LEA.HI.X.SX32 R3, R29, R101, 0x1, P1 ;  /* 0x000000651d037211 */ /* 0x000fe400008f0eff */
[C---:B----4-:R-:W-:Y:S01]  /*5e830*/  ISETP.LT.AND P1, PT, R32.reuse, UR7, !P0 ;  /* 0x0000000720007c0c */ /* 0x050fe2000c721270 */
[----:B------:R-:W-:Y:S01]  /*5e840*/  IMAD R32, R32, UR4, RZ ;  /* 0x0000000420207c24 */ /* 0x000fe2000f8e02ff */
[----:B------:R1:W-:Y:S01]  /*5e850*/  @P3 STG.E.U8 desc[UR20][R4.64], R15 ;  /* 0x0000000f04003986 */ /* 0x0003e2000c101114 */
[----:B------:R-:W4:Y:S03]  /*5e860*/  LDCU UR7, c[0x0][0x39c] ;  /* 0x00007380ff0777ac */ /* 0x000f260008000800 */
[----:B------:R-:W-:Y:S01]  /*5e870*/  @P4 STG.E.U8 desc[UR20][R6.64], R31 ;  /* 0x0000001f06004986 */ /* 0x000fe2000c101114 */
[C---:B------:R-:W-:Y:S01]  /*5e880*/  ISETP.LT.AND P4, PT, R30.reuse, UR11, !P0 ;  /* 0x0000000b1e007c0c */ /* 0x040fe2000c781270 */
[----:B------:R-:W-:Y:S01]  /*5e890*/  IMAD R30, R30, UR4, RZ ;  /* 0x000000041e1e7c24 */ /* 0x000fe2000f8e02ff */
[C---:B--2---:R-:W-:Y:S01]  /*5e8a0*/  ISETP.LT.AND P3, PT, R26.reuse, UR6, !P0 ;  /* 0x000000061a007c0c */ /* 0x044fe2000c761270 */
[----:B------:R2:W-:Y:S01]  /*5e8b0*/  @P2 STG.E.U8 desc[UR20][R2.64], R17 ;  /* 0x0000001102002986 */ /* 0x0005e2000c101114 */
[----:B------:R-:W-:Y:S01]  /*5e8c0*/  IMAD R26, R26, UR4, RZ ;  /* 0x000000041a1a7c24 */ /* 0x000fe2000f8e02ff */
[----:B------:R-:W3:Y:S01]  /*5e8d0*/  LDCU UR6, c[0x0][0x39c] ;  /* 0x00007380ff0677ac */ /* 0x000ee20008000800 */
[-C--:B-1----:R-:W-:Y:S01]  /*5e8e0*/  IADD3 R4, P5, PT, R30, R100.reuse, RZ ;  /* 0x000000641e047210 */ /* 0x082fe20007fbe0ff */
[----:B------:R-:W1:Y:S01]  /*5e8f0*/  LDCU UR11, c[0x0][0x39c] ;  /* 0x00007380ff0b77ac */ /* 0x000e620008000800 */
[----:B--2---:R-:W-:-:S04]  /*5e900*/  IADD3 R2, P2, PT, R32, R100, RZ ;  /* 0x0000006420027210 */ /* 0x004fc80007f5e0ff */
[-C--:B------:R-:W-:Y:S02]  /*5e910*/  LEA.HI.X.SX32 R3, R32, R101.reuse, 0x1, P2 ;  /* 0x0000006520037211 */ /* 0x080fe400010f0eff */
[C---:B0-----:R-:W-:Y:S01]  /*5e920*/  ISETP.LT.AND P2, PT, R133.reuse, UR5, !P0 ;  /* 0x0000000585007c0c */ /* 0x041fe2000c741270 */
[----:B------:R-:W-:Y:S01]  /*5e930*/  IMAD R133, R133, UR4, RZ ;  /* 0x0000000485857c24 */ /* 0x000fe2000f8e02ff */
[-C--:B------:R-:W-:Y:S01]  /*5e940*/  LEA.HI.X.SX32 R5, R30, R101.reuse, 0x1, P5 ;  /* 0x000000651e057211 */ /* 0x080fe200028f0eff */
[----:B------:R0:W-:Y:S01]  /*5e950*/  @P1 STG.E.U8 desc[UR20][R2.64], R11 ;  /* 0x0000000b02001986 */ /* 0x0001e2000c101114 */
[C---:B------:R-:W-:Y:S01]  /*5e960*/  IADD3 R6, P5, PT, R26.reuse, R100, RZ ;  /* 0x000000641a067210 */ /* 0x040fe20007fbe0ff */
[----:B------:R-:W2:Y:S03]  /*5e970*/  LDCU UR5, c[0x0][0x39c] ;  /* 0x00007380ff0577ac */ /* 0x000ea60008000800 */
[----:B------:R-:W-:-:S02]  /*5e980*/  LEA.HI.X.SX32 R7, R26, R101, 0x1, P5 ;  /* 0x000000651a077211 */ /* 0x000fc400028f0eff */
[----:B0-----:R-:W-:-:S04]  /*5e990*/  IADD3 R2, P1, PT, R133, R100, RZ ;  /* 0x0000006485027210 */ /* 0x001fc80007f3e0ff */
[----:B------:R-:W-:Y:S02]  /*5e9a0*/  LEA.HI.X.SX32 R3, R133, R101, 0x1, P1 ;  /* 0x0000006585037211 */ /* 0x000fe400008f0eff */
[C---:B------:R-:W-:Y:S01]  /*5e9b0*/  ISETP.LT.AND P1, PT, R134.reuse, UR9, !P0 ;  /* 0x0000000986007c0c */ /* 0x040fe2000c721270 */
[----:B------:R-:W-:Y:S01]  /*5e9c0*/  IMAD R134, R134, UR4, RZ ;  /* 0x0000000486867c24 */ /* 0x000fe2000f8e02ff */
[----:B------:R-:W-:Y:S01]  /*5e9d0*/  @P4 STG.E.U8 desc[UR20][R4.64], R10 ;  /* 0x0000000a04004986 */ /* 0x000fe2000c101114 */
[----:B------:R-:W0:Y:S03]  /*5e9e0*/  LDCU UR9, c[0x0][0x39c] ;  /* 0x00007380ff0977ac */ /* 0x000e260008000800 */
[----:B------:R-:W-:Y:S04]  /*5e9f0*/  @P3 STG.E.U8 desc[UR20][R6.64], R131 ;  /* 0x0000008306003986 */ /* 0x000fe8000c101114 */
[----:B------:R0:W-:Y:S02]  /*5ea00*/  @P2 STG.E.U8 desc[UR20][R2.64], R164 ;  /* 0x000000a402002986 */ /* 0x0001e4000c101114 */
[----:B0-----:R-:W-:-:S04]  /*5ea10*/  IADD3 R2, P2, PT, R134, R100, RZ ;  /* 0x0000006486027210 */ /* 0x001fc80007f5e0ff */
[----:B------:R-:W-:-:S05]  /*5ea20*/  LEA.HI.X.SX32 R3, R134, R101, 0x1, P2 ;  /* 0x0000006586037211 */ /* 0x000fca00010f0eff */
[----:B------:R0:W-:Y:S04]  /*5ea30*/  @P1 STG.E.U8 desc[UR20][R2.64], R147 ;  /* 0x0000009302001986 */ /* 0x0001e8000c101114 */
[----:B0-----:R-:W2:Y:S01]  /*5ea40*/  LDL.LU R147, [R1+0x1c48] ;  /* 0x001c480001937983 */ /* 0x001ea20000300800 */
[C---:B---3--:R-:W-:Y:S01]  /*5ea50*/  ISETP.LT.AND P3, PT, R135.reuse, UR10, !P0 ;  /* 0x0000000a87007c0c */ /* 0x048fe2000c761270 */
[----:B------:R-:W-:Y:S01]  /*5ea60*/  IMAD R135, R135, UR4, RZ ;  /* 0x0000000487877c24 */ /* 0x000fe2000f8e02ff */
[C---:B----4-:R-:W-:Y:S01]  /*5ea70*/  ISETP.LT.AND P4, PT, R136.reuse, UR7, !P0 ;  /* 0x0000000788007c0c */ /* 0x050fe2000c781270 */
[----:B------:R-:W0:Y:S03]  /*5ea80*/  LDCU UR10, c[0x0][0x39c] ;  /* 0x00007380ff0a77ac */ /* 0x000e260008000800 */
[-C--:B------:R-:W-:Y:S01]  /*5ea90*/  IADD3 R4, P5, PT, R135, R100.reuse, RZ ;  /* 0x0000006487047210 */ /* 0x080fe20007fbe0ff */
[----:B------:R-:W-:Y:S01]  /*5eaa0*/  IMAD R136, R136, UR4, RZ ;  /* 0x0000000488887c24 */ /* 0x000fe2000f8e02ff */
[----:B--2---:R-:W-:Y:S01]  /*5eab0*/  ISETP.LT.AND P2, PT, R137, UR5, !P0 ;  /* 0x0000000589007c0c */ /* 0x004fe2000c741270 */
[----:B------:R-:W2:Y:S01]  /*5eac0*/  LDCU UR7, c[0x0][0x39c] ;  /* 0x00007380ff0777ac */ /* 0x000ea20008000800 */
[----:B------:R-:W-:Y:S01]  /*5ead0*/  LEA.HI.X.SX32 R5, R135, R101, 0x1, P5 ;  /* 0x0000006587057211 */ /* 0x000fe200028f0eff */
[----:B------:R-:W-:Y:S01]  /*5eae0*/  IMAD R137, R137, UR4, RZ ;  /* 0x0000000489897c24 */ /* 0x000fe2000f8e02ff */
[----:B------:R-:W3:Y:S03]  /*5eaf0*/  LDCU UR5, c[0x0][0x39c] ;  /* 0x00007380ff0577ac */ /* 0x000ee60008000800 */
[----:B------:R4:W-:Y:S04]  /*5eb00*/  @P3 STG.E.U8 desc[UR20][R4.64], R155 ;  /* 0x0000009b04003986 */ /* 0x0009e8000c101114 */
[----:B----4-:R-:W4:Y:S04]  /*5eb10*/  LDL.LU R155, [R1+0x1c44] ;  /* 0x001c4400019b7983 */ /* 0x010f280000300800 */
[----:B------:R-:W4:Y:S01]  /*5eb20*/  LDL.LU R96, [R1+0x10] ;  /* 0x0000100001607983 */ /* 0x000f220000300800 */
[----:B------:R-:W-:-:S02]  /*5eb30*/  IADD3 R6, P6, PT, R136, R100, RZ ;  /* 0x0000006488067210 */ /* 0x000fc40007fde0ff */
[C---:B------:R-:W-:Y:S01]  /*5eb40*/  IADD3 R2, P1, PT, R137.reuse, R100, RZ ;  /* 0x0000006489027210 */ /* 0x040fe20007f3e0ff */
[----:B------:R-:W4:Y:S01]  /*5eb50*/  LDL.LU R38, [R1+0x30] ;  /* 0x0000300001267983 */ /* 0x000f220000300800 */
[-C--:B------:R-:W-:Y:S02]  /*5eb60*/  LEA.HI.X.SX32 R7, R136, R101.reuse, 0x1, P6 ;  /* 0x0000006588077211 */ /* 0x080fe400030f0eff */
[----:B------:R-:W-:Y:S01]  /*5eb70*/  LEA.HI.X.SX32 R3, R137, R101, 0x1, P1 ;  /* 0x0000006589037211 */ /* 0x000fe200008f0eff */
[----:B------:R-:W4:Y:S01]  /*5eb80*/  LDL.LU R97, [R1+0x34] ;  /* 0x0000340001617983 */ /* 0x000f220000300800 */
[C---:B------:R-:W-:Y:S01]  /*5eb90*/  ISETP.LT.AND P1, PT, R138.reuse, UR6, !P0 ;  /* 0x000000068a007c0c */ /* 0x040fe2000c721270 */
[----:B------:R-:W-:Y:S01]  /*5eba0*/  IMAD R138, R138, UR4, RZ ;  /* 0x000000048a8a7c24 */ /* 0x000fe2000f8e02ff */
[C---:B------:R-:W-:Y:S01]  /*5ebb0*/  ISETP.LT.AND P3, PT, R140.reuse, UR9, !P0 ;  /* 0x000000098c007c0c */ /* 0x040fe2000c761270 */
[----:B------:R-:W-:Y:S01]  /*5ebc0*/  @P4 STG.E.U8 desc[UR20][R6.64], R127 ;  /* 0x0000007f06004986 */ /* 0x000fe2000c101114 */
[C---:B-1----:R-:W-:Y:S01]  /*5ebd0*/  ISETP.LT.AND P4, PT, R139.reuse, UR11, !P0 ;  /* 0x0000000b8b007c0c */ /* 0x042fe2000c781270 */
[----:B------:R-:W-:Y:S01]  /*5ebe0*/  IMAD R139, R139, UR4, RZ ;  /* 0x000000048b8b7c24 */ /* 0x000fe2000f8e02ff */
[----:B------:R-:W1:Y:S01]  /*5ebf0*/  LDCU UR6, c[0x0][0x39c] ;  /* 0x00007380ff0677ac */ /* 0x000e620008000800 */
[----:B------:R0:W-:Y:S01]  /*5ec00*/  @P2 STG.E.U8 desc[UR20][R2.64], R161 ;  /* 0x000000a102002986 */ /* 0x0001e2000c101114 */
[----:B------:R-:W-:-:S02]  /*5ec10*/  IMAD R140, R140, UR4, RZ ;  /* 0x000000048c8c7c24 */ /* 0x000fc4000f8e02ff */
[-C--:B------:R-:W-:Y:S01]  /*5ec20*/  IADD3 R4, P5, PT, R139, R100.reuse, RZ ;  /* 0x000000648b047210 */ /* 0x080fe20007fbe0ff */
[----:B------:R-:W1:Y:S01]  /*5ec30*/  LDCU UR9, c[0x0][0x39c] ;  /* 0x00007380ff0977ac */ /* 0x000e620008000800 */
[----:B------:R-:W-:Y:S01]  /*5ec40*/  PRMT R109, R42, 0x7770, RZ ;  /* 0x000077702a6d7816 */ /* 0x000fe200000000ff */
[----:B------:R-:W4:Y:S01]  /*5ec50*/  LDL.LU R95, [R1+0x3c] ;  /* 0x00003c00015f7983 */ /* 0x000f220000300800 */
[----:B------:R-:W1:Y:S01]  /*5ec60*/  LDCU UR11, c[0x0][0x39c] ;  /* 0x00007380ff0b77ac */ /* 0x000e620008000800 */
[CC--:B0-----:R-:W-:Y:S02]  /*5ec70*/  IADD3 R2, P2, PT, R138.reuse, R100.reuse, RZ ;  /* 0x000000648a027210 */ /* 0x0c1fe40007f5e0ff */
[----:B------:R-:W4:Y:S02]  /*5ec80*/  LDL.LU R99, [R1+0x40] ;  /* 0x0000400001637983 */ /* 0x000f240000300800 */
[-C--:B------:R-:W-:Y:S02]  /*5ec90*/  LEA.HI.X.SX32 R3, R138, R101.reuse, 0x1, P2 ;  /* 0x000000658a037211 */ /* 0x080fe400010f0eff */
[C---:B---3--:R-:W-:Y:S01]  /*5eca0*/  ISETP.LT.AND P2, PT, R141.reuse, UR5, !P0 ;  /* 0x000000058d007c0c */ /* 0x048fe2000c741270 */
[----:B------:R-:W-:Y:S01]  /*5ecb0*/  IMAD R141, R141, UR4, RZ ;  /* 0x000000048d8d7c24 */ /* 0x000fe2000f8e02ff */
[----:B------:R-:W0:Y:S01]  /*5ecc0*/  LDCU UR5, c[0x0][0x39c] ;  /* 0x00007380ff0577ac */ /* 0x000e220008000800 */
[----:B------:R-:W-:Y:S01]  /*5ecd0*/  LEA.HI.X.SX32 R5, R139, R101, 0x1, P5 ;  /* 0x000000658b057211 */ /* 0x000fe200028f0eff */
[----:B------:R3:W-:Y:S01]  /*5ece0*/  @P1 STG.E.U8 desc[UR20][R2.64], R162 ;  /* 0x000000a202001986 */ /* 0x0007e2000c101114 */
[----:B------:R-:W-:-:S04]  /*5ecf0*/  IADD3 R6, P5, PT, R140, R100, RZ ;  /* 0x000000648c067210 */ /* 0x000fc80007fbe0ff */
[----:B------:R-:W-:Y:S02]  /*5ed00*/  LEA.HI.X.SX32 R7, R140, R101, 0x1, P5 ;  /* 0x000000658c077211 */ /* 0x000fe400028f0eff */
[----:B---3--:R-:W-:-:S04]  /*5ed10*/  IADD3 R2, P1, PT, R141, R100, RZ ;  /* 0x000000648d027210 */ /* 0x008fc80007f3e0ff */
[-C--:B------:R-:W-:Y:S02]  /*5ed20*/  LEA.HI.X.SX32 R3, R141, R101.reuse, 0x1, P1 ;  /* 0x000000658d037211 */ /* 0x080fe400008f0eff */
[C---:B--2---:R-:W-:Y:S01]  /*5ed30*/  ISETP.LT.AND P1, PT, R142.reuse, UR7, !P0 ;  /* 0x000000078e007c0c */ /* 0x044fe2000c721270 */
[----:B------:R-:W-:Y:S01]  /*5ed40*/  IMAD R142, R142, UR4, RZ ;  /* 0x000000048e8e7c24 */ /* 0x000fe2000f8e02ff */
[----:B------:R-:W-:Y:S01]  /*5ed50*/  @P4 STG.E.U8 desc[UR20][R4.64], R163 ;  /* 0x000000a304004986 */ /* 0x000fe2000c101114 */
[----:B------:R-:W2:Y:S03]  /*5ed60*/  LDCU UR7, c[0x0][0x39c] ;  /* 0x00007380ff0777ac */ /* 0x000ea60008000800 */
[----:B------:R-:W-:Y:S04]  /*5ed70*/  @P3 STG.E.U8 desc[UR20][R6.64], R123 ;  /* 0x0000007b06003986 */ /* 0x000fe8000c101114 */
        /* <DEDUP_REMOVED lines=19> */
[C---:B------:R-:W-:Y:S01]  /*5eeb0*/  ISETP.LT.AND P1, PT, R146.reuse, UR9, !P0 ;  /* 0x0000000992007c0c */ /* 0x040fe2000c721270 */
[----:B------:R-:W-:Y:S01]  /*5eec0*/  IMAD R146, R146, UR4, RZ ;  /* 0x0000000492927c24 */ /* 0x000fe2000f8e02ff */
[----:B------:R-:W-:Y:S01]  /*5eed0*/  @P3 STG.E.U8 desc[UR20][R4.64], R130 ;  /* 0x0000008204003986 */ /* 0x000fe2000c101114 */
[----:B------:R-:W1:Y:S03]  /*5eee0*/  LDCU UR9, c[0x0][0x39c] ;  /* 0x00007380ff0977ac */ /* 0x000e660008000800 */
[----:B------:R-:W-:Y:S04]  /*5eef0*/  @P4 STG.E.U8 desc[UR20][R6.64], R122 ;  /* 0x0000007a06004986 */ /* 0x000fe8000c101114 */
[----:B------:R0:W-:Y:S01]  /*5ef00*/  @P2 STG.E.U8 desc[UR20][R2.64], R124 ;  /* 0x0000007c02002986 */ /* 0x0001e2000c101114 */
[C---:B--2---:R-:W-:Y:S01]  /*5ef10*/  ISETP.LT.AND P3, PT, R148.reuse, UR7, !P0 ;  /* 0x0000000794007c0c */ /* 0x044fe2000c761270 */
[----:B------:R-:W-:Y:S01]  /*5ef20*/  IMAD R148, R148, UR4, RZ ;  /* 0x0000000494947c24 */ /* 0x000fe2000f8e02ff */
[----:B------:R-:W2:Y:S01]  /*5ef30*/  LDCU UR7, c[0x0][0x39c] ;  /* 0x00007380ff0777ac */ /* 0x000ea20008000800 */
[----:B0-----:R-:W-:-:S04]  /*5ef40*/  IADD3 R2, P2, PT, R146, R100, RZ ;  /* 0x0000006492027210 */ /* 0x001fc80007f5e0ff */
[----:B------:R-:W-:Y:S02]  /*5ef50*/  LEA.HI.X.SX32 R3, R146, R101, 0x1, P2 ;  /* 0x0000006592037211 */ /* 0x000fe400010f0eff */
[C---:B------:R-:W-:Y:S01]  /*5ef60*/  ISETP.LT.AND P2, PT, R149.reuse, UR5, !P0 ;  /* 0x0000000595007c0c */ /* 0x040fe2000c741270 */
[----:B------:R-:W-:Y:S01]  /*5ef70*/  IMAD R149, R149, UR4, RZ ;  /* 0x0000000495957c24 */ /* 0x000fe2000f8e02ff */
[----:B------:R-:W0:Y:S01]  /*5ef80*/  LDCU UR5, c[0x0][0x39c] ;  /* 0x00007380ff0577ac */ /* 0x000e220008000800 */
[----:B------:R1:W-:Y:S03]  /*5ef90*/  @P1 STG.E.U8 desc[UR20][R2.64], R125 ;  /* 0x0000007d02001986 */ /* 0x0003e6000c101114 */
[----:B-1----:R-:W-:-:S04]  /*5efa0*/  IADD3 R2, P1, PT, R149, R100, RZ ;  /* 0x0000006495027210 */ /* 0x002fc80007f3e0ff */
[----:B------:R-:W-:Y:S02]  /*5efb0*/  LEA.HI.X.SX32 R3, R149, R101, 0x1, P1 ;  /* 0x0000006595037211 */ /* 0x000fe400008f0eff */
[C---:B------:R-:W-:Y:S01]  /*5efc0*/  ISETP.LT.AND P1, PT, R150.reuse, UR6, !P0 ;  /* 0x0000000696007c0c */ /* 0x040fe2000c721270 */
[----:B------:R-:W-:Y:S01]  /*5efd0*/  IMAD R150, R150, UR4, RZ ;  /* 0x0000000496967c24 */ /* 0x000fe2000f8e02ff */
[----:B------:R-:W1:Y:S01]  /*5efe0*/  LDCU UR6, c[0x0][0x39c] ;  /* 0x00007380ff0677ac */ /* 0x000e620008000800 */
[C---:B------:R-:W-:Y:S02]  /*5eff0*/  PRMT R49, R42.reuse, 0x7771, RZ ;  /* 0x000077712a317816 */ /* 0x040fe400000000ff */
[----:B------:R-:W-:Y:S02]  /*5f000*/  PRMT R47, R42, 0x7772, RZ ;  /* 0x000077722a2f7816 */ /* 0x000fe400000000ff */
[C---:B------:R-:W-:Y:S01]  /*5f010*/  ISETP.LT.AND P4, PT, R147.reuse, UR11, !P0 ;  /* 0x0000000b93007c0c */ /* 0x040fe2000c781270 */
[----:B------:R-:W-:Y:S01]  /*5f020*/  IMAD R147, R147, UR4, RZ ;  /* 0x0000000493937c24 */ /* 0x000fe2000f8e02ff */
[----:B------:R-:W0:Y:S04]  /*5f030*/  LDCU UR11, c[0x0][0x39c] ;  /* 0x00007380ff0b77ac */ /* 0x000e280008000800 */
[----:B------:R-:W-:-:S04]  /*5f040*/  IADD3 R4, P5, PT, R147, R100, RZ ;  /* 0x0000006493047210 */ /* 0x000fc80007fbe0ff */
[----:B------:R-:W-:Y:S02]  /*5f050*/  LEA.HI.X.SX32 R5, R147, R101, 0x1, P5 ;  /* 0x0000006593057211 */ /* 0x000fe400028f0eff */
[----:B------:R-:W-:-:S04]  /*5f060*/  IADD3 R6, P5, PT, R148, R100, RZ ;  /* 0x0000006494067210 */ /* 0x000fc80007fbe0ff */
[----:B------:R-:W-:Y:S01]  /*5f070*/  LEA.HI.X.SX32 R7, R148, R101, 0x1, P5 ;  /* 0x0000006594077211 */ /* 0x000fe200028f0eff */
[----:B------:R0:W-:Y:S04]  /*5f080*/  @P4 STG.E.U8 desc[UR20][R4.64], R126 ;  /* 0x0000007e04004986 */ /* 0x0001e8000c101114 */
[----:B------:R1:W-:Y:S04]  /*5f090*/  @P3 STG.E.U8 desc[UR20][R6.64], R46 ;  /* 0x0000002e06003986 */ /* 0x0003e8000c101114 */
[----:B------:R1:W-:Y:S01]  /*5f0a0*/  @P2 STG.E.U8 desc[UR20][R2.64], R117 ;  /* 0x0000007502002986 */ /* 0x0003e2000c101114 */
[----:B0-----:R-:W-:-:S02]  /*5f0b0*/  IADD3 R4, P2, PT, R150, R100, RZ ;  /* 0x0000006496047210 */ /* 0x001fc40007f5e0ff */
[C---:B---3--:R-:W-:Y:S01]  /*5f0c0*/  ISETP.LT.AND P3, PT, R151.reuse, UR10, !P0 ;  /* 0x0000000a97007c0c */ /* 0x048fe2000c761270 */
[----:B------:R-:W-:Y:S01]  /*5f0d0*/  IMAD R151, R151, UR4, RZ ;  /* 0x0000000497977c24 */ /* 0x000fe2000f8e02ff */
[----:B------:R-:W-:Y:S01]  /*5f0e0*/  LEA.HI.X.SX32 R5, R150, R101, 0x1, P2 ;  /* 0x0000006596057211 */ /* 0x000fe200010f0eff */
[----:B----4-:R-:W-:Y:S01]  /*5f0f0*/  IMAD R10, R96, UR4, RZ ;  /* 0x00000004600a7c24 */ /* 0x010fe2000f8e02ff */
[C---:B------:R-:W-:Y:S01]  /*5f100*/  ISETP.LT.AND P4, PT, R152.reuse, UR9, !P0 ;  /* 0x0000000998007c0c */ /* 0x040fe2000c781270 */
[----:B------:R-:W-:Y:S01]  /*5f110*/  IMAD R152, R152, UR4, RZ ;  /* 0x0000000498987c24 */ /* 0x000fe2000f8e02ff */
[C---:B------:R-:W-:Y:S01]  /*5f120*/  ISETP.LT.AND P2, PT, R153.reuse, UR5, !P0 ;  /* 0x0000000599007c0c */ /* 0x040fe2000c741270 */
[----:B------:R-:W-:Y:S01]  /*5f130*/  IMAD R153, R153, UR4, RZ ;  /* 0x0000000499997c24 */ /* 0x000fe2000f8e02ff */
[----:B------:R-:W0:Y:S01]  /*5f140*/  LDCU UR5, c[0x0][0x39c] ;  /* 0x00007380ff0577ac */ /* 0x000e220008000800 */
[-C--:B-1----:R-:W-:Y:S01]  /*5f150*/  IADD3 R6, P5, PT, R151, R100.reuse, RZ ;  /* 0x0000006497067210 */ /* 0x082fe20007fbe0ff */
[----:B------:R1:W-:Y:S01]  /*5f160*/  @P1 STG.E.U8 desc[UR20][R4.64], R118 ;  /* 0x0000007604001986 */ /* 0x0003e2000c101114 */
[-C--:B------:R-:W-:Y:S01]  /*5f170*/  IADD3 R2, P6, PT, R152, R100.reuse, RZ ;  /* 0x0000006498027210 */ /* 0x080fe20007fde0ff */
[----:B------:R-:W3:Y:S01]  /*5f180*/  LDCU UR9, c[0x0][0x39c] ;  /* 0x00007380ff0977ac */ /* 0x000ee20008000800 */
[----:B------:R-:W-:-:S02]  /*5f190*/  IADD3 R8, P1, PT, R153, R100, RZ ;  /* 0x0000006499087210 */ /* 0x000fc40007f3e0ff */
[-C--:B------:R-:W-:Y:S01]  /*5f1a0*/  LEA.HI.X.SX32 R7, R151, R101.reuse, 0x1, P5 ;  /* 0x0000006597077211 */ /* 0x080fe200028f0eff */
[----:B------:R-:W4:Y:S01]  /*5f1b0*/  LDCU UR10, c[0x0][0x39c] ;  /* 0x00007380ff0a77ac */ /* 0x000f220008000800 */
[-C--:B------:R-:W-:Y:S02]  /*5f1c0*/  LEA.HI.X.SX32 R3, R152, R101.reuse, 0x1, P6 ;  /* 0x0000006598037211 */ /* 0x080fe400030f0eff */
[-C--:B------:R-:W-:Y:S02]  /*5f1d0*/  LEA.HI.X.SX32 R9, R153, R101.reuse, 0x1, P1 ;  /* 0x0000006599097211 */ /* 0x080fe400008f0eff */
[C---:B--2---:R-:W-:Y:S01]  /*5f1e0*/  ISETP.LT.AND P1, PT, R154.reuse, UR7, !P0 ;  /* 0x000000079a007c0c */ /* 0x044fe2000c721270 */
[----:B------:R-:W-:Y:S01]  /*5f1f0*/  IMAD R154, R154, UR4, RZ ;  /* 0x000000049a9a7c24 */ /* 0x000fe2000f8e02ff */
[----:B------:R-:W-:Y:S01]  /*5f200*/  @P3 STG.E.U8 desc[UR20][R6.64], R119 ;  /* 0x0000007706003986 */ /* 0x000fe2000c101114 */
[----:B------:R-:W2:Y:S03]  /*5f210*/  LDCU UR7, c[0x0][0x39c] ;  /* 0x00007380ff0777ac */ /* 0x000ea60008000800 */
[----:B------:R3:W-:Y:S01]  /*5f220*/  @P4 STG.E.U8 desc[UR20][R2.64], R106 ;  /* 0x0000006a02004986 */ /* 0x0007e2000c101114 */
[C---:B------:R-:W-:Y:S01]  /*5f230*/  ISETP.LT.AND P4, PT, R155.reuse, UR11, !P0 ;  /* 0x0000000b9b007c0c */ /* 0x040fe2000c781270 */
[----:B------:R-:W-:Y:S01]  /*5f240*/  IMAD R155, R155, UR4, RZ ;  /* 0x000000049b9b7c24 */ /* 0x000fe2000f8e02ff */
[----:B------:R-:W-:Y:S01]  /*5f250*/  ISETP.LT.AND P3, PT, R156, UR6, !P0 ;  /* 0x000000069c007c0c */ /* 0x000fe2000c761270 */
[----:B------:R2:W-:Y:S01]  /*5f260*/  @P2 STG.E.U8 desc[UR20][R8.64], R45 ;  /* 0x0000002d08002986 */ /* 0x0005e2000c101114 */
[----:B-1----:R-:W-:Y:S01]  /*5f270*/  IADD3 R4, P2, PT, R154, R100, RZ ;  /* 0x000000649a047210 */ /* 0x002fe20007f5e0ff */
[----:B------:R-:W-:Y:S01]  /*5f280*/  IMAD R156, R156, UR4, RZ ;  /* 0x000000049c9c7c24 */ /* 0x000fe2000f8e02ff */
[----:B------:R-:W1:Y:S02]  /*5f290*/  LDCU UR6, c[0x0][0x39c] ;  /* 0x00007380ff0677ac */ /* 0x000e640008000800 */
[----:B------:R-:W-:-:S02]  /*5f2a0*/  LEA.HI.X.SX32 R5, R154, R101, 0x1, P2 ;  /* 0x000000659a057211 */ /* 0x000fc400010f0eff */
[C---:B0-----:R-:W-:Y:S01]  /*5f2b0*/  ISETP.LT.AND P2, PT, R157.reuse, UR5, !P0 ;  /* 0x000000059d007c0c */ /* 0x041fe2000c741270 */
[----:B------:R-:W-:Y:S01]  /*5f2c0*/  IMAD R157, R157, UR4, RZ ;  /* 0x000000049d9d7c24 */ /* 0x000fe2000f8e02ff */
[CC--:B---3--:R-:W-:Y:S01]  /*5f2d0*/  IADD3 R2, P5, PT, R155.reuse, R100.reuse, RZ ;  /* 0x000000649b027210 */ /* 0x0c8fe20007fbe0ff */
[----:B------:R-:W0:Y:S01]  /*5f2e0*/  LDCU UR5, c[0x0][0x39c] ;  /* 0x00007380ff0577ac */ /* 0x000e220008000800 */
[----:B------:R-:W-:Y:S02]  /*5f2f0*/  @P1 STG.E.U8 desc[UR20][R4.64], R12 ;  /* 0x0000000c04001986 */ /* 0x000fe4000c101114 */
[----:B------:R-:W-:Y:S01]  /*5f300*/  LEA.HI.X.SX32 R3, R155, R101, 0x1, P5 ;  /* 0x000000659b037211 */ /* 0x000fe200028f0eff */
[----:B------:R-:W3:Y:S01]  /*5f310*/  LDCU UR11, c[0x0][0x39c] ;  /* 0x00007380ff0b77ac */ /* 0x000ee20008000800 */
[-C--:B------:R-:W-:Y:S02]  /*5f320*/  IADD3 R6, P5, PT, R156, R100.reuse, RZ ;  /* 0x000000649c067210 */ /* 0x080fe40007fbe0ff */
[----:B--2---:R-:W-:-:S02]  /*5f330*/  IADD3 R8, P1, PT, R157, R100, RZ ;  /* 0x000000649d087210 */ /* 0x004fc40007f3e0ff */
[-C--:B------:R-:W-:Y:S02]  /*5f340*/  LEA.HI.X.SX32 R7, R156, R101.reuse, 0x1, P5 ;  /* 0x000000659c077211 */ /* 0x080fe400028f0eff */
[----:B------:R-:W-:Y:S02]  /*5f350*/  LEA.HI.X.SX32 R9, R157, R101, 0x1, P1 ;  /* 0x000000659d097211 */ /* 0x000fe400008f0eff */
[C---:B------:R-:W-:Y:S01]  /*5f360*/  ISETP.LT.AND P1, PT, R158.reuse, UR9, !P0 ;  /* 0x000000099e007c0c */ /* 0x040fe2000c721270 */
[----:B------:R-:W-:Y:S01]  /*5f370*/  IMAD R158, R158, UR4, RZ ;  /* 0x000000049e9e7c24 */ /* 0x000fe2000f8e02ff */
[----:B------:R2:W-:Y:S01]  /*5f380*/  @P4 STG.E.U8 desc[UR20][R2.64], R44 ;  /* 0x0000002c02004986 */ /* 0x0005e2000c101114 */
[----:B------:R-:W1:Y:S03]  /*5f390*/  LDCU UR9, c[0x0][0x39c] ;  /* 0x00007380ff0977ac */ /* 0x000e660008000800 */
[----:B------:R-:W-:Y:S04]  /*5f3a0*/  @P3 STG.E.U8 desc[UR20][R6.64], R109 ;  /* 0x0000006d06003986 */ /* 0x000fe8000c101114 */
[----:B------:R1:W-:Y:S01]  /*5f3b0*/  @P2 STG.E.U8 desc[UR20][R8.64], R49 ;  /* 0x0000003108002986 */ /* 0x0003e2000c101114 */
[----:B--2---:R-:W-:-:S04]  /*5f3c0*/  IADD3 R2, P2, PT, R158, R100, RZ ;  /* 0x000000649e027210 */ /* 0x004fc80007f5e0ff */
[----:B------:R-:W-:Y:S02]  /*5f3d0*/  LEA.HI.X.SX32 R3, R158, R101, 0x1, P2 ;  /* 0x000000659e037211 */ /* 0x000fe400010f0eff */
[C---:B0-----:R-:W-:Y:S01]  /*5f3e0*/  ISETP.LT.AND P2, PT, R165.reuse, UR5, !P0 ;  /* 0x00000005a5007c0c */ /* 0x041fe2000c741270 */
[----:B------:R-:W-:Y:S01]  /*5f3f0*/  IMAD R165, R165, UR4, RZ ;  /* 0x00000004a5a57c24 */ /* 0x000fe2000f8e02ff */
[C---:B----4-:R-:W-:Y:S01]  /*5f400*/  ISETP.LT.AND P3, PT, R159.reuse, UR10, !P0 ;  /* 0x0000000a9f007c0c */ /* 0x050fe2000c761270 */
[----:B------:R-:W-:Y:S01]  /*5f410*/  @P1 STG.E.U8 desc[UR20][R2.64], R47 ;  /* 0x0000002f02001986 */ /* 0x000fe2000c101114 */
[----:B------:R-:W-:Y:S01]  /*5f420*/  IMAD R159, R159, UR4, RZ ;  /* 0x000000049f9f7c24 */ /* 0x000fe2000f8e02ff */
[C---:B------:R-:W-:Y:S01]  /*5f430*/  ISETP.LT.AND P4, PT, R160.reuse, UR7, !P0 ;  /* 0x00000007a0007c0c */ /* 0x040fe2000c781270 */
[----:B------:R-:W0:Y:S01]  /*5f440*/  LDCU UR5, c[0x0][0x39c] ;  /* 0x00007380ff0577ac */ /* 0x000e220008000800 */
[-C--:B-1----:R-:W-:Y:S01]  /*5f450*/  IADD3 R8, P1, PT, R165, R100.reuse, RZ ;  /* 0x00000064a5087210 */ /* 0x082fe20007f3e0ff */
[----:B------:R-:W-:Y:S01]  /*5f460*/  IMAD R160, R160, UR4, RZ ;  /* 0x00000004a0a07c24 */ /* 0x000fe2000f8e02ff */
[----:B------:R-:W-:-:S02]  /*5f470*/  IADD3 R4, P5, PT, R159, R100, RZ ;  /* 0x000000649f047210 */ /* 0x000fc40007fbe0ff */
[----:B------:R-:W-:Y:S02]  /*5f480*/  PRMT R48, R42, 0x7773, RZ ;  /* 0x000077732a307816 */ /* 0x000fe400000000ff */
[C---:B------:R-:W-:Y:S02]  /*5f490*/  PRMT R107, R43.reuse, 0x7773, RZ ;  /* 0x000077732b6b7816 */ /* 0x040fe400000000ff */
[----:B------:R-:W-:Y:S01]  /*5f4a0*/  PRMT R108, R43, 0x7771, RZ ;  /* 0x000077712b6c7816 */ /* 0x000fe200000000ff */
[----:B------:R-:W-:Y:S01]  /*5f4b0*/  IMAD R11, R38, UR4, RZ ;  /* 0x00000004260b7c24 */ /* 0x000fe2000f8e02ff */
[----:B------:R-:W-:Y:S01]  /*5f4c0*/  LEA.HI.X.SX32 R9, R165, R101, 0x1, P1 ;  /* 0x00000065a5097211 */ /* 0x000fe200008f0eff */
[----:B------:R-:W-:Y:S01]  /*5f4d0*/  IMAD R12, R97, UR4, RZ ;  /* 0x00000004610c7c24 */ /* 0x000fe2000f8e02ff */
[----:B------:R-:W-:Y:S01]  /*5f4e0*/  ISETP.LT.AND P1, PT, R96, UR6, !P0 ;  /* 0x0000000660007c0c */ /* 0x000fe2000c721270 */
[----:B------:R-:W1:Y:S01]  /*5f4f0*/  LDCU UR7, c[0x0][0x39c] ;  /* 0x00007380ff0777ac */ /* 0x000e620008000800 */
[----:B------:R-:W2:Y:S01]  /*5f500*/  LDL.LU R96, [R1+0x50] ;  /* 0x0000500001607983 */ /* 0x000ea20000300800 */
[----:B------:R-:W-:-:S02]  /*5f510*/  IADD3 R6, P6, PT, R160, R100, RZ ;  /* 0x00000064a0067210 */ /* 0x000fc40007fde0ff */
[----:B------:R-:W-:Y:S01]  /*5f520*/  PRMT R42, R43, 0x7772, RZ ;  /* 0x000077722b2a7816 */ /* 0x000fe200000000ff */
[----:B------:R-:W2:Y:S01]  /*5f530*/  LDCU UR10, c[0x0][0x39c] ;  /* 0x00007380ff0a77ac */ /* 0x000ea20008000800 */
[-C--:B------:R-:W-:Y:S02]  /*5f540*/  LEA.HI.X.SX32 R5, R159, R101.reuse, 0x1, P5 ;  /* 0x000000659f057211 */ /* 0x080fe400028f0eff */
[----:B------:R-:W-:Y:S01]  /*5f550*/  PRMT R43, R43, 0x7770, RZ ;  /* 0x000077702b2b7816 */ /* 0x000fe200000000ff */
[----:B------:R-:W4:Y:S01]  /*5f560*/  LDCU UR6, c[0x0][0x39c] ;  /* 0x00007380ff0677ac */ /* 0x000f220008000800 */
[----:B------:R-:W-:Y:S01]  /*5f570*/  LEA.HI.X.SX32 R7, R160, R101, 0x1, P6 ;  /* 0x00000065a0077211 */ /* 0x000fe200030f0eff */
[----:B------:R0:W-:Y:S04]  /*5f580*/  @P3 STG.E.U8 desc[UR20][R4.64], R48 ;  /* 0x0000003004003986 */ /* 0x0001e8000c101114 */
[----:B------:R1:W-:Y:S01]  /*5f590*/  @P4 STG.E.U8 desc[UR20][R6.64], R43 ;  /* 0x0000002b06004986 */ /* 0x0003e2000c101114 */
[----:B---3--:R-:W-:Y:S01]  /*5f5a0*/  ISETP.LT.AND P4, PT, R38, UR11, !P0 ;  /* 0x0000000b26007c0c */ /* 0x008fe2000c781270 */
[----:B------:R-:W3:Y:S02]  /*5f5b0*/  LDCU UR11, c[0x0][0x39c] ;  /* 0x00007380ff0b77ac */ /* 0x000ee40008000800 */
[----:B------:R-:W3:Y:S01]  /*5f5c0*/  LDL.LU R38, [R1+0x60] ;  /* 0x0000600001267983 */ /* 0x000ee20000300800 */
[----:B------:R-:W-:Y:S01]  /*5f5d0*/  ISETP.LT.AND P3, PT, R97, UR9, !P0 ;  /* 0x0000000961007c0c */ /* 0x000fe2000c761270 */
[----:B------:R-:W2:Y:S02]  /*5f5e0*/  LDCU UR9, c[0x0][0x39c] ;  /* 0x00007380ff0977ac */ /* 0x000ea40008000800 */
[----:B------:R-:W4:Y:S01]  /*5f5f0*/  LDL.LU R97, [R1+0x70] ;  /* 0x0000700001617983 */ /* 0x000f220000300800 */
[----:B0-----:R-:W-:-:S03]  /*5f600*/  IADD3 R4, P5, PT, R11, R100, RZ ;  /* 0x000000640b047210 */ /* 0x001fc60007fbe0ff */
[----:B------:R0:W-:Y:S01]  /*5f610*/  @P2 STG.E.U8 desc[UR20][R8.64], R108 ;  /* 0x0000006c08002986 */ /* 0x0001e2000c101114 */
[CC--:B------:R-:W-:Y:S02]  /*5f620*/  IADD3 R2, P2, PT, R10.reuse, R100.reuse, RZ ;  /* 0x000000640a027210 */ /* 0x0c0fe40007f5e0ff */
[-C--:B------:R-:W-:Y:S01]  /*5f630*/  LEA.HI.X.SX32 R5, R11, R101.reuse, 0x1, P5 ;  /* 0x000000650b057211 */ /* 0x080fe200028f0eff */
[----:B------:R-:W4:Y:S01]  /*5f640*/  LDL.LU R70, [R1+0x74] ;  /* 0x0000740001467983 */ /* 0x000f220000300800 */
[----:B------:R-:W-:Y:S01]  /*5f650*/  LEA.HI.X.SX32 R3, R10, R101, 0x1, P2 ;  /* 0x000000650a037211 */ /* 0x000fe200010f0eff */
[C---:B------:R-:W-:Y:S01]  /*5f660*/  IMAD R10, R95.reuse, UR4, RZ ;  /* 0x000000045f0a7c24 */ /* 0x040fe2000f8e02ff */
[----:B------:R-:W-:Y:S01]  /*5f670*/  ISETP.LT.AND P2, PT, R95, UR5, !P0 ;  /* 0x000000055f007c0c */ /* 0x000fe2000c741270 */
[----:B------:R-:W2:Y:S01]  /*5f680*/  LDCU UR5, c[0x0][0x39c] ;  /* 0x00007380ff0577ac */ /* 0x000ea20008000800 */
[----:B-1----:R-:W-:Y:S01]  /*5f690*/  IADD3 R6, P5, PT, R12, R100, RZ ;  /* 0x000000640c067210 */ /* 0x002fe20007fbe0ff */
[----:B------:R-:W4:Y:S01]  /*5f6a0*/  LDL.LU R95, [R1+0x84] ;  /* 0x00008400015f7983 */ /* 0x000f220000300800 */
[----:B------:R-:W-:-:S02]  /*5f6b0*/  PRMT R18, R56, 0x7773, RZ ;  /* 0x0000777338127816 */ /* 0x000fc400000000ff */
[C---:B------:R-:W-:Y:S01]  /*5f6c0*/  PRMT R13, R56.reuse, 0x7772, RZ ;  /* 0x00007772380d7816 */ /* 0x040fe200000000ff */
[----:B------:R1:W-:Y:S01]  /*5f6d0*/  @P1 STG.E.U8 desc[UR20][R2.64], R42 ;  /* 0x0000002a02001986 */ /* 0x0003e2000c101114 */
[C---:B------:R-:W-:Y:S02]  /*5f6e0*/  PRMT R19, R56.reuse, 0x7771, RZ ;  /* 0x0000777138137816 */ /* 0x040fe400000000ff */
[----:B------:R-:W-:Y:S02]  /*5f6f0*/  PRMT R56, R56, 0x7770, RZ ;  /* 0x0000777038387816 */ /* 0x000fe400000000ff */
[----:B0-----:R-:W-:Y:S02]  /*5f700*/  IADD3 R8, P1, PT, R10, R100, RZ ;  /* 0x000000640a087210 */ /* 0x001fe40007f3e0ff */
[-C--:B------:R-:W-:Y:S01]  /*5f710*/  LEA.HI.X.SX32 R7, R12, R101.reuse, 0x1, P5 ;  /* 0x000000650c077211 */ /* 0x080fe200028f0eff */
[----:B------:R0:W-:Y:S01]  /*5f720*/  @P4 STG.E.U8 desc[UR20][R4.64], R107 ;  /* 0x0000006b04004986 */ /* 0x0001e2000c101114 */
[----:B------:R-:W-:Y:S01]  /*5f730*/  LEA.HI.X.SX32 R9, R10, R101, 0x1, P1 ;  /* 0x000000650a097211 */ /* 0x000fe200008f0eff */
[C---:B------:R-:W-:Y:S01]  /*5f740*/  IMAD R10, R99.reuse, UR4, RZ ;  /* 0x00000004630a7c24 */ /* 0x040fe2000f8e02ff */
[----:B------:R-:W-:Y:S01]  /*5f750*/  ISETP.LT.AND P1, PT, R99, UR7, !P0 ;  /* 0x0000000763007c0c */ /* 0x000fe2000c721270 */
[----:B------:R0:W-:Y:S01]  /*5f760*/  @P3 STG.E.U8 desc[UR20][R6.64], R56 ;  /* 0x0000003806003986 */ /* 0x0001e2000c101114 */
[----:B------:R-:W0:Y:S03]  /*5f770*/  LDCU UR7, c[0x0][0x39c] ;  /* 0x00007380ff0777ac */ /* 0x000e260008000800 */
[----:B------:R-:W4:Y:S01]  /*5f780*/  LDL.LU R99, [R1+0x88] ;  /* 0x0000880001637983 */ /* 0x000f220000300800 */
[C---:B--2---:R-:W-:Y:S01]  /*5f790*/  ISETP.LT.AND P3, PT, R96.reuse, UR10, !P0 ;  /* 0x0000000a60007c0c */ /* 0x044fe2000c761270 */
[----:B------:R-:W-:-:S02]  /*5f7a0*/  IMAD R11, R96, UR4, RZ ;  /* 0x00000004600b7c24 */ /* 0x000fc4000f8e02ff */
[----:B------:R2:W-:Y:S01]  /*5f7b0*/  @P2 STG.E.U8 desc[UR20][R8.64], R19 ;  /* 0x0000001308002986 */ /* 0x0005e2000c101114 */
[----:B------:R-:W-:Y:S01]  /*5f7c0*/  PRMT R21, R57, 0x7773, RZ ;  /* 0x0000777339157816 */ /* 0x000fe200000000ff */
[----:B------:R-:W2:Y:S02]  /*5f7d0*/  LDCU UR10, c[0x0][0x39c] ;  /* 0x00007380ff0a77ac */ /* 0x000ea40008000800 */
[----:B------:R-:W4:Y:S01]  /*5f7e0*/  LDL.LU R96, [R1+0x98] ;  /* 0x0000980001607983 */ /* 0x000f220000300800 */
[CC--:B-1----:R-:W-:Y:S02]  /*5f7f0*/  IADD3 R2, P2, PT, R10.reuse, R100.reuse, RZ ;  /* 0x000000640a027210 */ /* 0x0c2fe40007f5e0ff */
[----:B0-----:R-:W-:Y:S02]  /*5f800*/  IADD3 R4, P5, PT, R11, R100, RZ ;  /* 0x000000640b047210 */ /* 0x001fe40007fbe0ff */
[----:B------:R-:W-:Y:S01]  /*5f810*/  LEA.HI.X.SX32 R3, R10, R101, 0x1, P2 ;  /* 0x000000650a037211 */ /* 0x000fe200010f0eff */
[C---:B---3--:R-:W-:Y:S01]  /*5f820*/  IMAD R12, R38.reuse, UR4, RZ ;  /* 0x00000004260c7c24 */ /* 0x048fe2000f8e02ff */
[----:B----4-:R-:W-:Y:S01]  /*5f830*/  ISETP.LT.AND P4, PT, R38, UR6, !P0 ;  /* 0x0000000626007c0c */ /* 0x010fe2000c781270 */
[----:B------:R-:W-:-:S03]  /*5f840*/  IMAD R10, R97, UR4, RZ ;  /* 0x00000004610a7c24 */ /* 0x000fc6000f8e02ff */
[----:B------:R-:W-:Y:S01]  /*5f850*/  IADD3 R6, P6, PT, R12, R100, RZ ;  /* 0x000000640c067210 */ /* 0x000fe20007fde0ff */
[----:B------:R-:W3:Y:S01]  /*5f860*/  LDL.LU R38, [R1+0x9c] ;  /* 0x00009c0001267983 */ /* 0x000ee20000300800 */
[----:B------:R-:W-:Y:S01]  /*5f870*/  ISETP.LT.AND P2, PT, R97, UR5, !P0 ;  /* 0x0000000561007c0c */ /* 0x000fe2000c741270 */
[----:B------:R-:W0:Y:S01]  /*5f880*/  LDCU UR5, c[0x0][0x39c] ;  /* 0x00007380ff0577ac */ /* 0x000e220008000800 */
[C---:B------:R-:W-:Y:S01]  /*5f890*/  PRMT R20, R57.reuse, 0x7772, RZ ;  /* 0x0000777239147816 */ /* 0x040fe200000000ff */
[----:B------:R1:W-:Y:S01]  /*5f8a0*/  @P1 STG.E.U8 desc[UR20][R2.64], R13 ;  /* 0x0000000d02001986 */ /* 0x0003e2000c101114 */
[----:B------:R-:W-:Y:S01]  /*5f8b0*/  PRMT R22, R57, 0x7771, RZ ;  /* 0x0000777139167816 */ /* 0x000fe200000000ff */
[----:B------:R-:W4:Y:S01]  /*5f8c0*/  LDCU UR6, c[0x0][0x39c] ;  /* 0x00007380ff0677ac */ /* 0x000f220008000800 */
[----:B------:R-:W-:Y:S01]  /*5f8d0*/  LEA.HI.X.SX32 R5, R11, R101, 0x1, P5 ;  /* 0x000000650b057211 */ /* 0x000fe200028f0eff */
[----:B------:R-:W3:Y:S01]  /*5f8e0*/  LDL.LU R97, [R1+0xa0] ;  /* 0x0000a00001617983 */ /* 0x000ee20000300800 */
[----:B------:R-:W-:-:S02]  /*5f8f0*/  PRMT R57, R57, 0x7770, RZ ;  /* 0x0000777039397816 */ /* 0x000fc400000000ff */
[-C--:B------:R-:W-:Y:S02]  /*5f900*/  LEA.HI.X.SX32 R7, R12, R101.reuse, 0x1, P6 ;  /* 0x000000650c077211 */ /* 0x080fe400030f0eff */
[CC--:B--2---:R-:W-:Y:S01]  /*5f910*/  IADD3 R8, P1, PT, R10.reuse, R100.reuse, RZ ;  /* 0x000000640a087210 */ /* 0x0c4fe20007f3e0ff */
[----:B------:R-:W-:Y:S01]  /*5f920*/  @P3 STG.E.U8 desc[UR20][R4.64], R18 ;  /* 0x0000001204003986 */ /* 0x000fe2000c101114 */
[C---:B------:R-:W-:Y:S02]  /*5f930*/  IMAD R11, R95.reuse, UR4, RZ ;  /* 0x000000045f0b7c24 */ /* 0x040fe4000f8e02ff */
[----:B------:R-:W-:Y:S01]  /*5f940*/  LEA.HI.X.SX32 R9, R10, R101, 0x1, P1 ;  /* 0x000000650a097211 */ /* 0x000fe200008f0eff */
[----:B------:R2:W-:Y:S01]  /*5f950*/  @P4 STG.E.U8 desc[UR20][R6.64], R57 ;  /* 0x0000003906004986 */ /* 0x0005e2000c101114 */
[----:B------:R-:W-:Y:S01]  /*5f960*/  IMAD R10, R70, UR4, RZ ;  /* 0x00000004460a7c24 */ /* 0x000fe2000f8e02ff */
[----:B------:R-:W-:Y:S01]  /*5f970*/  ISETP.LT.AND P4, PT, R95, UR11, !P0 ;  /* 0x0000000b5f007c0c */ /* 0x000fe2000c781270 */
[----:B------:R-:W0:Y:S01]  /*5f980*/  LDCU UR11, c[0x0][0x39c] ;  /* 0x00007380ff0b77ac */ /* 0x000e220008000800 */
[----:B------:R-:W4:Y:S04]  /*5f990*/  LDL.LU R95, [R1+0xa4] ;  /* 0x0000a400015f7983 */ /* 0x000f280000300800 */
[----:B------:R0:W-:Y:S01]  /*5f9a0*/  @P2 STG.E.U8 desc[UR20][R8.64], R22 ;  /* 0x0000001608002986 */ /* 0x0001e2000c101114 */
[----:B-1----:R-:W-:-:S04]  /*5f9b0*/  IADD3 R2, P2, PT, R10, R100, RZ ;  /* 0x000000640a027210 */ /* 0x002fc80007f5e0ff */
[-C--:B------:R-:W-:Y:S01]  /*5f9c0*/  LEA.HI.X.SX32 R3, R10, R101.reuse, 0x1, P2 ;  /* 0x000000650a037211 */ /* 0x080fe200010f0eff */
[C---:B------:R-:W-:Y:S01]  /*5f9d0*/  IMAD R12, R99.reuse, UR4, RZ ;  /* 0x00000004630c7c24 */ /* 0x040fe2000f8e02ff */
[----:B------:R-:W-:Y:S01]  /*5f9e0*/  ISETP.LT.AND P3, PT, R99, UR7, !P0 ;  /* 0x0000000763007c0c */ /* 0x000fe2000c761270 */
[----:B------:R-:W1:Y:S01]  /*5f9f0*/  LDCU UR7, c[0x0][0x39c] ;  /* 0x00007380ff0777ac */ /* 0x000e620008000800 */
[----:B------:R-:W4:Y:S01]  /*5fa00*/  LDL.LU R99, [R1+0xa8] ;  /* 0x0000a80001637983 */ /* 0x000f220000300800 */
[C---:B0-----:R-:W-:Y:S01]  /*5fa10*/  ISETP.LT.AND P2, PT, R96.reuse, UR5, !P0 ;  /* 0x0000000560007c0c */ /* 0x041fe2000c741270 */
[----:B--2---:R-:W-:Y:S01]  /*5fa20*/  IMAD R6, R96, UR4, RZ ;  /* 0x0000000460067c24 */ /* 0x004fe2000f8e02ff */
[----:B------:R-:W-:Y:S01]  /*5fa30*/  ISETP.LT.AND P1, PT, R70, UR9, !P0 ;  /* 0x0000000946007c0c */ /* 0x000fe2000c721270 */
[----:B------:R-:W2:Y:S01]  /*5fa40*/  LDL.LU R96, [R1+0xac] ;  /* 0x0000ac0001607983 */ /* 0x000ea20000300800 */
[CC--:B------:R-:W-:Y:S01]  /*5fa50*/  IADD3 R4, P5, PT, R11.reuse, R100.reuse, RZ ;  /* 0x000000640b047210 */ /* 0x0c0fe20007fbe0ff */
[----:B------:R-:W0:Y:S03]  /*5fa60*/  LDCU UR9, c[0x0][0x39c] ;  /* 0x00007380ff0977ac */ /* 0x000e260008000800 */
[----:B------:R-:W-:Y:S01]  /*5fa70*/  LEA.HI.X.SX32 R5, R11, R101, 0x1, P5 ;  /* 0x000000650b057211 */ /* 0x000fe200028f0eff */
[----:B------:R-:W0:Y:S01]  /*5fa80*/  LDCU UR5, c[0x0][0x39c] ;  /* 0x00007380ff0577ac */ /* 0x000e220008000800 */
[----:B------:R-:W-:-:S02]  /*5fa90*/  IADD3 R8, P5, PT, R12, R100, RZ ;  /* 0x000000640c087210 */ /* 0x000fc40007fbe0ff */
[C---:B------:R-:W-:Y:S02]  /*5faa0*/  PRMT R24, R58.reuse, 0x7773, RZ ;  /* 0x000077733a187816 */ /* 0x040fe400000000ff */
[C---:B------:R-:W-:Y:S01]  /*5fab0*/  PRMT R23, R58.reuse, 0x7772, RZ ;  /* 0x000077723a177816 */ /* 0x040fe200000000ff */
[----:B------:R0:W-:Y:S01]  /*5fac0*/  @P1 STG.E.U8 desc[UR20][R2.64], R20 ;  /* 0x0000001402001986 */ /* 0x0001e2000c101114 */
[C---:B------:R-:W-:Y:S02]  /*5fad0*/  PRMT R25, R58.reuse, 0x7771, RZ ;  /* 0x000077713a197816 */ /* 0x040fe400000000ff */
[----:B------:R-:W-:Y:S02]  /*5fae0*/  PRMT R58, R58, 0x7770, RZ ;  /* 0x000077703a3a7816 */ /* 0x000fe400000000ff */
[----:B------:R-:W-:Y:S02]  /*5faf0*/  IADD3 R10, P1, PT, R6, R100, RZ ;  /* 0x00000064060a7210 */ /* 0x000fe40007f3e0ff */
[-C--:B------:R-:W-:Y:S01]  /*5fb00*/  LEA.HI.X.SX32 R9, R12, R101.reuse, 0x1, P5 ;  /* 0x000000650c097211 */ /* 0x080fe200028f0eff */
[----:B------:R-:W-:Y:S01]  /*5fb10*/  @P4 STG.E.U8 desc[UR20][R4.64], R21 ;  /* 0x0000001504004986 */ /* 0x000fe2000c101114 */
[----:B------:R-:W-:Y:S01]  /*5fb20*/  LEA.HI.X.SX32 R11, R6, R101, 0x1, P1 ;  /* 0x00000065060b7211 */ /* 0x000fe200008f0eff */
[----:B---3--:R-:W-:-:S02]  /*5fb30*/  IMAD R12, R38, UR4, RZ ;  /* 0x00000004260c7c24 */ /* 0x008fc4000f8e02ff */
[----:B------:R-:W-:Y:S01]  /*5fb40*/  @P3 STG.E.U8 desc[UR20][R8.64], R58 ;  /* 0x0000003a08003986 */ /* 0x000fe2000c101114 */
[----:B----4-:R-:W-:Y:S01]  /*5fb50*/  ISETP.LT.AND P3, PT, R38, UR6, !P0 ;  /* 0x0000000626007c0c */ /* 0x010fe2000c761270 */
[C---:B------:R-:W-:Y:S01]  /*5fb60*/  IMAD R13, R97.reuse, UR4, RZ ;  /* 0x00000004610d7c24 */ /* 0x040fe2000f8e02ff */
[----:B0-----:R-:W-:Y:S01]  /*5fb70*/  ISETP.LT.AND P4, PT, R97, UR9, !P0 ;  /* 0x0000000961007c0c */ /* 0x001fe2000c781270 */
[----:B------:R-:W3:Y:S01]  /*5fb80*/  LDL.LU R38, [R1+0xb0] ;  /* 0x0000b00001267983 */ /* 0x000ee20000300800 */
[----:B------:R-:W3:Y:S03]  /*5fb90*/  LDCU UR6, c[0x0][0x39c] ;  /* 0x00007380ff0677ac */ /* 0x000ee60008000800 */
[----:B------:R-:W-:Y:S01]  /*5fba0*/  @P2 STG.E.U8 desc[UR20][R10.64], R25 ;  /* 0x000000190a002986 */ /* 0x000fe2000c101114 */
[C---:B------:R-:W-:Y:S01]  /*5fbb0*/  IADD3 R2, P2, PT, R12.reuse, R100, RZ ;  /* 0x000000640c027210 */ /* 0x040fe20007f5e0ff */
[----:B------:R-:W0:Y:S02]  /*5fbc0*/  LDCU UR9, c[0x0][0x39c] ;  /* 0x00007380ff0977ac */ /* 0x000e240008000800 */
[----:B------:R-:W4:Y:S01]  /*5fbd0*/  LDL.LU R97, [R1+0xb4] ;  /* 0x0000b40001617983 */ /* 0x000f220000300800 */
[----:B------:R-:W-:Y:S01]  /*5fbe0*/  LEA.HI.X.SX32 R3, R12, R101, 0x1, P2 ;  /* 0x000000650c037211 */ /* 0x000fe200010f0eff */
[C---:B------:R-:W-:Y:S01]  /*5fbf0*/  IMAD R14, R95.reuse, UR4, RZ ;  /* 0x000000045f0e7c24 */ /* 0x040fe2000f8e02ff */
[----:B------:R-:W-:Y:S01]  /*5fc00*/  ISETP.LT.AND P1, PT, R95, UR5, !P0 ;  /* 0x000000055f007c0c */ /* 0x000fe2000c721270 */
[----:B------:R0:W2:Y:S01]  /*5fc10*/  LDS.128 R4, [R0+0x800] ;  /* 0x0008000000047984 */ /* 0x0000a20000000c00 */
[----:B------:R-:W-:-:S03]  /*5fc20*/  IMAD R15, R99, UR4, RZ ;  /* 0x00000004630f7c24 */ /* 0x000fc6000f8e02ff */
[----:B0-----:R-:W4:Y:S01]  /*5fc30*/  LDL.LU R0, [R1+0x1c40] ;  /* 0x001c400001007983 */ /* 0x001f220000300800 */
[----:B-1----:R-:W-:Y:S01]  /*5fc40*/  ISETP.LT.AND P2, PT, R99, UR7, !P0 ;  /* 0x0000000763007c0c */ /* 0x002fe2000c741270 */
[----:B------:R-:W0:Y:S02]  /*5fc50*/  LDCU UR5, c[0x0][0x39c] ;  /* 0x00007380ff0577ac */ /* 0x000e240008000800 */
[----:B------:R-:W4:Y:S01]  /*5fc60*/  LDL.LU R95, [R1+0xb8] ;  /* 0x0000b800015f7983 */ /* 0x000f220000300800 */
[-C--:B------:R-:W-:Y:S01]  /*5fc70*/  IADD3 R8, P5, PT, R13, R100.reuse, RZ ;  /* 0x000000640d087210 */ /* 0x080fe20007fbe0ff */
[----:B------:R-:W1:Y:S02]  /*5fc80*/  LDCU UR7, c[0x0][0x39c] ;  /* 0x00007380ff0777ac */ /* 0x000e640008000800 */
[----:B------:R0:W-:Y:S01]  /*5fc90*/  @P3 STG.E.U8 desc[UR20][R2.64], R23 ;  /* 0x0000001702003986 */ /* 0x0001e2000c101114 */
[----:B------:R-:W-:-:S03]  /*5fca0*/  IADD3 R10, P3, PT, R14, R100, RZ ;  /* 0x000000640e0a7210 */ /* 0x000fc60007f7e0ff */
[----:B------:R-:W4:Y:S01]  /*5fcb0*/  LDL.LU R99, [R1+0xbc] ;  /* 0x0000bc0001637983 */ /* 0x000f220000300800 */
[-C--:B------:R-:W-:Y:S02]  /*5fcc0*/  LEA.HI.X.SX32 R11, R14, R101.reuse, 0x1, P3 ;  /* 0x000000650e0b7211 */ /* 0x080fe400018f0eff */
[C---:B--2---:R-:W-:Y:S01]  /*5fcd0*/  ISETP.LT.AND P3, PT, R96.reuse, UR10, !P0 ;  /* 0x0000000a60007c0c */ /* 0x044fe2000c761270 */
[----:B------:R-:W-:Y:S01]  /*5fce0*/  IMAD R14, R96, UR4, RZ ;  /* 0x00000004600e7c24 */ /* 0x000fe2000f8e02ff */
[----:B------:R-:W-:Y:S01]  /*5fcf0*/  LEA.HI.X.SX32 R9, R13, R101, 0x1, P5 ;  /* 0x000000650d097211 */ /* 0x000fe200028f0eff */
[----:B------:R-:W2:Y:S01]  /*5fd00*/  LDL.LU R96, [R1+0xc0] ;  /* 0x0000c00001607983 */ /* 0x000ea20000300800 */
[----:B------:R-:W-:Y:S01]  /*5fd10*/  IADD3 R12, P5, PT, R15, R100, RZ ;  /* 0x000000640f0c7210 */ /* 0x000fe20007fbe0ff */
[----:B------:R-:W1:Y:S01]  /*5fd20*/  LDCU UR10, c[0x0][0x39c] ;  /* 0x00007380ff0a77ac */ /* 0x000e620008000800 */
[C---:B------:R-:W-:Y:S02]  /*5fd30*/  PRMT R36, R59.reuse, 0x7773, RZ ;  /* 0x000077733b247816 */ /* 0x040fe400000000ff */
[----:B------:R-:W-:-:S02]  /*5fd40*/  PRMT R33, R59, 0x7772, RZ ;  /* 0x000077723b217816 */ /* 0x000fc400000000ff */
[C---:B------:R-:W-:Y:S02]  /*5fd50*/  PRMT R37, R59.reuse, 0x7771, RZ ;  /* 0x000077713b257816 */ /* 0x040fe400000000ff */
[----:B------:R-:W-:Y:S02]  /*5fd60*/  PRMT R59, R59, 0x7770, RZ ;  /* 0x000077703b3b7816 */ /* 0x000fe400000000ff */
[----:B------:R-:W-:Y:S01]  /*5fd70*/  LEA.HI.X.SX32 R13, R15, R101, 0x1, P5 ;  /* 0x000000650f0d7211 */ /* 0x000fe200028f0eff */
[----:B------:R1:W-:Y:S04]  /*5fd80*/  @P4 STG.E.U8 desc[UR20][R8.64], R24 ;  /* 0x0000001808004986 */ /* 0x0003e8000c101114 */
[----:B------:R4:W-:Y:S01]  /*5fd90*/  @P1 STG.E.U8 desc[UR20][R10.64], R59 ;  /* 0x0000003b0a001986 */ /* 0x0009e2000c101114 */
[----:B0-----:R-:W-:-:S03]  /*5fda0*/  IADD3 R2, P1, PT, R14, R100, RZ ;  /* 0x000000640e027210 */ /* 0x001fc60007f3e0ff */
[----:B------:R0:W-:Y:S01]  /*5fdb0*/  @P2 STG.E.U8 desc[UR20][R12.64], R37 ;  /* 0x000000250c002986 */ /* 0x0001e2000c101114 */
[----:B------:R-:W-:Y:S02]  /*5fdc0*/  LEA.HI.X.SX32 R3, R14, R101, 0x1, P1 ;  /* 0x000000650e037211 */ /* 0x000fe400008f0eff */
[C---:B---3--:R-:W-:Y:S01]  /*5fdd0*/  ISETP.LT.AND P2, PT, R38.reuse, UR6, !P0 ;  /* 0x0000000626007c0c */ /* 0x048fe2000c741270 */
[----:B------:R-:W2:Y:S01]  /*5fde0*/  LDCU UR6, c[0x0][0x39c] ;  /* 0x00007380ff0677ac */ /* 0x000ea20008000800 */
[----:B-1----:R-:W-:Y:S01]  /*5fdf0*/  IMAD R9, R38, UR4, RZ ;  /* 0x0000000426097c24 */ /* 0x002fe2000f8e02ff */
[----:B------:R1:W-:Y:S04]  /*5fe00*/  @P3 STG.E.U8 desc[UR20][R2.64], R33 ;  /* 0x0000002102003986 */ /* 0x0003e8000c101114 */
[----:B------:R-:W3:Y:S01]  /*5fe10*/  LDL.LU R38, [R1+0xc4] ;  /* 0x0000c40001267983 */ /* 0x000ee20000300800 */
[C---:B----4-:R-:W-:Y:S01]  /*5fe20*/  IMAD R14, R97.reuse, UR4, RZ ;  /* 0x00000004610e7c24 */ /* 0x050fe2000f8e02ff */
[----:B------:R-:W-:Y:S01]  /*5fe30*/  ISETP.LT.AND P4, PT, R97, UR5, !P0 ;  /* 0x0000000561007c0c */ /* 0x000fe2000c781270 */
[----:B------:R-:W4:Y:S01]  /*5fe40*/  LDCU UR5, c[0x0][0x39c] ;  /* 0x00007380ff0577ac */ /* 0x000f220008000800 */
[----:B------:R-:W4:Y:S02]  /*5fe50*/  LDL.LU R97, [R1+0xc8] ;  /* 0x0000c80001617983 */ /* 0x000f240000300800 */
[----:B------:R-:W-:-:S02]  /*5fe60*/  IADD3 R10, P3, PT, R14, R100, RZ ;  /* 0x000000640e0a7210 */ /* 0x000fc40007f7e0ff */
[CC--:B------:R-:W-:Y:S02]  /*5fe70*/  IADD3 R8, P1, PT, R9.reuse, R100.reuse, RZ ;  /* 0x0000006409087210 */ /* 0x0c0fe40007f3e0ff */
[-C--:B------:R-:W-:Y:S02]  /*5fe80*/  LEA.HI.X.SX32 R11, R14, R101.reuse, 0x1, P3 ;  /* 0x000000650e0b7211 */ /* 0x080fe400018f0eff */
[----:B------:R-:W-:Y:S01]  /*5fe90*/  LEA.HI.X.SX32 R9, R9, R101, 0x1, P1 ;  /* 0x0000006509097211 */ /* 0x000fe200008f0eff */
[C---:B0-----:R-:W-:Y:S01]  /*5fea0*/  IMAD R12, R95.reuse, UR4, RZ ;  /* 0x000000045f0c7c24 */ /* 0x041fe2000f8e02ff */
[----:B------:R-:W-:Y:S01]  /*5feb0*/  ISETP.LT.AND P1, PT, R95, UR7, !P0 ;  /* 0x000000075f007c0c */ /* 0x000fe2000c721270 */
[----:B------:R-:W0:Y:S01]  /*5fec0*/  LDCU UR7, c[0x0][0x39c] ;  /* 0x00007380ff0777ac */ /* 0x000e220008000800 */
[----:B------:R-:W4:Y:S02]  /*5fed0*/  LDL.LU R95, [R1+0xcc] ;  /* 0x0000cc00015f7983 */ /* 0x000f240000300800 */
[----:B-1----:R-:W-:-:S04]  /*5fee0*/  IADD3 R2, P3, PT, R12, R100, RZ ;  /* 0x000000640c027210 */ /* 0x002fc80007f7e0ff */
[----:B------:R-:W-:Y:S02]  /*5fef0*/  LEA.HI.X.SX32 R3, R12, R101, 0x1, P3 ;  /* 0x000000650c037211 */ /* 0x000fe400018f0eff */
[C---:B--2---:R-:W-:Y:S01]  /*5ff00*/  ISETP.LT.AND P3, PT, R96.reuse, UR6, !P0 ;  /* 0x0000000660007c0c */ /* 0x044fe2000c761270 */
[----:B------:R-:W-:Y:S01]  /*5ff10*/  IMAD R12, R96, UR4, RZ ;  /* 0x00000004600c7c24 */ /* 0x000fe2000f8e02ff */
[C---:B------:R-:W-:Y:S01]  /*5ff20*/  PRMT R15, R4.reuse, 0x7770, RZ ;  /* 0x00007770040f7816 */ /* 0x040fe200000000ff */
[----:B------:R-:W2:Y:S01]  /*5ff30*/  LDL.LU R96, [R1+0xd0] ;  /* 0x0000d00001607983 */ /* 0x000ea20000300800 */
[C---:B------:R-:W-:Y:S01]  /*5ff40*/  IMAD R13, R99.reuse, UR4, RZ ;  /* 0x00000004630d7c24 */ /* 0x040fe2000f8e02ff */
[----:B------:R-:W-:Y:S01]  /*5ff50*/  PRMT R19, R4, 0x7771, RZ ;  /* 0x0000777104137816 */ /* 0x000fe200000000ff */
[----:B------:R-:W2:Y:S01]  /*5ff60*/  LDCU UR6, c[0x0][0x39c] ;  /* 0x00007380ff0677ac */ /* 0x000ea20008000800 */
[----:B------:R1:W-:Y:S01]  /*5ff70*/  @P2 STG.E.U8 desc[UR20][R8.64], R36 ;  /* 0x0000002408002986 */ /* 0x0003e2000c101114 */
[----:B------:R-:W-:-:S02]  /*5ff80*/  ISETP.LT.AND P2, PT, R99, UR9, !P0 ;  /* 0x0000000963007c0c */ /* 0x000fc4000c741270 */
[----:B------:R-:W-:Y:S01]  /*5ff90*/  PRMT R17, R4, 0x7772, RZ ;  /* 0x0000777204117816 */ /* 0x000fe200000000ff */
[----:B------:R0:W-:Y:S01]  /*5ffa0*/  @P4 STG.E.U8 desc[UR20][R10.64], R15 ;  /* 0x0000000f0a004986 */ /* 0x0001e2000c101114 */
[----:B------:R-:W2:Y:S03]  /*5ffb0*/  LDCU UR9, c[0x0][0x39c] ;  /* 0x00007380ff0977ac */ /* 0x000ea60008000800 */
[----:B------:R3:W-:Y:S01]  /*5ffc0*/  @P1 STG.E.U8 desc[UR20][R2.64], R19 ;  /* 0x0000001302001986 */ /* 0x0007e2000c101114 */
[----:B-1----:R-:W-:-:S03]  /*5ffd0*/  IADD3 R8, P4, PT, R13, R100, RZ ;  /* 0x000000640d087210 */ /* 0x002fc60007f9e0ff */
[----:B------:R-:W2:Y:S01]  /*5ffe0*/  LDL.LU R115, [R1+0xd4] ;  /* 0x0000d40001737983 */ /* 0x000ea20000300800 */
[----:B0-----:R-:W-:-:S03]  /*5fff0*/  IADD3 R10, P1, PT, R12, R100, RZ ;  /* 0x000000640c0a7210 */ /* 0x001fc60007f3e0ff */
[----:B------:R-:W2:Y:S01]  /*60000*/  LDL.LU R70, [R1+0xd8] ;  /* 0x0000d80001467983 */ /* 0x000ea20000300800 */
[-C--:B------:R-:W-:Y:S02]  /*60010*/  LEA.HI.X.SX32 R9, R13, R101.reuse, 0x1, P4 ;  /* 0x000000650d097211 */ /* 0x080fe400020f0eff */
[----:B------:R-:W-:Y:S01]  /*60020*/  LEA.HI.X.SX32 R11, R12, R101, 0x1, P1 ;  /* 0x000000650c0b7211 */ /* 0x000fe200008f0eff */
[----:B------:R-:W2:Y:S01]  /*60030*/  LDL.LU R99, [R1+0xec] ;  /* 0x0000ec0001637983 */ /* 0x000ea20000300800 */
[----:B------:R-:W-:Y:S01]  /*60040*/  PRMT R15, R4, 0x7773, RZ ;  /* 0x00007773040f7816 */ /* 0x000fe200000000ff */
[C---:B---3--:R-:W-:Y:S01]  /*60050*/  IMAD R13, R38.reuse, UR4, RZ ;  /* 0x00000004260d7c24 */ /* 0x048fe2000f8e02ff */
[----:B----4-:R-:W-:Y:S01]  /*60060*/  ISETP.LT.AND P4, PT, R38, UR5, !P0 ;  /* 0x0000000526007c0c */ /* 0x010fe2000c781270 */
[----:B------:R0:W-:Y:S01]  /*60070*/  @P2 STG.E.U8 desc[UR20][R8.64], R17 ;  /* 0x0000001108002986 */ /* 0x0001e2000c101114 */
[----:B------:R-:W1:Y:S01]  /*60080*/  LDCU UR5, c[0x0][0x39c] ;  /* 0x00007380ff0577ac */ /* 0x000e620008000800 */
[C---:B------:R-:W-:Y:S01]  /*60090*/  IMAD R4, R97.reuse, UR4, RZ ;  /* 0x0000000461047c24 */ /* 0x040fe2000f8e02ff */
[----:B------:R-:W-:Y:S01]  /*600a0*/  ISETP.LT.AND P1, PT, R97, UR7, !P0 ;  /* 0x0000000761007c0c */ /* 0x000fe2000c721270 */
[----:B------:R3:W-:Y:S01]  /*600b0*/  @P3 STG.E.U8 desc[UR20][R10.64], R15 ;  /* 0x0000000f0a003986 */ /* 0x0007e2000c101114 */
[-C--:B------:R-:W-:Y:S01]  /*600c0*/  IADD3 R2, P2, PT, R13, R100.reuse, RZ ;  /* 0x000000640d027210 */ /* 0x080fe20007f5e0ff */
[----:B------:R-:W4:Y:S02]  /*600d0*/  LDCU UR7, c[0x0][0x39c] ;  /* 0x00007380ff0777ac */ /* 0x000f240008000800 */
[----:B------:R-:W4:Y:S04]  /*600e0*/  LDL.LU R38, [R1+0xdc] ;  /* 0x0000dc0001267983 */ /* 0x000f280000300800 */
[----:B------:R-:W4:Y:S01]  /*600f0*/  LDL.LU R97, [R1+0xe0] ;  /* 0x0000e00001617983 */ /* 0x000f220000300800 */
[----:B0-----:R-:W-:-:S02]  /*60100*/  IADD3 R8, P3, PT, R4, R100, RZ ;  /* 0x0000006404087210 */ /* 0x001fc40007f7e0ff */
[-C--:B------:R-:W-:Y:S02]  /*60110*/  LEA.HI.X.SX32 R3, R13, R101.reuse, 0x1, P2 ;  /* 0x000000650d037211 */ /* 0x080fe400010f0eff */
[----:B------:R-:W-:Y:S02]  /*60120*/  LEA.HI.X.SX32 R9, R4, R101, 0x1, P3 ;  /* 0x0000006504097211 */ /* 0x000fe400018f0eff */
[C---:B------:R-:W-:Y:S01]  /*60130*/  ISETP.LT.AND P5, PT, R95.reuse, UR10, !P0 ;  /* 0x0000000a5f007c0c */ /* 0x040fe2000c7a1270 */
[----:B------:R-:W-:Y:S01]  /*60140*/  IMAD R12, R95, UR4, RZ ;  /* 0x000000045f0c7c24 */ /* 0x000fe2000f8e02ff */
[C---:B------:R-:W-:Y:S01]  /*60150*/  PRMT R13, R5.reuse, 0x7770, RZ ;  /* 0x00007770050d7816 */ /* 0x040fe200000000ff */
[----:B------:R-:W4:Y:S01]  /*60160*/  LDL.LU R95, [R1+0xe4] ;  /* 0x0000e400015f7983 */ /* 0x000f220000300800 */
[C---:B------:R-:W-:Y:S01]  /*60170*/  PRMT R17, R5.reuse, 0x7771, RZ ;  /* 0x0000777105117816 */ /* 0x040fe200000000ff */
[----:B------:R-:W0:Y:S01]  /*60180*/  LDCU UR10, c[0x0][0x39c] ;  /* 0x00007380ff0a77ac */ /* 0x000e220008000800 */
[C---:B--2---:R-:W-:Y:S01]  /*60190*/  ISETP.LT.AND P2, PT, R96.reuse, UR6, !P0 ;  /* 0x0000000660007c0c */ /* 0x044fe2000c741270 */
[----:B------:R-:W-:Y:S01]  /*601a0*/  IMAD R4, R96, UR4, RZ ;  /* 0x0000000460047c24 */ /* 0x000fe2000f8e02ff */
[----:B------:R2:W-:Y:S01]  /*601b0*/  @P4 STG.E.U8 desc[UR20][R2.64], R13 ;  /* 0x0000000d02004986 */ /* 0x0005e2000c101114 */
[----:B---3--:R-:W-:Y:S01]  /*601c0*/  PRMT R15, R5, 0x7772, RZ ;  /* 0x00007772050f7816 */ /* 0x008fe200000000ff */
[----:B------:R-:W3:Y:S02]  /*601d0*/  LDCU UR6, c[0x0][0x39c] ;  /* 0x00007380ff0677ac */ /* 0x000ee40008000800 */
[----:B------:R-:W3:Y:S01]  /*601e0*/  LDL.LU R96, [R1+0xe8] ;  /* 0x0000e80001607983 */ /* 0x000ee20000300800 */
[----:B------:R-:W-:-:S03]  /*601f0*/  IADD3 R10, P4, PT, R12, R100, RZ ;  /* 0x000000640c0a7210 */ /* 0x000fc60007f9e0ff */
[----:B------:R0:W-:Y:S01]  /*60200*/  @P1 STG.E.U8 desc[UR20][R8.64], R17 ;  /* 0x0000001108001986 */ /* 0x0001e2000c101114 */
[-C--:B------:R-:W-:Y:S02]  /*60210*/  LEA.HI.X.SX32 R11, R12, R101.reuse, 0x1, P4 ;  /* 0x000000650c0b7211 */ /* 0x080fe400020f0eff */
[CC--:B--2---:R-:W-:Y:S01]  /*60220*/  IADD3 R2, P1, PT, R4.reuse, R100.reuse, RZ ;  /* 0x0000006404027210 */ /* 0x0c4fe20007f3e0ff */
[C---:B------:R-:W-:Y:S01]  /*60230*/  IMAD R12, R115.reuse, UR4, RZ ;  /* 0x00000004730c7c24 */ /* 0x040fe2000f8e02ff */
[----:B-1----:R-:W-:Y:S01]  /*60240*/  ISETP.LT.AND P3, PT, R115, UR5, !P0 ;  /* 0x0000000573007c0c */ /* 0x002fe2000c761270 */
[----:B------:R-:W1:Y:S01]  /*60250*/  LDCU UR5, c[0x0][0x39c] ;  /* 0x00007380ff0577ac */ /* 0x000e620008000800 */
[----:B------:R-:W-:Y:S01]  /*60260*/  LEA.HI.X.SX32 R3, R4, R101, 0x1, P1 ;  /* 0x0000006504037211 */ /* 0x000fe200008f0eff */
[C---:B------:R-:W-:Y:S01]  /*60270*/  IMAD R13, R70.reuse, UR4, RZ ;  /* 0x00000004460d7c24 */ /* 0x040fe2000f8e02ff */
[----:B------:R-:W-:Y:S02]  /*60280*/  PRMT R19, R5, 0x7773, RZ ;  /* 0x0000777305137816 */ /* 0x000fe400000000ff */
[----:B------:R-:W-:Y:S01]  /*60290*/  ISETP.LT.AND P4, PT, R70, UR9, !P0 ;  /* 0x0000000946007c0c */ /* 0x000fe2000c781270 */
[----:B------:R2:W-:Y:S01]  /*602a0*/  @P5 STG.E.U8 desc[UR20][R10.64], R15 ;  /* 0x0000000f0a005986 */ /* 0x0005e2000c101114 */
[-C--:B------:R-:W-:Y:S01]  /*602b0*/  IADD3 R4, P1, PT, R12, R100.reuse, RZ ;  /* 0x000000640c047210 */ /* 0x080fe20007f3e0ff */
[----:B------:R-:W1:Y:S01]  /*602c0*/  LDCU UR9, c[0x0][0x39c] ;  /* 0x00007380ff0977ac */ /* 0x000e620008000800 */
[----:B0-----:R-:W-:Y:S01]  /*602d0*/  PRMT R17, R6, 0x7770, RZ ;  /* 0x0000777006117816 */ /* 0x001fe200000000ff */
[----:B------:R4:W-:Y:S01]  /*602e0*/  @P2 STG.E.U8 desc[UR20][R2.64], R19 ;  /* 0x0000001302002986 */ /* 0x0009e2000c101114 */
[----:B------:R-:W-:-:S02]  /*602f0*/  IADD3 R8, P2, PT, R13, R100, RZ ;  /* 0x000000640d087210 */ /* 0x000fc40007f5e0ff */
[-C--:B------:R-:W-:Y:S02]  /*60300*/  LEA.HI.X.SX32 R5, R12, R101.reuse, 0x1, P1 ;  /* 0x000000650c057211 */ /* 0x080fe400008f0eff */
[----:B------:R-:W-:Y:S01]  /*60310*/  LEA.HI.X.SX32 R9, R13, R101, 0x1, P2 ;  /* 0x000000650d097211 */ /* 0x000fe200010f0eff */
[----:B------:R-:W-:Y:S01]  /*60320*/  IMAD R16, R99, UR4, RZ ;  /* 0x0000000463107c24 */ /* 0x000fe2000f8e02ff */
[----:B--2---:R-:W-:Y:S01]  /*60330*/  PRMT R15, R6, 0x7771, RZ ;  /* 0x00007771060f7816 */ /* 0x004fe200000000ff */
[----:B------:R0:W-:Y:S01]  /*60340*/  @P3 STG.E.U8 desc[UR20][R4.64], R17 ;  /* 0x0000001104003986 */ /* 0x0001e2000c101114 */
[----:B----4-:R-:W-:Y:S02]  /*60350*/  IMAD R3, R38, UR4, RZ ;  /* 0x0000000426037c24 */ /* 0x010fe4000f8e02ff */
[----:B------:R-:W-:Y:S01]  /*60360*/  IMAD R11, R97, UR4, RZ ;  /* 0x00000004610b7c24 */ /* 0x000fe2000f8e02ff */
[----:B------:R2:W-:Y:S02]  /*60370*/  @P4 STG.E.U8 desc[UR20][R8.64], R15 ;  /* 0x0000000f08004986 */ /* 0x0005e4000c101114 */
[----:B------:R-:W-:-:S02]  /*60380*/  IADD3 R2, P6, PT, R3, R100, RZ ;  /* 0x0000006403027210 */ /* 0x000fc40007fde0ff */
[----:B0-----:R-:W-:Y:S01]  /*60390*/  IADD3 R4, P2, PT, R11, R100, RZ ;  /* 0x000000640b047210 */ /* 0x001fe20007f5e0ff */
[----:B------:R-:W-:-:S03]  /*603a0*/  IMAD R13, R95, UR4, RZ ;  /* 0x000000045f0d7c24 */ /* 0x000fc6000f8e02ff */
[-C--:B------:R-:W-:Y:S01]  /*603b0*/  LEA.HI.X.SX32 R5, R11, R101.reuse, 0x1, P2 ;  /* 0x000000650b057211 */ /* 0x080fe200010f0eff */
[----:B--2---:R-:W-:Y:S01]  /*603c0*/  IMAD R15, R0, UR4, RZ ;  /* 0x00000004000f7c24 */ /* 0x004fe2000f8e02ff */
[----:B------:R-:W-:Y:S02]  /*603d0*/  LEA.HI.X.SX32 R3, R3, R101, 0x1, P6 ;  /* 0x0000006503037211 */ /* 0x000fe400030f0eff */
[-C--:B------:R-:W-:Y:S02]  /*603e0*/  IADD3 R8, P3, PT, R13, R100.reuse, RZ ;  /* 0x000000640d087210 */ /* 0x080fe40007f7e0ff */
[----:B------:R-:W-:Y:S02]  /*603f0*/  IADD3 R12, P2, PT, R16, R100, RZ ;  /* 0x00000064100c7210 */ /* 0x000fe40007f5e0ff */
[----:B---3--:R-:W-:Y:S02]  /*60400*/  ISETP.LT.AND P5, PT, R38, UR6, !P0 ;  /* 0x0000000626007c0c */ /* 0x008fe4000c7a1270 */
[----:B-1----:R-:W-:-:S02]  /*60410*/  ISETP.LT.AND P4, PT, R97, UR5, !P0 ;  /* 0x0000000561007c0c */ /* 0x002fc4000c781270 */
[-C--:B------:R-:W-:Y:S02]  /*60420*/  LEA.HI.X.SX32 R9, R13, R101.reuse, 0x1, P3 ;  /* 0x000000650d097211 */ /* 0x080fe400018f0eff */
[----:B------:R-:W-:Y:S02]  /*60430*/  ISETP.LT.AND P3, PT, R95, UR7, !P0 ;  /* 0x000000075f007c0c */ /* 0x000fe4000c761270 */
[----:B------:R-:W-:Y:S02]  /*60440*/  LEA.HI.X.SX32 R13, R16, R101, 0x1, P2 ;  /* 0x00000065100d7211 */ /* 0x000fe400010f0eff */
[----:B------:R-:W-:Y:S02]  /*60450*/  ISETP.LT.AND P1, PT, R99, UR11, !P0 ;  /* 0x0000000b63007c0c */ /* 0x000fe4000c721270 */
[C---:B------:R-:W-:Y:S02]  /*60460*/  PRMT R23, R6.reuse, 0x7772, RZ ;  /* 0x0000777206177816 */ /* 0x040fe400000000ff */
[----:B------:R-:W-:-:S02]  /*60470*/  PRMT R21, R6, 0x7773, RZ ;  /* 0x0000777306157816 */ /* 0x000fc400000000ff */
[C---:B------:R-:W-:Y:S02]  /*60480*/  PRMT R17, R7.reuse, 0x7772, RZ ;  /* 0x0000777207117816 */ /* 0x040fe400000000ff */
[----:B------:R-:W-:Y:S01]  /*60490*/  PRMT R19, R7, 0x7771, RZ ;  /* 0x0000777107137816 */ /* 0x000fe200000000ff */
[----:B------:R0:W-:Y:S04]  /*604a0*/  @P5 STG.E.U8 desc[UR20][R2.64], R23 ;  /* 0x0000001702005986 */ /* 0x0001e8000c101114 */
[----:B------:R0:W-:Y:S01]  /*604b0*/  @P4 STG.E.U8 desc[UR20][R4.64], R21 ;  /* 0x0000001504004986 */ /* 0x0001e2000c101114 */
[C---:B------:R-:W-:Y:S01]  /*604c0*/  IMAD R14, R96.reuse, UR4, RZ ;  /* 0x00000004600e7c24 */ /* 0x040fe2000f8e02ff */
[----:B------:R-:W-:-:S04]  /*604d0*/  ISETP.LT.AND P2, PT, R96, UR9, !P0 ;  /* 0x0000000960007c0c */ /* 0x000fc8000c741270 */
[-C--:B------:R-:W-:Y:S02]  /*604e0*/  IADD3 R10, P6, PT, R14, R100.reuse, RZ ;  /* 0x000000640e0a7210 */ /* 0x080fe40007fde0ff */
[----:B------:R-:W-:Y:S02]  /*604f0*/  ISETP.LT.AND P0, PT, R0, UR10, !P0 ;  /* 0x0000000a00007c0c */ /* 0x000fe4000c701270 */
[----:B------:R-:W-:Y:S02]  /*60500*/  LEA.HI.X.SX32 R11, R14, R101, 0x1, P6 ;  /* 0x000000650e0b7211 */ /* 0x000fe400030f0eff */
[----:B------:R-:W-:-:S04]  /*60510*/  IADD3 R100, P6, PT, R15, R100, RZ ;  /* 0x000000640f647210 */ /* 0x000fc80007fde0ff */
[----:B------:R-:W-:Y:S02]  /*60520*/  LEA.HI.X.SX32 R101, R15, R101, 0x1, P6 ;  /* 0x000000650f657211 */ /* 0x000fe400030f0eff */
[C---:B------:R-:W-:Y:S02]  /*60530*/  PRMT R15, R7.reuse, 0x7773, RZ ;  /* 0x00007773070f7816 */ /* 0x040fe400000000ff */
[----:B------:R-:W-:-:S05]  /*60540*/  PRMT R7, R7, 0x7770, RZ ;  /* 0x0000777007077816 */ /* 0x000fca00000000ff */
[----:B------:R0:W-:Y:S04]  /*60550*/  @P3 STG.E.U8 desc[UR20][R8.64], R7 ;  /* 0x0000000708003986 */ /* 0x0001e8000c101114 */
[----:B------:R0:W-:Y:S04]  /*60560*/  @P2 STG.E.U8 desc[UR20][R10.64], R19 ;  /* 0x000000130a002986 */ /* 0x0001e8000c101114 */
[----:B------:R0:W-:Y:S04]  /*60570*/  @P0 STG.E.U8 desc[UR20][R100.64], R17 ;  /* 0x0000001164000986 */ /* 0x0001e8000c101114 */
[----:B------:R0:W-:Y:S01]  /*60580*/  @P1 STG.E.U8 desc[UR20][R12.64], R15 ;  /* 0x0000000f0c001986 */ /* 0x0001e2000c101114 */
[----:B------:R-:W-:Y:S06]  /*60590*/  BAR.SYNC.DEFER_BLOCKING 0x0 ;  /* 0x0000000000007b1d */ /* 0x000fec0000010000 */
[----:B------:R-:W-:Y:S05]  /*605a0*/  BRA.U UP0, `(.L_x_13) ;  /* 0x0000000100a07547 */ /* 0x000fea000b800000 */
[----:B------:R-:W1:Y:S01]  /*605b0*/  S2UR UR5, SR_CgaCtaId ;  /* 0x00000000000579c3 */ /* 0x000e620000008800 */
[----:B------:R-:W-:Y:S01]  /*605c0*/  NOP ;  /* 0x0000000000007918 */ /* 0x000fe20000000000 */
[----:B------:R-:W-:Y:S01]  /*605d0*/  UMOV UR4, 0x50 ;  /* 0x0000005000047882 */ /* 0x000fe20000000000 */
[----:B------:R-:W-:Y:S02]  /*605e0*/  IMAD.U32 R0, RZ, RZ, UR8 ;  /* 0x00000008ff007e24 */ /* 0x000fe4000f8e00ff */
[----:B0-----:R-:W-:Y:S02]  /*605f0*/  IMAD.MOV.U32 R3, RZ, RZ, 0xff ;  /* 0x000000ffff037424 */ /* 0x001fe400078e00ff */
[----:B------:R-:W-:Y:S01]  /*60600*/  IMAD.MOV.U32 R7, RZ, RZ, 0x1 ;  /* 0x00000001ff077424 */ /* 0x000fe200078e00ff */
[----:B------:R-:W-:-:S04]  /*60610*/  LOP3.LUT R0, R0, 0xffff, RZ, 0xc0, !PT ;  /* 0x0000ffff00007812 */ /* 0x000fc800078ec0ff */
[----:B------:R-:W-:-:S05]  /*60620*/  SHF.R.U32.HI R0, RZ, 0x5, R0 ;  /* 0x00000005ff007819 */ /* 0x000fca0000011600 */
[----:B------:R-:W-:Y:S01]  /*60630*/  VIADD R2, R0, 0x10 ;  /* 0x0000001000027836 */ /* 0x000fe20000000000 */
[----:B------:R-:W-:Y:S01]  /*60640*/  SHF.L.U32 R0, R3, R0, RZ ;  /* 0x0000000003007219 */ /* 0x000fe200000006ff */
[----:B-1----:R-:W-:-:S03]  /*60650*/  ULEA UR6, UR5, UR4, 0x18 ;  /* 0x0000000405067291 */ /* 0x002fc6000f8ec0ff */
[----:B------:R-:W-:-:S04]  /*60660*/  SHF.L.U32 R3, R7, R2, RZ ;  /* 0x0000000207037219 */ /* 0x000fc800000006ff */
[----:B------:R-:W-:Y:S02]  /*60670*/  LOP3.LUT R0, R3, R0, RZ, 0xfc, !PT ;  /* 0x0000000003007212 */ /* 0x000fe400078efcff */
[----:B------:R-:W0:Y:S02]  /*60680*/  LDS R5, [UR6] ;  /* 0x00000006ff057984 */ /* 0x000e240008000800 */
[C---:B------:R-:W-:Y:S02]  /*60690*/  LOP3.LUT R2, R0.reuse, 0xffff, RZ, 0xc0, !PT ;  /* 0x0000ffff00027812 */ /* 0x040fe400078ec0ff */
[----:B0-----:R-:W-:-:S04]  /*606a0*/  LOP3.LUT R3, R0, 0xffff, R5, 0x80, !PT ;  /* 0x0000ffff00037812 */ /* 0x001fc800078e8005 */
[----:B------:R-:W-:-:S13]  /*606b0*/  ISETP.NE.AND P0, PT, R3, R2, PT ;  /* 0x000000020300720c */ /* 0x000fda0003f05270 */
[----:B------:R-:W-:Y:S05]  /*606c0*/  @P0 BRA `(.L_x_14) ;  /* 0x0000000000500947 */ /* 0x000fea0003800000 */
[----:B------:R-:W-:Y:S02]  /*606d0*/  SHF.R.U32.HI R5, RZ, 0x10, R5 ;  /* 0x00000010ff057819 */ /* 0x000fe40000011605 */
[----:B------:R-:W-:-:S04]  /*606e0*/  SHF.R.U32.HI R2, RZ, 0x10, R0 ;  /* 0x00000010ff027819 */ /* 0x000fc80000011600 */
[----:B------:R-:W-:-:S04]  /*606f0*/  LOP3.LUT R5, R5, R2, RZ, 0xc0, !PT ;  /* 0x0000000205057212 */ /* 0x000fc800078ec0ff */
[----:B------:R-:W-:-:S13]  /*60700*/  ISETP.NE.AND P0, PT, R5, R2, PT ;  /* 0x000000020500720c */ /* 0x000fda0003f05270 */
[----:B------:R-:W-:Y:S05]  /*60710*/  @P0 BRA `(.L_x_15) ;  /* 0x0000000000300947 */ /* 0x000fea0003800000 */
[----:B------:R-:W-:Y:S01]  /*60720*/  R2UR UR4, R0 ;  /* 0x00000000000472ca */ /* 0x000fe200000e0000 */
[----:B------:R-:W-:Y:S01]  /*60730*/  VOTEU.ANY UR5, UPT, PT ;  /* 0x0000000000057886 */ /* 0x000fe200038e0100 */
[----:B------:R-:W0:Y:S01]  /*60740*/  S2R R0, SR_LANEID ;  /* 0x0000000000007919 */ /* 0x000e220000000000 */
[----:B------:R-:W-:-:S10]  /*60750*/  UFLO.U32 UR5, UR5 ;  /* 0x00000005000572bd */ /* 0x000fd400080e0000 */
[----:B------:R-:W-:-:S06]  /*60760*/  ULOP3.LUT UR4, URZ, UR4, URZ, 0x33, !UPT ;  /* 0x00000004ff047292 */ /* 0x000fcc000f8e33ff */
[----:B------:R-:W-:-:S04]  /*60770*/  IMAD.U32 R2, RZ, RZ, UR4 ;  /* 0x00000004ff027e24 */ /* 0x000fc8000f8e00ff */
[----:B------:R-:W1:Y:S02]  /*60780*/  REDUX UR7, R2 ;  /* 0x00000000020773c4 */ /* 0x000e640000000000 */
[----:B------:R2:W-:Y:S01]  /*60790*/  UTCATOMSWS.AND URZ, UR4 ;  /* 0x0000000400ff79e3 */ /* 0x0005e20008000000 */
[----:B0-----:R-:W-:Y:S01]  /*607a0*/  ISETP.EQ.U32.AND P0, PT, R0, UR5, PT ;  /* 0x0000000500007c0c */ /* 0x001fe2000bf02070 */
[----:B-1----:R-:W-:-:S12]  /*607b0*/  IMAD.U32 R0, RZ, RZ, UR7 ;  /* 0x00000007ff007e24 */ /* 0x002fd8000f8e00ff */
[----:B------:R2:W-:Y:S01]  /*607c0*/  @P0 ATOMS.AND RZ, [UR6], R0 ;  /* 0x00000000ffff098c */ /* 0x0005e2000a800006 */
[----:B------:R-:W-:Y:S05]  /*607d0*/  BRA `(.L_x_13) ;  /* 0x0000000000147947 */ /* 0x000fea0003800000 */
.L_x_15:
[----:B------:R-:W-:-:S07]  /*607e0*/  MOV R2, 0x60800 ;  /* 0x0006080000027802 */ /* 0x000fce0000000f00 */
[----:B------:R-:W-:Y:S05]  /*607f0*/  CALL.REL.NOINC `($__internal_0_$__cuda_sm10x_tcgen05_guardrail_trap_col_being_dealloced_not_returned_by_alloc) ;  /* 0x00000000002c7944 */ /* 0x000fea0003c00000 */
[----:B------:R-:W-:Y:S05]  /*60800*/  BRA `(.L_x_13) ;  /* 0x0000000000087947 */ /* 0x000fea0003800000 */
.L_x_14:
[----:B------:R-:W-:-:S07]  /*60810*/  MOV R2, 0x60830 ;  /* 0x0006083000027802 */ /* 0x000fce0000000f00 */
[----:B------:R-:W-:Y:S05]  /*60820*/  CALL.REL.NOINC `($__internal_2_$__cuda_sm10x_tcgen05_guardrail_trap_unallocated_columns_being_dealloced) ;  /* 0x0000000000387944 */ /* 0x000fea0003c00000 */
.L_x_13:
[----:B------:R-:W-:Y:S01]  /*60830*/  NOP ;  /* 0x0000000000007918 */ /* 0x000fe20000000000 */
[----:B--2---:R-:W-:Y:S05]  /*60840*/  EXIT ;  /* 0x000000000000794d */ /* 0x004fea0003800000 */
.L_x_8:
[----:B------:R-:W0:Y:S02]  /*60850*/  SYNCS.PHASECHK.TRANS64.TRYWAIT P2, [UR11], R12 ;  /* 0x0000000cff0075a7 */ /* 0x000e24000804110b */
[----:B0-----:R-:W-:Y:S05]  /*60860*/  @!P2 BRA `(.L_x_8) ;  /* 0xfffffffc00f8a947 */ /* 0x001fea000383ffff */
[----:B------:R-:W-:Y:S05]  /*60870*/  BRA `(.L_x_16) ;  /* 0xfffffe0400e87947 */ /* 0x000fea000383ffff */
.L_x_12:
[----:B------:R-:W1:Y:S02]  /*60880*/  SYNCS.PHASECHK.TRANS64.TRYWAIT P1, [UR11], R2 ;  /* 0x00000002ff0075a7 */ /* 0x000e64000802110b */
[----:B-1----:R-:W-:Y:S05]  /*60890*/  @!P1 BRA `(.L_x_12) ;  /* 0xfffffffc00f89947 */ /* 0x002fea000383ffff */
[----:B------:R-:W-:Y:S05]  /*608a0*/  BRA `(.L_x_11) ;  /* 0xffffff9800847947 */ /* 0x000fea000383ffff */
        .weak           $__internal_0_$__cuda_sm10x_tcgen05_guardrail_trap_col_being_dealloced_not_returned_by_alloc
        .type           $__internal_0_$__cuda_sm10x_tcgen05_guardrail_trap_col_being_dealloced_not_returned_by_alloc,@function
        .size           $__internal_0_$__cuda_sm10x_tcgen05_guardrail_trap_col_being_dealloced_not_returned_by_alloc,($__internal_1_$__cuda_sm10x_tcgen05_guardrail_trap_phase_invalid_during_alloc - $__internal_0_$__cuda_sm10x_tcgen05_guardrail_trap_col_being_dealloced_not_returned_by_alloc)
$__internal_0_$__cuda_sm10x_tcgen05_guardrail_trap_col_being_dealloced_not_returned_by_alloc:
[----:B------:R-:W-:Y:S05]  /*608b0*/  BPT.TRAP 0x1 ;  /* 0x000000040000795c */ /* 0x000fea0000300000 */
[----:B------:R-:W-:-:S04]  /*608c0*/  IMAD.MOV.U32 R3, RZ, RZ, 0x0 ;  /* 0x00000000ff037424 */ /* 0x000fc800078e00ff */
[----:B------:R-:W-:Y:S05]  /*608d0*/  RET.REL.NODEC R2 `(matmul_kernel) ;  /* 0xfffff9f402c87950 */ /* 0x000fea0003c3ffff */
        .weak           $__internal_1_$__cuda_sm10x_tcgen05_guardrail_trap_phase_invalid_during_alloc
        .type           $__internal_1_$__cuda_sm10x_tcgen05_guardrail_trap_phase_invalid_during_alloc,@function
        .size           $__internal_1_$__cuda_sm10x_tcgen05_guardrail_trap_phase_invalid_during_alloc,($__internal_2_$__cuda_sm10x_tcgen05_guardrail_trap_unallocated_columns_being_dealloced - $__internal_1_$__cuda_sm10x_tcgen05_guardrail_trap_phase_invalid_during_alloc)
$__internal_1_$__cuda_sm10x_tcgen05_guardrail_trap_phase_invalid_during_alloc:
[----:B------:R-:W-:Y:S05]  /*608e0*/  BPT.TRAP 0x1 ;  /* 0x000000040000795c */ /* 0x000fea0000300000 */
[----:B------:R-:W-:-:S04]  /*608f0*/  IMAD.MOV.U32 R3, RZ, RZ, 0x0 ;  /* 0x00000000ff037424 */ /* 0x000fc800078e00ff */
[----:B------:R-:W-:Y:S05]  /*60900*/  RET.REL.NODEC R2 `(matmul_kernel) ;  /* 0xfffff9f402bc7950 */ /* 0x000fea0003c3ffff */
        .weak           $__internal_2_$__cuda_sm10x_tcgen05_guardrail_trap_unallocated_columns_being_dealloced
        .type           $__internal_2_$__cuda_sm10x_tcgen05_guardrail_trap_unallocated_columns_being_dealloced,@function
        .size           $__internal_2_$__cuda_sm10x_tcgen05_guardrail_trap_unallocated_columns_being_dealloced,(.L_x_20 - $__internal_2_$__cuda_sm10x_tcgen05_guardrail_trap_unallocated_columns_being_dealloced)
$__internal_2_$__cuda_sm10x_tcgen05_guardrail_trap_unallocated_columns_being_dealloced:
[----:B------:R-:W-:Y:S05]  /*60910*/  BPT.TRAP 0x1 ;  /* 0x000000040000795c */ /* 0x000fea0000300000 */
[----:B------:R-:W-:-:S04]  /*60920*/  IMAD.MOV.U32 R3, RZ, RZ, 0x0 ;  /* 0x00000000ff037424 */ /* 0x000fc800078e00ff */
[----:B------:R-:W-:Y:S05]  /*60930*/  RET.REL.NODEC R2 `(matmul_kernel) ;  /* 0xfffff9f402b07950 */ /* 0x000fea0003c3ffff */
.L_x_17:
[----:B------:R-:W-:-:S00]  /*60940*/  BRA `(.L_x_17) ;  /* 0xfffffffc00fc7947 */ /* 0x000fc0000383ffff */
[----:B------:R-:W-:-:S00]  /*60950*/  NOP ;  /* 0x0000000000007918 */ /* 0x000fc00000000000 */
        /* <DEDUP_REMOVED lines=10> */
.L_x_20:


//--------------------- .nv.shared.matmul_kernel  --------------------------
	.section	.nv.shared.matmul_kernel,"aw",@nobits
	.sectionflags	@""
	.align	16
	.zero		1024


//--------------------- .nv.shared.reserved.0     --------------------------
	.section	.nv.shared.reserved.0,"aw",@nobits
	.align	8
	.weak		__nv_reservedSMEM_offset_0_alias
	.size		__nv_reservedSMEM_offset_0_alias, 0, 64
	.other		__nv_reservedSMEM_offset_0_alias,@"STO_CUDA_RESERVED_SHARED STV_DEFAULT"
__nv_reservedSMEM_offset_0_alias:
	.zero		0
.nv.shared.reserved.0:
	.zero		64
	.weak		__nv_reservedSMEM_allocation_phase
	.type		__nv_reservedSMEM_allocation_phase,@object
	.size		__nv_reservedSMEM_allocation_phase,(.L_0 - __nv_reservedSMEM_allocation_phase)
__nv_reservedSMEM_allocation_phase:
	.zero		1
.L_0:
	.zero		7
	.weak		__nv_reservedSMEM_devtool_atexit_pc
	.type		__nv_reservedSMEM_devtool_atexit_pc,@object
	.size		__nv_reservedSMEM_devtool_atexit_pc,(__nv_reservedSMEM_allocation_mask - __nv_reservedSMEM_devtool_atexit_pc)
__nv_reservedSMEM_devtool_atexit_pc:
	.zero		8
	.weak		__nv_reservedSMEM_allocation_mask
	.type		__nv_reservedSMEM_allocation_mask,@object
	.size		__nv_reservedSMEM_allocation_mask,(.L_2 - __nv_reservedSMEM_allocation_mask)
__nv_reservedSMEM_allocation_mask:
	.zero		4
.L_2:


//--------------------- .nv.constant0.matmul_kernel --------------------------
	.section	.nv.constant0.matmul_kernel,"a",@progbits
	.sectionflags	@""
	.align	4
.nv.constant0.matmul_kernel:
	.zero		976


//--------------------- SYMBOLS --------------------------

	.type		.nv.reservedSmem.offset0,@object
	.size		.nv.reservedSmem.offset0,0x4
	.type		.nv.reservedSmem.cap,@object
	.size		.nv.reservedSmem.cap,0x4
